def matmul_kernel(
    a_ptr,
    b_ptr,
    c_ptr,
    M,
    N,
    K,
    stride_am,
    stride_ak,
    stride_bk,
    stride_bn,
    stride_cm,
    stride_cn,
    BLOCK_M: tl.constexpr,
    BLOCK_N: tl.constexpr,
    BLOCK_K: tl.constexpr,
    GROUP_M: tl.constexpr,
):
    pid = tl.program_id(axis=0)
    num_pid_m = tl.cdiv(M, BLOCK_M)
    num_pid_n = tl.cdiv(N, BLOCK_N)
    num_pid_in_group = GROUP_M * num_pid_n
    group_id = pid // num_pid_in_group
    first_pid_m = group_id * GROUP_M
    group_size_m = min(num_pid_m - first_pid_m, GROUP_M)
    pid_m = first_pid_m + ((pid % num_pid_in_group) % group_size_m)
    pid_n = (pid % num_pid_in_group) // group_size_m

    offs_am = (pid_m * BLOCK_M + tl.arange(0, BLOCK_M)) % M
    offs_bn = (pid_n * BLOCK_N + tl.arange(0, BLOCK_N)) % N
    offs_k = tl.arange(0, BLOCK_K)
    a_ptrs = a_ptr + offs_am[:, None] * stride_am + offs_k[None, :] * stride_ak
    b_ptrs = b_ptr + offs_k[:, None] * stride_bk + offs_bn[None, :] * stride_bn

    acc = tl.zeros((BLOCK_M, BLOCK_N), dtype=tl.float32)
    for kk in range(0, tl.cdiv(K, BLOCK_K)):
        a = tl.load(a_ptrs, mask=offs_k[None, :] < K - kk * BLOCK_K, other=0.0)
        b = tl.load(b_ptrs, mask=offs_k[:, None] < K - kk * BLOCK_K, other=0.0)
        acc = tl.dot(a, b, acc)
        a_ptrs += BLOCK_K * stride_ak
        b_ptrs += BLOCK_K * stride_bk

    c = acc.to(c_ptr.dtype.element_ty)
    offs_cm = pid_m * BLOCK_M + tl.arange(0, BLOCK_M)
    offs_cn = pid_n * BLOCK_N + tl.arange(0, BLOCK_N)
    c_ptrs = c_ptr + offs_cm[:, None] * stride_cm + offs_cn[None, :] * stride_cn
    mask = (offs_cm[:, None] < M) & (offs_cn[None, :] < N)
    tl.store(c_ptrs, c, mask=mask)

# config = {"BLOCK_K": 64, "BLOCK_M": 64, "BLOCK_N": 256, "GROUP_M": 4, "arch": "sm_100", "dtype": "fp8e5m2", "num_ctas": 1, "num_stages": 3, "num_warps": 4}
# arch = sm_100


// ===== COMPILED SASS (sm_100a) =====

	.target	sm_100a

	.elftype	@"ET_EXEC"


//--------------------- .note.nv.tkinfo           --------------------------
	.section	.note.nv.tkinfo,"",@"SHT_NOTE"
	.sectionflags	@"SHF_NOTE_NV_TKINFO"
	.tkinfo
        /*0018*/ 	.word	0x00000081
        /*0030*/ 	.string	""
        /*0030*/ 	.string	"ptxas-blackwell"
        /*0030*/ 	.string	"Cuda compilation tools, release 12.9, V12.9.86"
        /*0030*/ 	.string	"Build cuda_12.9.r12.9/compiler.36037853_0"
        /*0030*/ 	.string	"-v  -suppress-debug-info  -lineinfo  -arch sm_100a "



//--------------------- .note.nv.cuver            --------------------------
	.section	.note.nv.cuver,"",@"SHT_NOTE"
	.sectionflags	@"SHF_NOTE_NV_CUVER"
        /*0018*/ 	.short	0x0001
        /*001a*/ 	.short	0x0064
        /*001c*/ 	.short	0x0001
        /*001e*/ 	.short	0x0000
        /*0020*/ 	.short	0x0001
        /*0022*/ 	.short	0x0000


//--------------------- .nv.info                  --------------------------
	.section	.nv.info,"",@"SHT_CUDA_INFO"
	.align	4


	//----- nvinfo : EIATTR_REGCOUNT
	.align		4
        /*0000*/ 	.byte	0x04, 0x2f
        /*0002*/ 	.short	(.L_4 - .L_3)
	.align		4
.L_3:
        /*0004*/ 	.word	index@(matmul_kernel)
        /*0008*/ 	.word	0x000000ff


	//----- nvinfo : EIATTR_FRAME_SIZE
	.align		4
.L_4:
        /*000c*/ 	.byte	0x04, 0x11
        /*000e*/ 	.short	(.L_6 - .L_5)
	.align		4
.L_5:
        /*0010*/ 	.word	index@($__internal_2_$__cuda_sm10x_tcgen05_guardrail_trap_unallocated_columns_being_dealloced)
        /*0014*/ 	.word	0x000004b0


	//----- nvinfo : EIATTR_FRAME_SIZE
	.align		4
.L_6:
        /*0018*/ 	.byte	0x04, 0x11
        /*001a*/ 	.short	(.L_8 - .L_7)
	.align		4
.L_7:
        /*001c*/ 	.word	index@($__internal_1_$__cuda_sm10x_tcgen05_guardrail_trap_phase_invalid_during_alloc)
        /*0020*/ 	.word	0x000004b0


	//----- nvinfo : EIATTR_FRAME_SIZE
	.align		4
.L_8:
        /*0024*/ 	.byte	0x04, 0x11
        /*0026*/ 	.short	(.L_10 - .L_9)
	.align		4
.L_9:
        /*0028*/ 	.word	index@($__internal_0_$__cuda_sm10x_tcgen05_guardrail_trap_col_being_dealloced_not_returned_by_alloc)
        /*002c*/ 	.word	0x000004b0


	//----- nvinfo : EIATTR_FRAME_SIZE
	.align		4
.L_10:
        /*0030*/ 	.byte	0x04, 0x11
        /*0032*/ 	.short	(.L_12 - .L_11)
	.align		4
.L_11:
        /*0034*/ 	.word	index@(matmul_kernel)
        /*0038*/ 	.word	0x000004b0


	//----- nvinfo : EIATTR_MIN_STACK_SIZE
	.align		4
.L_12:
        /*003c*/ 	.byte	0x04, 0x12
        /*003e*/ 	.short	(.L_14 - .L_13)
	.align		4
.L_13:
        /*0040*/ 	.word	index@(matmul_kernel)
        /*0044*/ 	.word	0x000004b0
.L_14:


//--------------------- .nv.info.matmul_kernel    --------------------------
	.section	.nv.info.matmul_kernel,"",@"SHT_CUDA_INFO"
	.sectionflags	@""
	.align	4


	//----- nvinfo : EIATTR_CUDA_API_VERSION
	.align		4
        /*0000*/ 	.byte	0x04, 0x37
        /*0002*/ 	.short	(.L_16 - .L_15)
.L_15:
        /*0004*/ 	.word	0x00000081


	//----- nvinfo : EIATTR_KPARAM_INFO
	.align		4
.L_16:
        /*0008*/ 	.byte	0x04, 0x17
        /*000a*/ 	.short	(.L_18 - .L_17)
.L_17:
        /*000c*/ 	.word	0x00000000
        /*0010*/ 	.short	0x000d
        /*0012*/ 	.short	0x0048
        /*0014*/ 	.byte	0x00, 0xf4, 0x21, 0x00


	//----- nvinfo : EIATTR_KPARAM_INFO
	.align		4
.L_18:
        /*0018*/ 	.byte	0x04, 0x17
        /*001a*/ 	.short	(.L_20 - .L_19)
.L_19:
        /*001c*/ 	.word	0x00000000
        /*0020*/ 	.short	0x000c
        /*0022*/ 	.short	0x0040
        /*0024*/ 	.byte	0x00, 0xf4, 0x21, 0x00


	//----- nvinfo : EIATTR_KPARAM_INFO
	.align		4
.L_20:
        /*0028*/ 	.byte	0x04, 0x17
        /*002a*/ 	.short	(.L_22 - .L_21)
.L_21:
        /*002c*/ 	.word	0x00000000
        /*0030*/ 	.short	0x000b
        /*0032*/ 	.short	0x0038
        /*0034*/ 	.byte	0x00, 0xf0, 0x11, 0x00


	//----- nvinfo : EIATTR_KPARAM_INFO
	.align		4
.L_22:
        /*0038*/ 	.byte	0x04, 0x17
        /*003a*/ 	.short	(.L_24 - .L_23)
.L_23:
        /*003c*/ 	.word	0x00000000
        /*0040*/ 	.short	0x000a
        /*0042*/ 	.short	0x0034
        /*0044*/ 	.byte	0x00, 0xf0, 0x11, 0x00


	//----- nvinfo : EIATTR_KPARAM_INFO
	.align		4
.L_24:
        /*0048*/ 	.byte	0x04, 0x17
        /*004a*/ 	.short	(.L_26 - .L_25)
.L_25:
        /*004c*/ 	.word	0x00000000
        /*0050*/ 	.short	0x0009
        /*0052*/ 	.short	0x0030
        /*0054*/ 	.byte	0x00, 0xf0, 0x11, 0x00


	//----- nvinfo : EIATTR_KPARAM_INFO
	.align		4
.L_26:
        /*0058*/ 	.byte	0x04, 0x17
        /*005a*/ 	.short	(.L_28 - .L_27)
.L_27:
        /*005c*/ 	.word	0x00000000
        /*0060*/ 	.short	0x0008
        /*0062*/ 	.short	0x002c
        /*0064*/ 	.byte	0x00, 0xf0, 0x11, 0x00


	//----- nvinfo : EIATTR_KPARAM_INFO
	.align		4
.L_28:
        /*0068*/ 	.byte	0x04, 0x17
        /*006a*/ 	.short	(.L_30 - .L_29)
.L_29:
        /*006c*/ 	.word	0x00000000
        /*0070*/ 	.short	0x0007
        /*0072*/ 	.short	0x0028
        /*0074*/ 	.byte	0x00, 0xf0, 0x11, 0x00


	//----- nvinfo : EIATTR_KPARAM_INFO
	.align		4
.L_30:
        /*0078*/ 	.byte	0x04, 0x17
        /*007a*/ 	.short	(.L_32 - .L_31)
.L_31:
        /*007c*/ 	.word	0x00000000
        /*0080*/ 	.short	0x0006
        /*0082*/ 	.short	0x0024
        /*0084*/ 	.byte	0x00, 0xf0, 0x11, 0x00


	//----- nvinfo : EIATTR_KPARAM_INFO
	.align		4
.L_32:
        /*0088*/ 	.byte	0x04, 0x17
        /*008a*/ 	.short	(.L_34 - .L_33)
.L_33:
        /*008c*/ 	.word	0x00000000
        /*0090*/ 	.short	0x0005
        /*0092*/ 	.short	0x0020
        /*0094*/ 	.byte	0x00, 0xf0, 0x11, 0x00


	//----- nvinfo : EIATTR_KPARAM_INFO
	.align		4
.L_34:
        /*0098*/ 	.byte	0x04, 0x17
        /*009a*/ 	.short	(.L_36 - .L_35)
.L_35:
        /*009c*/ 	.word	0x00000000
        /*00a0*/ 	.short	0x0004
        /*00a2*/ 	.short	0x001c
        /*00a4*/ 	.byte	0x00, 0xf0, 0x11, 0x00


	//----- nvinfo : EIATTR_KPARAM_INFO
	.align		4
.L_36:
        /*00a8*/ 	.byte	0x04, 0x17
        /*00aa*/ 	.short	(.L_38 - .L_37)
.L_37:
        /*00ac*/ 	.word	0x00000000
        /*00b0*/ 	.short	0x0003
        /*00b2*/ 	.short	0x0018
        /*00b4*/ 	.byte	0x00, 0xf0, 0x11, 0x00


	//----- nvinfo : EIATTR_KPARAM_INFO
	.align		4
.L_38:
        /*00b8*/ 	.byte	0x04, 0x17
        /*00ba*/ 	.short	(.L_40 - .L_39)
.L_39:
        /*00bc*/ 	.word	0x00000000
        /*00c0*/ 	.short	0x0002
        /*00c2*/ 	.short	0x0010
        /*00c4*/ 	.byte	0x00, 0xf4, 0x21, 0x00


	//----- nvinfo : EIATTR_KPARAM_INFO
	.align		4
.L_40:
        /*00c8*/ 	.byte	0x04, 0x17
        /*00ca*/ 	.short	(.L_42 - .L_41)
.L_41:
        /*00cc*/ 	.word	0x00000000
        /*00d0*/ 	.short	0x0001
        /*00d2*/ 	.short	0x0008
        /*00d4*/ 	.byte	0x00, 0xf4, 0x21, 0x00


	//----- nvinfo : EIATTR_KPARAM_INFO
	.align		4
.L_42:
        /*00d8*/ 	.byte	0x04, 0x17
        /*00da*/ 	.short	(.L_44 - .L_43)
.L_43:
        /*00dc*/ 	.word	0x00000000
        /*00e0*/ 	.short	0x0000
        /*00e2*/ 	.short	0x0000
        /*00e4*/ 	.byte	0x00, 0xf4, 0x21, 0x00


	//----- nvinfo : EIATTR_AT_ENTRY_FRAGMENTS
	.align		4
.L_44:
        /*00e8*/ 	.byte	0x04, 0x4f
        /*00ea*/ 	.short	(.L_46 - .L_45)


	//   ....[0]....
.L_45:
        /*00ec*/ 	.word	0x00000004


	//----- nvinfo : EIATTR_RESERVED_SMEM_USED
	.align		4
.L_46:
        /*00f0*/ 	.byte	0x01, 0x41
	.zero		2


	//----- nvinfo : EIATTR_SPARSE_MMA_MASK
	.align		4
        /*00f4*/ 	.byte	0x03, 0x50
        /*00f6*/ 	.short	0x0000


	//----- nvinfo : EIATTR_TCGEN05_1CTA_USED
	.align		4
        /*00f8*/ 	.byte	0x01, 0x51
	.zero		2


	//----- nvinfo : EIATTR_MAXREG_COUNT
	.align		4
        /*00fc*/ 	.byte	0x03, 0x1b
        /*00fe*/ 	.short	0x00ff


	//----- nvinfo : EIATTR_NUM_BARRIERS
	.align		4
        /*0100*/ 	.byte	0x02, 0x4c
        /*0102*/ 	.byte	0x01
	.zero		1


	//----- nvinfo : EIATTR_ANNOTATIONS
	.align		4
        /*0104*/ 	.byte	0x04, 0x55
        /*0106*/ 	.short	(.L_48 - .L_47)


	//   ....[0]....
.L_47:
        /*0108*/ 	.word	0x00000001
        /*010c*/ 	.byte	0x50, 0x0a, 0x00, 0x00, 0x01, 0x00, 0x00, 0x00, 0xb0, 0x0a, 0x00, 0x00, 0x01, 0x00, 0x00, 0x00
        /* <DEDUP_REMOVED lines=426> */
        /*1bbc*/ 	.byte	0xd0, 0x9a, 0x01, 0x00


	//----- nvinfo : EIATTR_INT_WARP_WIDE_INSTR_OFFSETS
	.align		4
.L_48:
        /*1bc0*/ 	.byte	0x04, 0x31
        /*1bc2*/ 	.short	(.L_50 - .L_49)


	//   ....[0]....
.L_49:
        /*1bc4*/ 	.word	0x00004c60


	//   ....[1]....
        /*1bc8*/ 	.word	0x00004c70


	//   ....[2]....
        /*1bcc*/ 	.word	0x00009770


	//   ....[3]....
        /*1bd0*/ 	.word	0x00019f80


	//   ....[4]....
        /*1bd4*/ 	.word	0x00019fd0


	//----- nvinfo : EIATTR_COOP_GROUP_MASK_REGIDS
	.align		4
.L_50:
        /*1bd8*/ 	.byte	0x04, 0x29
        /*1bda*/ 	.short	(.L_52 - .L_51)


	//   ....[0]....
.L_51:
        /*1bdc*/ 	.word	0xffffffff


	//   ....[1]....
        /*1be0*/ 	.word	0xffffffff


	//   ....[2]....
        /*1be4*/ 	.word	0xffffffff


	//   ....[3]....
        /*1be8*/ 	.word	0xffffffff


	//----- nvinfo : EIATTR_COOP_GROUP_INSTR_OFFSETS
	.align		4
.L_52:
        /*1bec*/ 	.byte	0x04, 0x28
        /*1bee*/ 	.short	(.L_54 - .L_53)


	//   ....[0]....
.L_53:
        /*1bf0*/ 	.word	0x00000080


	//   ....[1]....
        /*1bf4*/ 	.word	0x00000340


	//   ....[2]....
        /*1bf8*/ 	.word	0x00019e10


	//   ....[3]....
        /*1bfc*/ 	.word	0x0001a080


	//----- nvinfo : EIATTR_VRC_CTA_INIT_COUNT
	.align		4
.L_54:
        /*1c00*/ 	.byte	0x02, 0x4a
        /*1c02*/ 	.byte	0x80
	.zero		1


	//----- nvinfo : EIATTR_MBARRIER_INSTR_OFFSETS
	.align		4
        /*1c04*/ 	.byte	0x04, 0x39
        /*1c06*/ 	.short	(.L_56 - .L_55)


	//   ....[0]....
.L_55:
        /*1c08*/ 	.word	0x00004fb0
        /*1c0c*/ 	.word	0x000000ff
        /*1c10*/ 	.word	0x00000000
        /*1c14*/ 	.short	0x0100
        /*1c16*/ 	.byte	0x0f
	.zero		1


	//   ....[1]....
        /*1c18*/ 	.word	0x00009790
        /*1c1c*/ 	.word	0x000000ff
        /*1c20*/ 	.word	0x0000a008
        /*1c24*/ 	.short	0x0100
        /*1c26*/ 	.byte	0x0d
	.zero		1


	//   ....[2]....
        /*1c28*/ 	.word	0x0000fc20
        /*1c2c*/ 	.word	0x000000ff
        /*1c30*/ 	.word	0x00000000
        /*1c34*/ 	.short	0x010a
        /*1c36*/ 	.byte	0x0f
	.zero		1


	//   ....[3]....
        /*1c38*/ 	.word	0x00014660
        /*1c3c*/ 	.word	0x000000ff
        /*1c40*/ 	.word	0x00000000
        /*1c44*/ 	.short	0x010a
        /*1c46*/ 	.byte	0x0f
	.zero		1


	//   ....[4]....
        /*1c48*/ 	.word	0x00014700
        /*1c4c*/ 	.word	0x000000ff
        /*1c50*/ 	.word	0x0000a000
        /*1c54*/ 	.short	0x0108
        /*1c56*/ 	.byte	0x0d
	.zero		1


	//   ....[5]....
        /*1c58*/ 	.word	0x00014740
        /*1c5c*/ 	.word	0x000000ff
        /*1c60*/ 	.word	0x0000a008
        /*1c64*/ 	.short	0x0108
        /*1c66*/ 	.byte	0x0d
	.zero		1


	//   ....[6]....
        /*1c68*/ 	.word	0x0001a0a0
        /*1c6c*/ 	.word	0x000000ff
        /*1c70*/ 	.word	0x00000000
        /*1c74*/ 	.short	0x010a
        /*1c76*/ 	.byte	0x0f
	.zero		1


	//   ....[7]....
        /*1c78*/ 	.word	0x0001a0d0
        /*1c7c*/ 	.word	0x000000ff
        /*1c80*/ 	.word	0x00000000
        /*1c84*/ 	.short	0x010a
        /*1c86*/ 	.byte	0x0f
	.zero		1


	//----- nvinfo : EIATTR_NUM_MBARRIERS
	.align		4
.L_56:
        /*1c88*/ 	.byte	0x03, 0x38
        /*1c8a*/ 	.short	0x0002


	//----- nvinfo : EIATTR_EXIT_INSTR_OFFSETS
	.align		4
        /*1c8c*/ 	.byte	0x04, 0x1c
        /*1c8e*/ 	.short	(.L_58 - .L_57)


	//   ....[0]....
.L_57:
        /*1c90*/ 	.word	0x0001a090


	//----- nvinfo : EIATTR_REQNTID
	.align		4
.L_58:
        /*1c94*/ 	.byte	0x04, 0x10
        /*1c96*/ 	.short	(.L_60 - .L_59)
.L_59:
        /*1c98*/ 	.word	0x00000080
        /*1c9c*/ 	.word	0x00000001
        /*1ca0*/ 	.word	0x00000001


	//----- nvinfo : EIATTR_CRS_STACK_SIZE
	.align		4
.L_60:
        /*1ca4*/ 	.byte	0x04, 0x1e
        /*1ca6*/ 	.short	(.L_62 - .L_61)
.L_61:
        /*1ca8*/ 	.word	0x00000000


	//----- nvinfo : EIATTR_CBANK_PARAM_SIZE
	.align		4
.L_62:
        /*1cac*/ 	.byte	0x03, 0x19
        /*1cae*/ 	.short	0x0050


	//----- nvinfo : EIATTR_PARAM_CBANK
	.align		4
        /*1cb0*/ 	.byte	0x04, 0x0a
        /*1cb2*/ 	.short	(.L_64 - .L_63)
	.align		4
.L_63:
        /*1cb4*/ 	.word	index@(.nv.constant0.matmul_kernel)
        /*1cb8*/ 	.short	0x0380
        /*1cba*/ 	.short	0x0050


	//----- nvinfo : EIATTR_SW_WAR
	.align		4
.L_64:
        /*1cbc*/ 	.byte	0x04, 0x36
        /*1cbe*/ 	.short	(.L_66 - .L_65)
.L_65:
        /*1cc0*/ 	.word	0x00000008
.L_66:


//--------------------- .nv.compat                --------------------------
	.section	.nv.compat,"",@"SHT_CUDA_COMPAT_INFO"
	.align	4
        /*0000*/ 	.byte	0x02, 0x02, 0x02, 0x00, 0x02, 0x05, 0x05, 0x00, 0x02, 0x03, 0x00, 0x00, 0x02, 0x06, 0x01, 0x00


//--------------------- .nv.callgraph             --------------------------
	.section	.nv.callgraph,"",@"SHT_CUDA_CALLGRAPH"
	.align	4
	.sectionentsize	8
	.align		4
        /*0000*/ 	.word	0x00000000
	.align		4
        /*0004*/ 	.word	0xffffffff
	.align		4
        /*0008*/ 	.word	0x00000000
	.align		4
        /*000c*/ 	.word	0xfffffffe
	.align		4
        /*0010*/ 	.word	0x00000000
	.align		4
        /*0014*/ 	.word	0xfffffffd
	.align		4
        /*0018*/ 	.word	0x00000000
	.align		4
        /*001c*/ 	.word	0xfffffffc


//--------------------- .text.matmul_kernel       --------------------------
	.section	.text.matmul_kernel,"ax",@progbits
	.align	128
        .global         matmul_kernel
        .type           matmul_kernel,@function
        .size           matmul_kernel,(.L_x_20 - matmul_kernel)
        .other          matmul_kernel,@"STO_CUDA_ENTRY STV_DEFAULT"
matmul_kernel:
.text.matmul_kernel:
[----:B------:R-:W0:Y:S01]  /*0000*/  LDC R1, c[0x0][0x37c] ;  /* 0x0000df00ff017b82 */ /* 0x000e220000000800 */
[----:B------:R-:W1:Y:S01]  /*0010*/  S2R R0, SR_TID.X ;  /* 0x0000000000007919 */ /* 0x000e620000002100 */
[----:B0-----:R-:W-:Y:S01]  /*0020*/  VIADD R1, R1, 0xfffffb50 ;  /* 0xfffffb5001017836 */ /* 0x001fe20000000000 */
[----:B------:R-:W0:Y:S01]  /*0030*/  LDCU.64 UR26, c[0x0][0x358] ;  /* 0x00006b00ff1a77ac */ /* 0x000e220008000a00 */
[----:B-1----:R-:W-:-:S13]  /*0040*/  ISETP.GE.U32.AND P0, PT, R0, 0x20, PT ;  /* 0x000000200000780c */ /* 0x002fda0003f06070 */
[----:B------:R-:W-:Y:S02]  /*0050*/  VOTEU.ANY UP0, P0 ;  /* 0x0000000000ff7886 */ /* 0x000fe40000000100 */
[----:B------:R-:W-:Y:S05]  /*0060*/  BRA.U UP0, `(.L_x_0) ;  /* 0x0000000100b87547 */ /* 0x000fea000b800000 */
[----:B------:R-:W1:Y:S01]  /*0070*/  S2UR UR6, SR_CgaCtaId ;  /* 0x00000000000679c3 */ /* 0x000e620000008800 */
[----:B------:R-:W-:Y:S01]  /*0080*/  NOP ;  /* 0x0000000000007918 */ /* 0x000fe20000000000 */
[----:B------:R-:W-:Y:S02]  /*0090*/  UMOV UR4, 0x40 ;  /* 0x0000004000047882 */ /* 0x000fe40000000000 */
[----:B-1----:R-:W-:-:S09]  /*00a0*/  ULEA UR4, UR6, UR4, 0x18 ;  /* 0x0000000406047291 */ /* 0x002fd2000f8ec0ff */
[----:B------:R-:W1:Y:S01]  /*00b0*/  LDS.U8 R0, [UR4] ;  /* 0x00000004ff007984 */ /* 0x000e620008000000 */
[----:B------:R-:W-:Y:S02]  /*00c0*/  UMOV UR4, 0x400 ;  /* 0x0000040000047882 */ /* 0x000fe40000000000 */
[----:B------:R-:W-:Y:S01]  /*00d0*/  ULEA UR4, UR6, UR4, 0x18 ;  /* 0x0000000406047291 */ /* 0x000fe2000f8ec0ff */
[----:B-1----:R-:W-:-:S13]  /*00e0*/  ISETP.NE.AND P0, PT, R0, RZ, PT ;  /* 0x000000ff0000720c */ /* 0x002fda0003f05270 */
[----:B------:R-:W-:Y:S05]  /*00f0*/  @P0 BRA `(.L_x_1) ;  /* 0x00000000007c0947 */ /* 0x000fea0003800000 */
[----:B------:R-:W-:-:S13]  /*0100*/  ELECT P0, URZ, PT ;  /* 0x0000000000ff782f */ /* 0x000fda0003800000 */
[----:B------:R-:W-:Y:S05]  /*0110*/  @!P0 BRA `(.L_x_2) ;  /* 0x0000000000848947 */ /* 0x000fea0003800000 */
[----:B------:R-:W-:Y:S01]  /*0120*/  UMOV UR5, 0x8 ;  /* 0x0000000800057882 */ /* 0x000fe20000000000 */
[----:B------:R-:W-:Y:S02]  /*0130*/  IMAD.MOV.U32 R4, RZ, RZ, 0x1 ;  /* 0x00000001ff047424 */ /* 0x000fe400078e00ff */
[----:B------:R-:W-:Y:S02]  /*0140*/  IMAD.MOV.U32 R5, RZ, RZ, 0xff ;  /* 0x000000ffff057424 */ /* 0x000fe400078e00ff */
[----:B------:R-:W-:Y:S04]  /*0150*/  DEPBAR.LE SB1, 0x36 ;  /* 0x00009d800000791a */ /* 0x000fe80000000000 */
[----:B------:R-:W1:Y:S02]  /*0160*/  UTCATOMSWS.FIND_AND_SET.ALIGN UP1, UR5, UR5 ;  /* 0x00000005000575e3 */ /* 0x000e640008020800 */
[----:B-1----:R-:W-:-:S04]  /*0170*/  PLOP3.LUT P0, PT, PT, PT, UP1, 0x80, 0x8 ;  /* 0x000000000008781c */ /* 0x002fc80003f0f018 */
[----:B------:R-:W-:-:S04]  /*0180*/  SEL R0, RZ, 0xffffffff, !P0 ;  /* 0xffffffffff007807 */ /* 0x000fc80004000000 */
[----:B------:R-:W-:Y:S01]  /*0190*/  ISETP.NE.AND P0, PT, R0, RZ, PT ;  /* 0x000000ff0000720c */ /* 0x000fe20003f05270 */
[----:B------:R-:W-:-:S12]  /*01a0*/  IMAD.U32 R0, RZ, RZ, UR5 ;  /* 0x00000005ff007e24 */ /* 0x000fd8000f8e00ff */
[----:B------:R-:W-:Y:S05]  /*01b0*/  @P0 BRA `(.L_x_3) ;  /* 0x0000000000240947 */ /* 0x000fea0003800000 */
.L_x_4:
[----:B------:R-:W-:Y:S05]  /*01c0*/  NANOSLEEP 0x64 ;  /* 0x000000640000795d */ /* 0x000fea0003800000 */
[----:B------:R-:W-:-:S05]  /*01d0*/  UMOV UR5, 0x8 ;  /* 0x0000000800057882 */ /* 0x000fca0000000000 */
[----:B------:R-:W-:Y:S04]  /*01e0*/  DEPBAR.LE SB1, 0x36 ;  /* 0x00009d800000791a */ /* 0x000fe80000000000 */
[----:B------:R-:W1:Y:S02]  /*01f0*/  UTCATOMSWS.FIND_AND_SET.ALIGN UP1, UR5, UR5 ;  /* 0x00000005000575e3 */ /* 0x000e640008020800 */
[----:B-1----:R-:W-:-:S04]  /*0200*/  PLOP3.LUT P0, PT, PT, PT, UP1, 0x80, 0x8 ;  /* 0x000000000008781c */ /* 0x002fc80003f0f018 */
[----:B------:R-:W-:-:S04]  /*0210*/  SEL R0, RZ, 0xffffffff, !P0 ;  /* 0xffffffffff007807 */ /* 0x000fc80004000000 */
[----:B------:R-:W-:Y:S01]  /*0220*/  ISETP.NE.AND P0, PT, R0, RZ, PT ;  /* 0x000000ff0000720c */ /* 0x000fe20003f05270 */
[----:B------:R-:W-:-:S12]  /*0230*/  IMAD.U32 R0, RZ, RZ, UR5 ;  /* 0x00000005ff007e24 */ /* 0x000fd8000f8e00ff */
[----:B------:R-:W-:Y:S05]  /*0240*/  @!P0 BRA `(.L_x_4) ;  /* 0xfffffffc00dc8947 */ /* 0x000fea000383ffff */
.L_x_3:
[C---:B------:R-:W-:Y:S01]  /*0250*/  VIADD R3, R0.reuse, 0x10 ;  /* 0x0000001000037836 */ /* 0x040fe20000000000 */
[----:B------:R-:W-:Y:S01]  /*0260*/  UMOV UR5, 0x50 ;  /* 0x0000005000057882 */ /* 0x000fe20000000000 */
[----:B------:R-:W-:Y:S01]  /*0270*/  SHF.L.U32 R2, R5, R0, RZ ;  /* 0x0000000005027219 */ /* 0x000fe200000006ff */
[----:B------:R-:W-:Y:S01]  /*0280*/  ULEA UR5, UR6, UR5, 0x18 ;  /* 0x0000000506057291 */ /* 0x000fe2000f8ec0ff */
[----:B------:R-:W-:Y:S01]  /*0290*/  IMAD.SHL.U32 R0, R0, 0x20, RZ ;  /* 0x0000002000007824 */ /* 0x000fe200078e00ff */
[----:B------:R-:W-:-:S04]  /*02a0*/  SHF.L.U32 R3, R4, R3, RZ ;  /* 0x0000000304037219 */ /* 0x000fc800000006ff */
[----:B------:R-:W-:-:S05]  /*02b0*/  LOP3.LUT R2, R3, R2, RZ, 0xfc, !PT ;  /* 0x0000000203027212 */ /* 0x000fca00078efcff */
[----:B------:R1:W-:Y:S04]  /*02c0*/  ATOMS.OR RZ, [UR5], R2 ;  /* 0x00000002ffff798c */ /* 0x0003e8000b000005 */
[----:B------:R1:W-:Y:S01]  /*02d0*/  STS [UR4], R0 ;  /* 0x00000000ff007988 */ /* 0x0003e20008000804 */
[----:B------:R-:W-:Y:S05]  /*02e0*/  BRA `(.L_x_2) ;  /* 0x0000000000107947 */ /* 0x000fea0003800000 */
.L_x_1:
[----:B------:R-:W-:Y:S01]  /*02f0*/  IMAD.MOV.U32 R0, RZ, RZ, -0x1 ;  /* 0xffffffffff007424 */ /* 0x000fe200078e00ff */
[----:B------:R-:W-:-:S04]  /*0300*/  MOV R2, 0x330 ;  /* 0x0000033000027802 */ /* 0x000fc80000000f00 */
[----:B------:R1:W-:Y:S03]  /*0310*/  STS [UR4], R0 ;  /* 0x00000000ff007988 */ /* 0x0003e60008000804 */
[----:B01----:R-:W-:Y:S05]  /*0320*/  CALL.REL.NOINC `($__internal_1_$__cuda_sm10x_tcgen05_guardrail_trap_phase_invalid_during_alloc) ;  /* 0x0000019c00807944 */ /* 0x003fea0003c00000 */
.L_x_2:
[----:B------:R-:W-:Y:S05]  /*0330*/  WARPSYNC.ALL ;  /* 0x0000000000007948 */ /* 0x000fea0003800000 */
[----:B------:R-:W-:Y:S01]  /*0340*/  NOP ;  /* 0x0000000000007918 */ /* 0x000fe20000000000 */
.L_x_0:
[----:B-1----:R-:W1:Y:S01]  /*0350*/  LDC.64 R2, c[0x0][0x398] ;  /* 0x0000e600ff027b82 */ /* 0x002e620000000a00 */
[----:B------:R-:W2:Y:S01]  /*0360*/  S2R R7, SR_CTAID.X ;  /* 0x0000000000077919 */ /* 0x000ea20000002500 */
[----:B------:R-:W3:Y:S01]  /*0370*/  LDCU UR31, c[0x0][0x3a0] ;  /* 0x00007400ff1f77ac */ /* 0x000ee20008000800 */
[----:B------:R-:W4:Y:S01]  /*0380*/  S2R R35, SR_TID.X ;  /* 0x0000000000237919 */ /* 0x000f220000002100 */
[----:B------:R-:W-:Y:S01]  /*0390*/  UMOV UR13, 0x400 ;  /* 0x00000400000d7882 */ /* 0x000fe20000000000 */
[----:B------:R-:W5:Y:S03]  /*03a0*/  LDCU.64 UR10, c[0x0][0x3a8] ;  /* 0x00007500ff0a77ac */ /* 0x000f660008000a00 */
[----:B------:R-:W0:Y:S01]  /*03b0*/  S2UR UR4, SR_CgaCtaId ;  /* 0x00000000000479c3 */ /* 0x000e220000008800 */
[----:B------:R-:W0:Y:S01]  /*03c0*/  LDCU.128 UR16, c[0x0][0x380] ;  /* 0x00007000ff1077ac */ /* 0x000e220008000c00 */
[----:B---3--:R-:W-:Y:S01]  /*03d0*/  UIADD3 UR33, UPT, UPT, UR31, 0x3f, URZ ;  /* 0x0000003f1f217890 */ /* 0x008fe2000fffe0ff */
[----:B-1----:R-:W-:Y:S01]  /*03e0*/  VIADD R0, R3, 0xff ;  /* 0x000000ff03007836 */ /* 0x002fe20000000000 */
[----:B------:R-:W-:-:S02]  /*03f0*/  IABS R139, R3 ;  /* 0x00000003008b7213 */ /* 0x000fc40000000000 */
[----:B------:R-:W-:Y:S02]  /*0400*/  UISETP.GT.AND UP1, UPT, UR33, 0x3f, UPT ;  /* 0x0000003f2100788c */ /* 0x000fe4000bf24270 */
[----:B------:R-:W-:Y:S01]  /*0410*/  SHF.R.S32.HI R5, RZ, 0x1f, R0 ;  /* 0x0000001fff057819 */ /* 0x000fe20000011400 */
[----:B0-----:R-:W-:-:S03]  /*0420*/  ULEA UR13, UR4, UR13, 0x18 ;  /* 0x0000000d040d7291 */ /* 0x001fc6000f8ec0ff */
[----:B------:R-:W-:Y:S01]  /*0430*/  LEA.HI R5, R5, R0, RZ, 0x8 ;  /* 0x0000000005057211 */ /* 0x000fe200078f40ff */
[----:B------:R-:W-:Y:S01]  /*0440*/  BAR.SYNC.DEFER_BLOCKING 0x0 ;  /* 0x0000000000007b1d */ /* 0x000fe20000010000 */
[----:B--2---:R-:W-:Y:S02]  /*0450*/  IABS R10, R7 ;  /* 0x00000007000a7213 */ /* 0x004fe40000000000 */
[----:B------:R-:W-:Y:S02]  /*0460*/  SHF.R.S32.HI R5, RZ, 0x8, R5 ;  /* 0x00000008ff057819 */ /* 0x000fe40000011405 */
[--C-:B----4-:R-:W-:Y:S02]  /*0470*/  SHF.R.U32.HI R123, RZ, 0x6, R35.reuse ;  /* 0x00000006ff7b7819 */ /* 0x110fe40000011623 */
[----:B------:R-:W-:Y:S01]  /*0480*/  SHF.R.U32.HI R14, RZ, 0x6, R35 ;  /* 0x00000006ff0e7819 */ /* 0x000fe20000011623 */
[----:B------:R-:W-:Y:S01]  /*0490*/  IMAD.SHL.U32 R6, R5, 0x4, RZ ;  /* 0x0000000405067824 */ /* 0x000fe200078e00ff */
[----:B------:R-:W-:-:S02]  /*04a0*/  SGXT.U32 R123, R123, 0x1 ;  /* 0x000000017b7b781a */ /* 0x000fc40000000000 */
[----:B------:R-:W-:Y:S02]  /*04b0*/  LOP3.LUT R235, R35, 0x3f, RZ, 0xc0, !PT ;  /* 0x0000003f23eb7812 */ /* 0x000fe400078ec0ff */
[-C--:B------:R-:W-:Y:S02]  /*04c0*/  IABS R9, R6.reuse ;  /* 0x0000000600097213 */ /* 0x080fe40000000000 */
[----:B------:R-:W-:Y:S01]  /*04d0*/  IABS R12, R6 ;  /* 0x00000006000c7213 */ /* 0x000fe20000000000 */
[----:B-----5:R-:W-:Y:S01]  /*04e0*/  IMAD R126, R235, UR11, RZ ;  /* 0x0000000beb7e7c24 */ /* 0x020fe2000f8e02ff */
[----:B------:R-:W0:Y:S01]  /*04f0*/  I2F.RP R0, R9 ;  /* 0x0000000900007306 */ /* 0x000e220000209400 */
[----:B------:R-:W1:Y:S07]  /*0500*/  LDS R15, [UR13] ;  /* 0x0000000dff0f7984 */ /* 0x000e6e0008000800 */
[----:B0-----:R-:W0:Y:S02]  /*0510*/  MUFU.RCP R0, R0 ;  /* 0x0000000000007308 */ /* 0x001e240000001000 */
[----:B0-----:R-:W-:-:S02]  /*0520*/  VIADD R4, R0, 0xffffffe ;  /* 0x0ffffffe00047836 */ /* 0x001fc40000000000 */
[----:B------:R-:W-:-:S04]  /*0530*/  IMAD.MOV R0, RZ, RZ, -R12 ;  /* 0x000000ffff007224 */ /* 0x000fc800078e0a0c */
[----:B------:R0:W2:Y:S02]  /*0540*/  F2I.FTZ.U32.TRUNC.NTZ R5, R4 ;  /* 0x0000000400057305 */ /* 0x0000a4000021f000 */
[----:B0-----:R-:W-:Y:S01]  /*0550*/  IMAD.MOV.U32 R4, RZ, RZ, RZ ;  /* 0x000000ffff047224 */ /* 0x001fe200078e00ff */
[----:B-1----:R-:W-:Y:S01]  /*0560*/  R2UR UR12, R15 ;  /* 0x000000000f0c72ca */ /* 0x002fe200000e0000 */
[----:B--2---:R-:W-:-:S04]  /*0570*/  IMAD.MOV R8, RZ, RZ, -R5 ;  /* 0x000000ffff087224 */ /* 0x004fc800078e0a05 */
[----:B------:R-:W-:Y:S02]  /*0580*/  IMAD R11, R8, R9, RZ ;  /* 0x00000009080b7224 */ /* 0x000fe400078e02ff */
[----:B------:R-:W-:Y:S02]  /*0590*/  IMAD.MOV.U32 R8, RZ, RZ, R10 ;  /* 0x000000ffff087224 */ /* 0x000fe400078e000a */
[----:B------:R-:W-:-:S06]  /*05a0*/  IMAD.HI.U32 R5, R5, R11, R4 ;  /* 0x0000000b05057227 */ /* 0x000fcc00078e0004 */
[----:B------:R-:W-:-:S04]  /*05b0*/  IMAD.HI.U32 R5, R5, R8, RZ ;  /* 0x0000000805057227 */ /* 0x000fc800078e00ff */
[----:B------:R-:W-:Y:S01]  /*05c0*/  IMAD R0, R5, R0, R8 ;  /* 0x0000000005007224 */ /* 0x000fe200078e0208 */
[----:B------:R-:W-:Y:S04]  /*05d0*/  BAR.SYNC.DEFER_BLOCKING 0x0 ;  /* 0x0000000000007b1d */ /* 0x000fe80000010000 */
[----:B------:R-:W-:-:S13]  /*05e0*/  ISETP.GT.U32.AND P1, PT, R9, R0, PT ;  /* 0x000000000900720c */ /* 0x000fda0003f24070 */
[----:B------:R-:W-:Y:S02]  /*05f0*/  @!P1 IMAD.IADD R0, R0, 0x1, -R9 ;  /* 0x0000000100009824 */ /* 0x000fe400078e0a09 */
[----:B------:R-:W-:Y:S01]  /*0600*/  @!P1 VIADD R5, R5, 0x1 ;  /* 0x0000000105059836 */ /* 0x000fe20000000000 */
[----:B------:R-:W-:Y:S02]  /*0610*/  ISETP.NE.AND P1, PT, R6, RZ, PT ;  /* 0x000000ff0600720c */ /* 0x000fe40003f25270 */
[----:B------:R-:W-:Y:S02]  /*0620*/  ISETP.GE.U32.AND P0, PT, R0, R9, PT ;  /* 0x000000090000720c */ /* 0x000fe40003f06070 */
[----:B------:R-:W-:-:S04]  /*0630*/  LOP3.LUT R0, R7, R6, RZ, 0x3c, !PT ;  /* 0x0000000607007212 */ /* 0x000fc800078e3cff */
[----:B------:R-:W-:Y:S01]  /*0640*/  ISETP.GE.AND P2, PT, R0, RZ, PT ;  /* 0x000000ff0000720c */ /* 0x000fe20003f46270 */
[----:B------:R-:W-:-:S06]  /*0650*/  VIADD R0, R2, 0x3f ;  /* 0x0000003f02007836 */ /* 0x000fcc0000000000 */
[----:B------:R-:W-:-:S04]  /*0660*/  @P0 VIADD R5, R5, 0x1 ;  /* 0x0000000105050836 */ /* 0x000fc80000000000 */
[----:B------:R-:W-:Y:S01]  /*0670*/  IMAD.MOV.U32 R4, RZ, RZ, R5 ;  /* 0x000000ffff047224 */ /* 0x000fe200078e0005 */
[----:B------:R-:W-:-:S03]  /*0680*/  SHF.R.S32.HI R5, RZ, 0x1f, R0 ;  /* 0x0000001fff057819 */ /* 0x000fc60000011400 */
[----:B------:R-:W-:Y:S01]  /*0690*/  @!P2 IMAD.MOV R4, RZ, RZ, -R4 ;  /* 0x000000ffff04a224 */ /* 0x000fe200078e0a04 */
[----:B------:R-:W-:Y:S02]  /*06a0*/  @!P1 LOP3.LUT R4, RZ, R6, RZ, 0x33, !PT ;  /* 0x00000006ff049212 */ /* 0x000fe400078e33ff */
[----:B------:R-:W-:-:S03]  /*06b0*/  LEA.HI R5, R5, R0, RZ, 0x6 ;  /* 0x0000000005057211 */ /* 0x000fc600078f30ff */
[----:B------:R-:W-:Y:S02]  /*06c0*/  IMAD.SHL.U32 R10, R4, 0x4, RZ ;  /* 0x00000004040a7824 */ /* 0x000fe400078e00ff */
[----:B------:R-:W-:-:S03]  /*06d0*/  IMAD.MOV R4, RZ, RZ, -R4 ;  /* 0x000000ffff047224 */ /* 0x000fc600078e0a04 */
[----:B------:R-:W-:Y:S01]  /*06e0*/  LEA.HI.SX32 R5, R5, -R10, 0x1a ;  /* 0x8000000a05057211 */ /* 0x000fe200078fd2ff */
[----:B------:R-:W-:Y:S02]  /*06f0*/  IMAD R13, R6, R4, R7 ;  /* 0x00000004060d7224 */ /* 0x000fe400078e0207 */
[----:B------:R-:W-:Y:S01]  /*0700*/  IMAD.MOV.U32 R4, RZ, RZ, RZ ;  /* 0x000000ffff047224 */ /* 0x000fe200078e00ff */
[----:B------:R-:W-:Y:S02]  /*0710*/  VIMNMX R12, PT, PT, R5, 0x4, PT ;  /* 0x00000004050c7848 */ /* 0x000fe40003fe0100 */
[----:B------:R-:W-:Y:S02]  /*0720*/  IABS R11, R13 ;  /* 0x0000000d000b7213 */ /* 0x000fe40000000000 */
[----:B------:R-:W-:-:S04]  /*0730*/  IABS R9, R12 ;  /* 0x0000000c00097213 */ /* 0x000fc80000000000 */
[----:B------:R-:W0:Y:S08]  /*0740*/  I2F.RP R0, R9 ;  /* 0x0000000900007306 */ /* 0x000e300000209400 */
[----:B0-----:R-:W0:Y:S02]  /*0750*/  MUFU.RCP R0, R0 ;  /* 0x0000000000007308 */ /* 0x001e240000001000 */
[----:B0-----:R-:W-:Y:S01]  /*0760*/  VIADD R5, R0, 0xffffffe ;  /* 0x0ffffffe00057836 */ /* 0x001fe20000000000 */
[----:B------:R-:W-:-:S05]  /*0770*/  IABS R0, R12 ;  /* 0x0000000c00007213 */ /* 0x000fca0000000000 */
[----:B------:R-:W0:Y:S01]  /*0780*/  F2I.FTZ.U32.TRUNC.NTZ R5, R5 ;  /* 0x0000000500057305 */ /* 0x000e22000021f000 */
[----:B------:R-:W-:Y:S02]  /*0790*/  IMAD.MOV R0, RZ, RZ, -R0 ;  /* 0x000000ffff007224 */ /* 0x000fe400078e0a00 */
[----:B0-----:R-:W-:-:S04]  /*07a0*/  IMAD.MOV R8, RZ, RZ, -R5 ;  /* 0x000000ffff087224 */ /* 0x001fc800078e0a05 */
[----:B------:R-:W-:-:S04]  /*07b0*/  IMAD R7, R8, R9, RZ ;  /* 0x0000000908077224 */ /* 0x000fc800078e02ff */
[----:B------:R-:W-:Y:S01]  /*07c0*/  IMAD.HI.U32 R4, R5, R7, R4 ;  /* 0x0000000705047227 */ /* 0x000fe200078e0004 */
[----:B------:R-:W-:Y:S01]  /*07d0*/  IABS R5, R2 ;  /* 0x0000000200057213 */ /* 0x000fe20000000000 */
[----:B------:R-:W0:Y:S04]  /*07e0*/  I2F.RP R7, R139 ;  /* 0x0000008b00077306 */ /* 0x000e280000209400 */
[----:B------:R-:W-:-:S04]  /*07f0*/  IMAD.HI.U32 R4, R4, R11, RZ ;  /* 0x0000000b04047227 */ /* 0x000fc800078e00ff */
[----:B------:R-:W-:Y:S01]  /*0800*/  IMAD R0, R4, R0, R11 ;  /* 0x0000000004007224 */ /* 0x000fe200078e020b */
[----:B------:R-:W1:Y:S04]  /*0810*/  I2F.RP R6, R5 ;  /* 0x0000000500067306 */ /* 0x000e680000209400 */
[----:B------:R-:W-:-:S04]  /*0820*/  ISETP.GT.U32.AND P1, PT, R9, R0, PT ;  /* 0x000000000900720c */ /* 0x000fc80003f24070 */
[----:B0-----:R-:W0:Y:S08]  /*0830*/  MUFU.RCP R7, R7 ;  /* 0x0000000700077308 */ /* 0x001e300000001000 */
[----:B-1----:R-:W1:Y:S01]  /*0840*/  MUFU.RCP R6, R6 ;  /* 0x0000000600067308 */ /* 0x002e620000001000 */
[----:B------:R-:W-:Y:S02]  /*0850*/  @!P1 IMAD.IADD R0, R0, 0x1, -R9 ;  /* 0x0000000100009824 */ /* 0x000fe400078e0a09 */
[----:B------:R-:W-:Y:S01]  /*0860*/  @!P1 VIADD R4, R4, 0x1 ;  /* 0x0000000104049836 */ /* 0x000fe20000000000 */
[----:B------:R-:W-:-:S02]  /*0870*/  ISETP.NE.AND P1, PT, R12, RZ, PT ;  /* 0x000000ff0c00720c */ /* 0x000fc40003f25270 */
[----:B------:R-:W-:Y:S02]  /*0880*/  ISETP.GE.U32.AND P0, PT, R0, R9, PT ;  /* 0x000000090000720c */ /* 0x000fe40003f06070 */
[----:B------:R-:W-:Y:S01]  /*0890*/  LOP3.LUT R0, R13, R12, RZ, 0x3c, !PT ;  /* 0x0000000c0d007212 */ /* 0x000fe200078e3cff */
[----:B0-----:R-:W-:-:S03]  /*08a0*/  VIADD R8, R7, 0xffffffe ;  /* 0x0ffffffe07087836 */ /* 0x001fc60000000000 */
[----:B------:R-:W-:Y:S01]  /*08b0*/  ISETP.GE.AND P2, PT, R0, RZ, PT ;  /* 0x000000ff0000720c */ /* 0x000fe20003f46270 */
[----:B------:R0:W2:Y:S01]  /*08c0*/  F2I.FTZ.U32.TRUNC.NTZ R9, R8 ;  /* 0x0000000800097305 */ /* 0x0000a2000021f000 */
[----:B------:R-:W-:Y:S01]  /*08d0*/  SHF.R.U32.HI R0, RZ, 0x5, R35 ;  /* 0x00000005ff007819 */ /* 0x000fe20000011623 */
[----:B-1----:R-:W-:-:S03]  /*08e0*/  VIADD R6, R6, 0xffffffe ;  /* 0x0ffffffe06067836 */ /* 0x002fc60000000000 */
[----:B------:R-:W-:Y:S01]  /*08f0*/  R2UR UR6, R0 ;  /* 0x00000000000672ca */ /* 0x000fe200000e0000 */
[----:B------:R-:W-:Y:S02]  /*0900*/  @P0 VIADD R4, R4, 0x1 ;  /* 0x0000000104040836 */ /* 0x000fe40000000000 */
[----:B------:R1:W3:Y:S01]  /*0910*/  F2I.FTZ.U32.TRUNC.NTZ R7, R6 ;  /* 0x0000000600077305 */ /* 0x0002e2000021f000 */
[----:B0-----:R-:W-:-:S03]  /*0920*/  IMAD.MOV.U32 R8, RZ, RZ, RZ ;  /* 0x000000ffff087224 */ /* 0x001fc600078e00ff */
[----:B------:R-:W-:Y:S01]  /*0930*/  @!P2 IMAD.MOV R4, RZ, RZ, -R4 ;  /* 0x000000ffff04a224 */ /* 0x000fe200078e0a04 */
[----:B------:R-:W-:Y:S01]  /*0940*/  @!P1 LOP3.LUT R4, RZ, R12, RZ, 0x33, !PT ;  /* 0x0000000cff049212 */ /* 0x000fe200078e33ff */
[----:B--2---:R-:W-:Y:S01]  /*0950*/  IMAD.MOV R0, RZ, RZ, -R9 ;  /* 0x000000ffff007224 */ /* 0x004fe200078e0a09 */
[----:B------:R-:W-:-:S03]  /*0960*/  PLOP3.LUT P1, PT, PT, PT, UP1, 0x80, 0x8 ;  /* 0x000000000008781c */ /* 0x000fc60003f2f018 */
[----:B------:R-:W-:Y:S01]  /*0970*/  IMAD.SHL.U32 R133, R4, 0x100, RZ ;  /* 0x0000010004857824 */ /* 0x000fe200078e00ff */
[----:B-1----:R-:W-:Y:S01]  /*0980*/  SGXT.U32 R6, R14, 0x1 ;  /* 0x000000010e06781a */ /* 0x002fe20000000000 */
[----:B------:R-:W-:Y:S01]  /*0990*/  IMAD R11, R0, R139, RZ ;  /* 0x0000008b000b7224 */ /* 0x000fe200078e02ff */
[----:B------:R-:W-:Y:S02]  /*09a0*/  PRMT R0, R123, 0x6540, R4 ;  /* 0x000065407b007816 */ /* 0x000fe40000000004 */
[----:B------:R-:W-:Y:S01]  /*09b0*/  LOP3.LUT R105, R133, 0x8, R123, 0xfe, !PT ;  /* 0x0000000885697812 */ /* 0x000fe200078efe7b */
[----:B------:R-:W-:Y:S01]  /*09c0*/  IMAD.HI.U32 R138, R9, R11, R8 ;  /* 0x0000000b098a7227 */ /* 0x000fe200078e0008 */
[----:B------:R-:W-:Y:S02]  /*09d0*/  IABS R32, R0 ;  /* 0x0000000000207213 */ /* 0x000fe40000000000 */
[----:B------:R-:W-:Y:S01]  /*09e0*/  IABS R122, R105 ;  /* 0x00000069007a7213 */ /* 0x000fe20000000000 */
[----:B---3--:R-:W-:Y:S01]  /*09f0*/  IMAD.MOV R8, RZ, RZ, -R7 ;  /* 0x000000ffff087224 */ /* 0x008fe200078e0a07 */
[----:B------:R-:W-:Y:S01]  /*0a00*/  ISETP.LT.AND P1, PT, R6, UR31, P1 ;  /* 0x0000001f06007c0c */ /* 0x000fe20008f21270 */
[----:B------:R-:W-:Y:S01]  /*0a10*/  IMAD.MOV R9, RZ, RZ, -R4 ;  /* 0x000000ffff097224 */ /* 0x000fe200078e0a04 */
[C-C-:B------:R-:W-:Y:S01]  /*0a20*/  LOP3.LUT R136, R133.reuse, 0x20, R123.reuse, 0xfe, !PT ;  /* 0x0000002085887812 */ /* 0x140fe200078efe7b */
[----:B------:R-:W-:Y:S01]  /*0a30*/  IMAD.HI.U32 R6, R138, R122, RZ ;  /* 0x0000007a8a067227 */ /* 0x000fe200078e00ff */
[C-C-:B------:R-:W-:Y:S01]  /*0a40*/  LOP3.LUT R135, R133.reuse, 0x28, R123.reuse, 0xfe, !PT ;  /* 0x0000002885877812 */ /* 0x140fe200078efe7b */
[----:B------:R-:W-:Y:S01]  /*0a50*/  STL [R1+0x2c4], R105 ;  /* 0x0002c46901007387 */ /* 0x000fe20000100800 */
[C-C-:B------:R-:W-:Y:S01]  /*0a60*/  LOP3.LUT R33, R133.reuse, 0x10, R123.reuse, 0xfe, !PT ;  /* 0x0000001085217812 */ /* 0x140fe200078efe7b */
[----:B------:R-:W-:Y:S01]  /*0a70*/  IMAD R11, R8, R5, RZ ;  /* 0x00000005080b7224 */ /* 0x000fe200078e02ff */
[C-C-:B------:R-:W-:Y:S01]  /*0a80*/  LOP3.LUT R137, R133.reuse, 0x18, R123.reuse, 0xfe, !PT ;  /* 0x0000001885897812 */ /* 0x140fe200078efe7b */
[----:B------:R-:W-:Y:S01]  /*0a90*/  IMAD.HI.U32 R4, R138, R32, RZ ;  /* 0x000000208a047227 */ /* 0x000fe200078e00ff */
[----:B------:R-:W-:Y:S01]  /*0aa0*/  IABS R120, R136 ;  /* 0x0000008800787213 */ /* 0x000fe20000000000 */
[----:B------:R-:W-:Y:S01]  /*0ab0*/  STL [R1+0x2b8], R33 ;  /* 0x0002b82101007387 */ /* 0x000fe20000100800 */
[----:B------:R-:W-:Y:S01]  /*0ac0*/  LOP3.LUT R103, R133, 0x30, R123, 0xfe, !PT ;  /* 0x0000003085677812 */ /* 0x000fe200078efe7b */
[----:B------:R-:W-:Y:S01]  /*0ad0*/  IMAD.MOV R8, RZ, RZ, -R6 ;  /* 0x000000ffff087224 */ /* 0x000fe200078e0a06 */
[----:B------:R-:W-:Y:S01]  /*0ae0*/  IABS R116, R135 ;  /* 0x0000008700747213 */ /* 0x000fe20000000000 */
[----:B------:R-:W-:Y:S01]  /*0af0*/  IMAD R9, R12, R9, R13 ;  /* 0x000000090c097224 */ /* 0x000fe200078e020d */
[----:B------:R-:W-:Y:S01]  /*0b00*/  IABS R130, R33 ;  /* 0x0000002100827213 */ /* 0x000fe20000000000 */
[----:B------:R-:W-:Y:S01]  /*0b10*/  IMAD.MOV R4, RZ, RZ, -R4 ;  /* 0x000000ffff047224 */ /* 0x000fe200078e0a04 */
[----:B------:R-:W-:Y:S01]  /*0b20*/  IABS R124, R137 ;  /* 0x00000089007c7213 */ /* 0x000fe20000000000 */
[----:B------:R-:W-:Y:S01]  /*0b30*/  IMAD.MOV.U32 R6, RZ, RZ, RZ ;  /* 0x000000ffff067224 */ /* 0x000fe200078e00ff */
[----:B------:R-:W-:Y:S01]  /*0b40*/  IABS R112, R103 ;  /* 0x0000006700707213 */ /* 0x000fe20000000000 */
[----:B------:R-:W-:Y:S01]  /*0b50*/  IMAD R122, R139, R8, R122 ;  /* 0x000000088b7a7224 */ /* 0x000fe200078e027a */
[----:B------:R-:W-:Y:S01]  /*0b60*/  LOP3.LUT R132, R0, 0x48, RZ, 0xfc, !PT ;  /* 0x0000004800847812 */ /* 0x000fe200078efcff */
[----:B------:R-:W-:Y:S01]  /*0b70*/  IMAD.HI.U32 R8, R138, R120, RZ ;  /* 0x000000788a087227 */ /* 0x000fe200078e00ff */
[----:B------:R-:W-:Y:S01]  /*0b80*/  LOP3.LUT R129, R0, 0x50, RZ, 0xfc, !PT ;  /* 0x0000005000817812 */ /* 0x000fe200078efcff */
[----:B------:R-:W-:Y:S01]  /*0b90*/  STL [R1+0x2ac], R137 ;  /* 0x0002ac8901007387 */ /* 0x000fe20000100800 */
[----:B------:R-:W-:Y:S01]  /*0ba0*/  LOP3.LUT R51, R133, 0x38, R123, 0xfe, !PT ;  /* 0x0000003885337812 */ /* 0x000fe200078efe7b */
[----:B------:R-:W-:Y:S01]  /*0bb0*/  IMAD.IADD R9, R10, 0x1, R9 ;  /* 0x000000010a097824 */ /* 0x000fe200078e0209 */
[C---:B------:R-:W-:Y:S01]  /*0bc0*/  LOP3.LUT R134, R0.reuse, 0x40, RZ, 0xfc, !PT ;  /* 0x0000004000867812 */ /* 0x040fe200078efcff */
[----:B------:R-:W-:Y:S01]  /*0bd0*/  IMAD.HI.U32 R7, R7, R11, R6 ;  /* 0x0000000b07077227 */ /* 0x000fe200078e0006 */
[----:B------:R-:W-:Y:S01]  /*0be0*/  IABS R110, R132 ;  /* 0x00000084006e7213 */ /* 0x000fe20000000000 */
[----:B------:R-:W-:Y:S01]  /*0bf0*/  STL [R1+0x298], R136 ;  /* 0x0002988801007387 */ /* 0x000fe20000100800 */
[----:B------:R-:W-:Y:S01]  /*0c00*/  LOP3.LUT R101, R0, 0x58, RZ, 0xfc, !PT ;  /* 0x0000005800657812 */ /* 0x000fe200078efcff */
[C---:B------:R-:W-:Y:S01]  /*0c10*/  IMAD R32, R139.reuse, R4, R32 ;  /* 0x000000048b207224 */ /* 0x040fe200078e0220 */
[----:B------:R-:W-:Y:S01]  /*0c20*/  IABS R108, R129 ;  /* 0x00000081006c7213 */ /* 0x000fe20000000000 */
[C---:B------:R-:W-:Y:S01]  /*0c30*/  IMAD.HI.U32 R10, R138.reuse, R116, RZ ;  /* 0x000000748a0a7227 */ /* 0x040fe200078e00ff */
[----:B------:R-:W-:Y:S01]  /*0c40*/  IABS R128, R51 ;  /* 0x0000003300807213 */ /* 0x000fe20000000000 */
[----:B------:R-:W-:Y:S01]  /*0c50*/  STL [R1+0x288], R135 ;  /* 0x0002888701007387 */ /* 0x000fe20000100800 */
[----:B------:R-:W-:Y:S01]  /*0c60*/  IABS R114, R134 ;  /* 0x0000008600727213 */ /* 0x000fe20000000000 */
[----:B------:R-:W-:Y:S01]  /*0c70*/  IMAD.HI.U32 R4, R138, R130, RZ ;  /* 0x000000828a047227 */ /* 0x000fe200078e00ff */
[----:B------:R-:W-:Y:S01]  /*0c80*/  IABS R104, R101 ;  /* 0x0000006500687213 */ /* 0x000fe20000000000 */
[----:B------:R-:W-:Y:S01]  /*0c90*/  STL [R1+0x27c], R103 ;  /* 0x00027c6701007387 */ /* 0x000fe20000100800 */
[----:B------:R-:W-:Y:S01]  /*0ca0*/  LOP3.LUT R125, R0, 0x70, RZ, 0xfc, !PT ;  /* 0x00000070007d7812 */ /* 0x000fe200078efcff */
[----:B------:R-:W-:Y:S01]  /*0cb0*/  IMAD.HI.U32 R6, R138, R124, RZ ;  /* 0x0000007c8a067227 */ /* 0x000fe200078e00ff */
[C---:B------:R-:W-:Y:S01]  /*0cc0*/  LOP3.LUT R121, R0.reuse, 0x78, RZ, 0xfc, !PT ;  /* 0x0000007800797812 */ /* 0x040fe200078efcff */
[----:B------:R-:W-:Y:S01]  /*0cd0*/  STL [R1+0x274], R51 ;  /* 0x0002743301007387 */ /* 0x000fe20000100800 */
[C---:B------:R-:W-:Y:S01]  /*0ce0*/  LOP3.LUT R99, R0.reuse, 0x60, RZ, 0xfc, !PT ;  /* 0x0000006000637812 */ /* 0x040fe200078efcff */
[----:B------:R-:W-:Y:S01]  /*0cf0*/  IMAD.MOV R8, RZ, RZ, -R8 ;  /* 0x000000ffff087224 */ /* 0x000fe200078e0a08 */
[----:B------:R-:W-:Y:S01]  /*0d00*/  LOP3.LUT R53, R0, 0x68, RZ, 0xfc, !PT ;  /* 0x0000006800357812 */ /* 0x000fe200078efcff */
[----:B------:R-:W-:Y:S01]  /*0d10*/  IMAD.HI.U32 R11, R138, R112, RZ ;  /* 0x000000708a0b7227 */ /* 0x000fe200078e00ff */
[----:B------:R-:W-:Y:S01]  /*0d20*/  IABS R100, R125 ;  /* 0x0000007d00647213 */ /* 0x000fe20000000000 */
[----:B------:R-:W-:Y:S01]  /*0d30*/  STL [R1+0x26c], R134 ;  /* 0x00026c8601007387 */ /* 0x000fe20000100800 */
[C---:B------:R-:W-:Y:S01]  /*0d40*/  LOP3.LUT R49, R0.reuse, 0x80, RZ, 0xfc, !PT ;  /* 0x0000008000317812 */ /* 0x040fe200078efcff */
[----:B------:R-:W-:Y:S01]  /*0d50*/  IMAD.MOV R10, RZ, RZ, -R10 ;  /* 0x000000ffff0a7224 */ /* 0x000fe200078e0a0a */
[----:B------:R-:W-:Y:S01]  /*0d60*/  IABS R96, R121 ;  /* 0x0000007900607213 */ /* 0x000fe20000000000 */
[----:B------:R-:W-:Y:S01]  /*0d70*/  IMAD.MOV R4, RZ, RZ, -R4 ;  /* 0x000000ffff047224 */ /* 0x000fe200078e0a04 */
[----:B------:R-:W-:Y:S01]  /*0d80*/  IABS R118, R99 ;  /* 0x0000006300767213 */ /* 0x000fe20000000000 */
[----:B------:R-:W-:Y:S01]  /*0d90*/  IMAD.MOV R6, RZ, RZ, -R6 ;  /* 0x000000ffff067224 */ /* 0x000fe200078e0a06 */
[----:B------:R-:W-:Y:S01]  /*0da0*/  IABS R102, R53 ;  /* 0x0000003500667213 */ /* 0x000fe20000000000 */
[C---:B------:R-:W-:Y:S01]  /*0db0*/  IMAD R120, R139.reuse, R8, R120 ;  /* 0x000000088b787224 */ /* 0x040fe200078e0278 */
[----:B------:R-:W-:Y:S01]  /*0dc0*/  IABS R92, R49 ;  /* 0x00000031005c7213 */ /* 0x000fe20000000000 */
[----:B------:R-:W-:Y:S01]  /*0dd0*/  IMAD.MOV R11, RZ, RZ, -R11 ;  /* 0x000000ffff0b7224 */ /* 0x000fe200078e0a0b */
[----:B------:R-:W-:Y:S01]  /*0de0*/  LOP3.LUT R115, R0, 0x98, RZ, 0xfc, !PT ;  /* 0x0000009800737812 */ /* 0x000fe200078efcff */
[----:B------:R-:W-:Y:S01]  /*0df0*/  IMAD.HI.U32 R8, R138, R110, RZ ;  /* 0x0000006e8a087227 */ /* 0x000fe200078e00ff */
[C---:B------:R-:W-:Y:S01]  /*0e00*/  LOP3.LUT R113, R0.reuse, 0xa0, RZ, 0xfc, !PT ;  /* 0x000000a000717812 */ /* 0x040fe200078efcff */
[----:B------:R-:W-:Y:S01]  /*0e10*/  STL [R1+0x370], R132 ;  /* 0x0003708401007387 */ /* 0x000fe20000100800 */
[C---:B------:R-:W-:Y:S01]  /*0e20*/  LOP3.LUT R119, R0.reuse, 0x88, RZ, 0xfc, !PT ;  /* 0x0000008800777812 */ /* 0x040fe200078efcff */
[C---:B------:R-:W-:Y:S01]  /*0e30*/  IMAD R116, R139.reuse, R10, R116 ;  /* 0x0000000a8b747224 */ /* 0x040fe200078e0274 */
[C---:B------:R-:W-:Y:S01]  /*0e40*/  LOP3.LUT R117, R0.reuse, 0x90, RZ, 0xfc, !PT ;  /* 0x0000009000757812 */ /* 0x040fe200078efcff */
[C---:B------:R-:W-:Y:S01]  /*0e50*/  IMAD R130, R139.reuse, R4, R130 ;  /* 0x000000048b827224 */ /* 0x040fe200078e0282 */
[----:B------:R-:W-:Y:S01]  /*0e60*/  IABS R90, R115 ;  /* 0x00000073005a7213 */ /* 0x000fe20000000000 */
[C---:B------:R-:W-:Y:S01]  /*0e70*/  IMAD R124, R139.reuse, R6, R124 ;  /* 0x000000068b7c7224 */ /* 0x040fe200078e027c */
[----:B------:R-:W-:Y:S01]  /*0e80*/  LOP3.LUT R97, R0, 0xa8, RZ, 0xfc, !PT ;  /* 0x000000a800617812 */ /* 0x000fe200078efcff */
[C---:B------:R-:W-:Y:S01]  /*0e90*/  IMAD.HI.U32 R10, R138.reuse, R108, RZ ;  /* 0x0000006c8a0a7227 */ /* 0x040fe200078e00ff */
[----:B------:R-:W-:Y:S01]  /*0ea0*/  IABS R88, R113 ;  /* 0x0000007100587213 */ /* 0x000fe20000000000 */
[----:B------:R-:W-:Y:S01]  /*0eb0*/  STL [R1+0x364], R129 ;  /* 0x0003648101007387 */ /* 0x000fe20000100800 */
[----:B------:R-:W-:Y:S01]  /*0ec0*/  IABS R106, R119 ;  /* 0x00000077006a7213 */ /* 0x000fe20000000000 */
[C---:B------:R-:W-:Y:S01]  /*0ed0*/  IMAD R112, R139.reuse, R11, R112 ;  /* 0x0000000b8b707224 */ /* 0x040fe200078e0270 */
        /* <DEDUP_REMOVED lines=39> */
[----:B------:R-:W-:Y:S01]  /*1150*/  IMAD R104, R139, R11, R104 ;  /* 0x0000000b8b687224 */ /* 0x000fe200078e0268 */
[----:B------:R-:W-:Y:S01]  /*1160*/  IABS R20, R89 ;  /* 0x0000005900147213 */ /* 0x000fe20000000000 */
[C---:B------:R-:W-:Y:S01]  /*1170*/  IMAD.HI.U32 R4, R138.reuse, R118, RZ ;  /* 0x000000768a047227 */ /* 0x040fe200078e00ff */
[----:B------:R-:W-:Y:S01]  /*1180*/  IABS R26, R83 ;  /* 0x00000053001a7213 */ /* 0x000fe20000000000 */
[----:B------:R-:W-:Y:S01]  /*1190*/  STL [R1+0x3a4], R49 ;  /* 0x0003a43101007387 */ /* 0x000fe20000100800 */
[C-C-:B------:R-:W-:Y:S01]  /*11a0*/  LOP3.LUT R79, R133.reuse, 0x12, R123.reuse, 0xfe, !PT ;  /* 0x00000012854f7812 */ /* 0x140fe200078efe7b */
[C---:B------:R-:W-:Y:S01]  /*11b0*/  IMAD.HI.U32 R6, R138.reuse, R102, RZ ;  /* 0x000000668a067227 */ /* 0x040fe200078e00ff */
[C-C-:B------:R-:W-:Y:S01]  /*11c0*/  LOP3.LUT R23, R133.reuse, 0x1a, R123.reuse, 0xfe, !PT ;  /* 0x0000001a85177812 */ /* 0x140fe200078efe7b */
[----:B------:R-:W-:Y:S01]  /*11d0*/  STL [R1+0x398], R119 ;  /* 0x0003987701007387 */ /* 0x000fe20000100800 */
[C-C-:B------:R-:W-:Y:S01]  /*11e0*/  LOP3.LUT R25, R133.reuse, 0x2, R123.reuse, 0xfe, !PT ;  /* 0x0000000285197812 */ /* 0x140fe200078efe7b */
[----:B------:R-:W-:Y:S01]  /*11f0*/  IMAD.MOV R8, RZ, RZ, -R8 ;  /* 0x000000ffff087224 */ /* 0x000fe200078e0a08 */
[C-C-:B------:R-:W-:Y:S01]  /*1200*/  LOP3.LUT R81, R133.reuse, 0xa, R123.reuse, 0xfe, !PT ;  /* 0x0000000a85517812 */ /* 0x140fe200078efe7b */
[C---:B------:R-:W-:Y:S01]  /*1210*/  IMAD.HI.U32 R11, R138.reuse, R92, RZ ;  /* 0x0000005c8a0b7227 */ /* 0x040fe200078e00ff */
[----:B------:R-:W-:Y:S01]  /*1220*/  IABS R46, R79 ;  /* 0x0000004f002e7213 */ /* 0x000fe20000000000 */
[----:B------:R-:W-:Y:S01]  /*1230*/  STL [R1+0x38c], R117 ;  /* 0x00038c7501007387 */ /* 0x000fe20000100800 */
[----:B------:R-:W-:Y:S01]  /*1240*/  LOP3.LUT R77, R133, 0x22, R123, 0xfe, !PT ;  /* 0x00000022854d7812 */ /* 0x000fe200078efe7b */
[----:B------:R-:W-:Y:S01]  /*1250*/  IMAD.MOV R10, RZ, RZ, -R10 ;  /* 0x000000ffff0a7224 */ /* 0x000fe200078e0a0a */
[----:B------:R-:W-:Y:S01]  /*1260*/  IABS R28, R23 ;  /* 0x00000017001c7213 */ /* 0x000fe20000000000 */
[----:B------:R-:W-:Y:S01]  /*1270*/  IMAD.MOV R4, RZ, RZ, -R4 ;  /* 0x000000ffff047224 */ /* 0x000fe200078e0a04 */
[----:B------:R-:W-:Y:S01]  /*1280*/  IABS R52, R25 ;  /* 0x0000001900347213 */ /* 0x000fe20000000000 */
[----:B------:R-:W-:Y:S01]  /*1290*/  IMAD.MOV R6, RZ, RZ, -R6 ;  /* 0x000000ffff067224 */ /* 0x000fe200078e0a06 */
[----:B------:R-:W-:Y:S01]  /*12a0*/  IABS R48, R81 ;  /* 0x0000005100307213 */ /* 0x000fe20000000000 */
[----:B------:R-:W-:Y:S01]  /*12b0*/  IMAD R100, R139, R8, R100 ;  /* 0x000000088b647224 */ /* 0x000fe200078e0264 */
[----:B------:R-:W-:Y:S01]  /*12c0*/  IABS R16, R77 ;  /* 0x0000004d00107213 */ /* 0x000fe20000000000 */
[----:B------:R-:W-:Y:S01]  /*12d0*/  IMAD.MOV R11, RZ, RZ, -R11 ;  /* 0x000000ffff0b7224 */ /* 0x000fe200078e0a0b */
[C-C-:B------:R-:W-:Y:S01]  /*12e0*/  LOP3.LUT R73, R133.reuse, 0x3a, R123.reuse, 0xfe, !PT ;  /* 0x0000003a85497812 */ /* 0x140fe200078efe7b */
[----:B------:R-:W-:Y:S01]  /*12f0*/  IMAD.HI.U32 R8, R138, R90, RZ ;  /* 0x0000005a8a087227 */ /* 0x000fe200078e00ff */
[C---:B------:R-:W-:Y:S01]  /*1300*/  LOP3.LUT R57, R0.reuse, 0x42, RZ, 0xfc, !PT ;  /* 0x0000004200397812 */ /* 0x040fe200078efcff */
[----:B------:R-:W-:Y:S01]  /*1310*/  STL [R1+0x380], R115 ;  /* 0x0003807301007387 */ /* 0x000fe20000100800 */
[--C-:B------:R-:W-:Y:S01]  /*1320*/  LOP3.LUT R75, R133, 0x2a, R123.reuse, 0xfe, !PT ;  /* 0x0000002a854b7812 */ /* 0x100fe200078efe7b */
[----:B------:R-:W-:Y:S01]  /*1330*/  IMAD R96, R139, R10, R96 ;  /* 0x0000000a8b607224 */ /* 0x000fe200078e0260 */
[----:B------:R-:W-:Y:S01]  /*1340*/  LOP3.LUT R45, R133, 0x32, R123, 0xfe, !PT ;  /* 0x00000032852d7812 */ /* 0x000fe200078efe7b */
[C---:B------:R-:W-:Y:S01]  /*1350*/  IMAD R118, R139.reuse, R4, R118 ;  /* 0x000000048b767224 */ /* 0x040fe200078e0276 */
[----:B------:R-:W-:Y:S01]  /*1360*/  IABS R12, R73 ;  /* 0x00000049000c7213 */ /* 0x000fe20000000000 */
[----:B------:R-:W-:Y:S01]  /*1370*/  IMAD R102, R139, R6, R102 ;  /* 0x000000068b667224 */ /* 0x000fe200078e0266 */
[----:B------:R-:W-:Y:S01]  /*1380*/  LOP3.LUT R31, R0, 0x4a, RZ, 0xfc, !PT ;  /* 0x0000004a001f7812 */ /* 0x000fe200078efcff */
[----:B------:R-:W-:Y:S01]  /*1390*/  IMAD.HI.U32 R10, R138, R88, RZ ;  /* 0x000000588a0a7227 */ /* 0x000fe200078e00ff */
[----:B------:R-:W-:Y:S01]  /*13a0*/  STL [R1+0x344], R113 ;  /* 0x0003447101007387 */ /* 0x000fe20000100800 */
[----:B------:R-:W-:-:S02]  /*13b0*/  IABS R13, R57 ;  /* 0x00000039000d7213 */ /* 0x000fc40000000000 */
[----:B------:R-:W-:Y:S01]  /*13c0*/  IMAD R92, R139, R11, R92 ;  /* 0x0000000b8b5c7224 */ /* 0x000fe200078e025c */
[----:B------:R-:W-:Y:S01]  /*13d0*/  STL [R1+0x338], R97 ;  /* 0x0003386101007387 */ /* 0x000fe20000100800 */
[C---:B------:R-:W-:Y:S01]  /*13e0*/  IMAD.HI.U32 R4, R138.reuse, R106, RZ ;  /* 0x0000006a8a047227 */ /* 0x040fe200078e00ff */
[----:B------:R-:W-:Y:S02]  /*13f0*/  IABS R18, R75 ;  /* 0x0000004b00127213 */ /* 0x000fe40000000000 */
[----:B------:R-:W-:Y:S01]  /*1400*/  IABS R14, R45 ;  /* 0x0000002d000e7213 */ /* 0x000fe20000000000 */
[----:B------:R-:W-:Y:S01]  /*1410*/  IMAD.HI.U32 R6, R138, R94, RZ ;  /* 0x0000005e8a067227 */ /* 0x000fe200078e00ff */
[----:B------:R-:W-:Y:S01]  /*1420*/  STL [R1+0x32c], R95 ;  /* 0x00032c5f01007387 */ /* 0x000fe20000100800 */
[----:B------:R-:W-:Y:S02]  /*1430*/  IABS R15, R31 ;  /* 0x0000001f000f7213 */ /* 0x000fe40000000000 */
[----:B------:R-:W-:Y:S01]  /*1440*/  IMAD.MOV R8, RZ, RZ, -R8 ;  /* 0x000000ffff087224 */ /* 0x000fe200078e0a08 */
[----:B------:R-:W-:Y:S01]  /*1450*/  LOP3.LUT R29, R0, 0x52, RZ, 0xfc, !PT ;  /* 0x00000052001d7812 */ /* 0x000fe200078efcff */
[----:B------:R-:W-:Y:S01]  /*1460*/  IMAD.HI.U32 R11, R138, R86, RZ ;  /* 0x000000568a0b7227 */ /* 0x000fe200078e00ff */
[----:B------:R-:W-:Y:S01]  /*1470*/  STL [R1+0x324], R111 ;  /* 0x0003246f01007387 */ /* 0x000fe20000100800 */
[----:B------:R-:W-:-:S02]  /*1480*/  LOP3.LUT R27, R0, 0x5a, RZ, 0xfc, !PT ;  /* 0x0000005a001b7812 */ /* 0x000fc400078efcff */
[----:B------:R-:W-:Y:S01]  /*1490*/  IMAD.MOV R10, RZ, RZ, -R10 ;  /* 0x000000ffff0a7224 */ /* 0x000fe200078e0a0a */
[----:B------:R-:W-:Y:S01]  /*14a0*/  STL [R1+0x31c], R47 ;  /* 0x00031c2f01007387 */ /* 0x000fe20000100800 */
[----:B------:R-:W-:Y:S01]  /*14b0*/  IMAD.MOV R4, RZ, RZ, -R4 ;  /* 0x000000ffff047224 */ /* 0x000fe200078e0a04 */
[----:B------:R-:W-:Y:S01]  /*14c0*/  LOP3.LUT R218, R0, 0x62, RZ, 0xfc, !PT ;  /* 0x0000006200da7812 */ /* 0x000fe200078efcff */
[----:B------:R-:W-:Y:S01]  /*14d0*/  IMAD.MOV R6, RZ, RZ, -R6 ;  /* 0x000000ffff067224 */ /* 0x000fe200078e0a06 */
[----:B------:R-:W-:Y:S01]  /*14e0*/  STL [R1+0x314], R109 ;  /* 0x0003146d01007387 */ /* 0x000fe20000100800 */
[----:B------:R-:W-:Y:S01]  /*14f0*/  IMAD R90, R139, R8, R90 ;  /* 0x000000088b5a7224 */ /* 0x000fe200078e025a */
[----:B------:R-:W-:Y:S01]  /*1500*/  IABS R17, R29 ;  /* 0x0000001d00117213 */ /* 0x000fe20000000000 */
[----:B------:R-:W-:Y:S01]  /*1510*/  IMAD.MOV R11, RZ, RZ, -R11 ;  /* 0x000000ffff0b7224 */ /* 0x000fe200078e0a0b */
[----:B------:R-:W-:Y:S01]  /*1520*/  STL [R1+0x30c], R93 ;  /* 0x00030c5d01007387 */ /* 0x000fe20000100800 */
[----:B------:R-:W-:Y:S01]  /*1530*/  IMAD.HI.U32 R8, R138, R82, RZ ;  /* 0x000000528a087227 */ /* 0x000fe200078e00ff */
[----:B------:R-:W-:-:S02]  /*1540*/  LOP3.LUT R210, R0, 0x72, RZ, 0xfc, !PT ;  /* 0x0000007200d27812 */ /* 0x000fc400078efcff */
[----:B------:R-:W-:Y:S01]  /*1550*/  STL [R1+0x304], R91 ;  /* 0x0003045b01007387 */ /* 0x000fe20000100800 */
[C---:B------:R-:W-:Y:S01]  /*1560*/  IMAD R88, R139.reuse, R10, R88 ;  /* 0x0000000a8b587224 */ /* 0x040fe200078e0258 */
[----:B------:R-:W-:Y:S01]  /*1570*/  IABS R19, R27 ;  /* 0x0000001b00137213 */ /* 0x000fe20000000000 */
[C---:B------:R-:W-:Y:S01]  /*1580*/  IMAD R106, R139.reuse, R4, R106 ;  /* 0x000000048b6a7224 */ /* 0x040fe200078e026a */
[----:B------:R-:W-:Y:S01]  /*1590*/  STL [R1+0x2fc], R89 ;  /* 0x0002fc5901007387 */ /* 0x000fe20000100800 */
[C---:B------:R-:W-:Y:S01]  /*15a0*/  IMAD R94, R139.reuse, R6, R94 ;  /* 0x000000068b5e7224 */ /* 0x040fe200078e025e */
[----:B------:R-:W-:Y:S01]  /*15b0*/  LOP3.LUT R234, R0, 0x7a, RZ, 0xfc, !PT ;  /* 0x0000007a00ea7812 */ /* 0x000fe200078efcff */
[C---:B------:R-:W-:Y:S01]  /*15c0*/  IMAD.HI.U32 R10, R138.reuse, R78, RZ ;  /* 0x0000004e8a0a7227 */ /* 0x040fe200078e00ff */
[----:B------:R-:W-:Y:S01]  /*15d0*/  STL [R1+0x2f4], R87 ;  /* 0x0002f45701007387 */ /* 0x000fe20000100800 */
[----:B------:R-:W-:Y:S02]  /*15e0*/  IABS R21, R218 ;  /* 0x000000da00157213 */ /* 0x000fe40000000000 */
[----:B------:R-:W-:Y:S01]  /*15f0*/  IMAD R86, R139, R11, R86 ;  /* 0x0000000b8b567224 */ /* 0x000fe200078e0256 */
[----:B------:R-:W-:Y:S01]  /*1600*/  STL [R1+0x2ec], R85 ;  /* 0x0002ec5501007387 */ /* 0x000fe20000100800 */
[----:B------:R-:W-:Y:S01]  /*1610*/  IMAD.HI.U32 R4, R138, R98, RZ ;  /* 0x000000628a047227 */ /* 0x000fe200078e00ff */
[----:B------:R-:W-:-:S02]  /*1620*/  IABS R76, R210 ;  /* 0x000000d2004c7213 */ /* 0x000fc40000000000 */
[----:B------:R-:W-:Y:S01]  /*1630*/  STL [R1+0x2e4], R83 ;  /* 0x0002e45301007387 */ /* 0x000fe20000100800 */
[----:B------:R-:W-:Y:S01]  /*1640*/  IMAD.HI.U32 R6, R138, R84, RZ ;  /* 0x000000548a067227 */ /* 0x000fe200078e00ff */
[----:B------:R-:W-:Y:S02]  /*1650*/  LOP3.LUT R243, R0, 0x9a, RZ, 0xfc, !PT ;  /* 0x0000009a00f37812 */ /* 0x000fe400078efcff */
[----:B------:R-:W-:Y:S01]  /*1660*/  STL [R1+0x2a8], R25 ;  /* 0x0002a81901007387 */ /* 0x000fe20000100800 */
[----:B------:R-:W-:Y:S01]  /*1670*/  IMAD.MOV R8, RZ, RZ, -R8 ;  /* 0x000000ffff087224 */ /* 0x000fe200078e0a08 */
[----:B------:R-:W-:Y:S01]  /*1680*/  IABS R72, R234 ;  /* 0x000000ea00487213 */ /* 0x000fe20000000000 */
[----:B------:R-:W-:Y:S01]  /*1690*/  IMAD.HI.U32 R11, R138, R50, RZ ;  /* 0x000000328a0b7227 */ /* 0x000fe200078e00ff */
[----:B------:R-:W-:Y:S01]  /*16a0*/  STL [R1+0x2c0], R81 ;  /* 0x0002c05101007387 */ /* 0x000fe20000100800 */
[C---:B------:R-:W-:Y:S02]  /*16b0*/  LOP3.LUT R211, R0.reuse, 0x6a, RZ, 0xfc, !PT ;  /* 0x0000006a00d37812 */ /* 0x040fe400078efcff */
        /* <DEDUP_REMOVED lines=11> */
[----:B------:R-:W-:-:S02]  /*1770*/  IABS R74, R211 ;  /* 0x000000d3004a7213 */ /* 0x000fc40000000000 */
[----:B------:R-:W-:Y:S01]  /*1780*/  STL [R1+0x284], R75 ;  /* 0x0002844b01007387 */ /* 0x000fe20000100800 */
[C---:B------:R-:W-:Y:S01]  /*1790*/  IMAD R78, R139.reuse, R10, R78 ;  /* 0x0000000a8b4e7224 */ /* 0x040fe200078e024e */
[C---:B------:R-:W-:Y:S01]  /*17a0*/  LOP3.LUT R242, R0.reuse, 0xa2, RZ, 0xfc, !PT ;  /* 0x000000a200f27812 */ /* 0x040fe200078efcff */
        /* <DEDUP_REMOVED lines=13> */
[C---:B------:R-:W-:Y:S02]  /*1880*/  LOP3.LUT R227, R0.reuse, 0x82, RZ, 0xfc, !PT ;  /* 0x0000008200e37812 */ /* 0x040fe400078efcff */
[----:B------:R-:W-:Y:S01]  /*1890*/  STL [R1+0x360], R29 ;  /* 0x0003601d01007387 */ /* 0x000fe20000100800 */
[----:B------:R-:W-:Y:S01]  /*18a0*/  IMAD.MOV R8, RZ, RZ, -R8 ;  /* 0x000000ffff087224 */ /* 0x000fe200078e0a08 */
[----:B------:R-:W-:Y:S01]  /*18b0*/  LOP3.LUT R38, R0, 0xba, RZ, 0xfc, !PT ;  /* 0x000000ba00267812 */ /* 0x000fe200078efcff */
[----:B------:R-:W-:Y:S01]  /*18c0*/  IMAD.HI.U32 R11, R138, R26, RZ ;  /* 0x0000001a8a0b7227 */ /* 0x000fe200078e00ff */
[----:B------:R-:W-:Y:S01]  /*18d0*/  STL [R1+0x350], R27 ;  /* 0x0003501b01007387 */ /* 0x000fe20000100800 */
[----:B------:R-:W-:Y:S02]  /*18e0*/  IABS R69, R250 ;  /* 0x000000fa00457213 */ /* 0x000fe40000000000 */
        /* <DEDUP_REMOVED lines=14> */
[----:B------:R-:W-:Y:S01]  /*19d0*/  LOP3.LUT R40, R0, 0xaa, RZ, 0xfc, !PT ;  /* 0x000000aa00287812 */ /* 0x000fe200078efcff */
[C---:B------:R-:W-:Y:S01]  /*19e0*/  IMAD R80, R139.reuse, R4, R80 ;  /* 0x000000048b507224 */ /* 0x040fe200078e0250 */
[----:B------:R-:W-:Y:S01]  /*19f0*/  STL [R1+0x3a0], R227 ;  /* 0x0003a0e301007387 */ /* 0x000fe20000100800 */
[C---:B------:R-:W-:Y:S01]  /*1a00*/  IMAD R20, R139.reuse, R6, R20 ;  /* 0x000000068b147224 */ /* 0x040fe200078e0214 */
[----:B------:R-:W-:Y:S01]  /*1a10*/  IABS R65, R39 ;  /* 0x0000002700417213 */ /* 0x000fe20000000000 */
[----:B------:R-:W-:Y:S01]  /*1a20*/  IMAD.HI.U32 R10, R138, R28, RZ ;  /* 0x0000001c8a0a7227 */ /* 0x000fe200078e00ff */
[----:B------:R-:W-:Y:S01]  /*1a30*/  STL [R1+0x394], R226 ;  /* 0x000394e201007387 */ /* 0x000fe20000100800 */
[----:B------:R-:W-:Y:S02]  /*1a40*/  LOP3.LUT R37, R0, 0xc2, RZ, 0xfc, !PT ;  /* 0x000000c200257812 */ /* 0x000fe400078efcff */
[----:B------:R-:W-:Y:S01]  /*1a50*/  IMAD R26, R139, R11, R26 ;  /* 0x0000000b8b1a7224 */ /* 0x000fe200078e021a */
[----:B------:R-:W-:Y:S01]  /*1a60*/  STL [R1+0x388], R250 ;  /* 0x000388fa01007387 */ /* 0x000fe20000100800 */
[----:B------:R-:W-:Y:S01]  /*1a70*/  IMAD.HI.U32 R4, R138, R52, RZ ;  /* 0x000000348a047227 */ /* 0x000fe200078e00ff */
[----:B------:R-:W-:-:S02]  /*1a80*/  IABS R67, R40 ;  /* 0x0000002800437213 */ /* 0x000fc40000000000 */
[----:B------:R-:W-:Y:S01]  /*1a90*/  STL [R1+0x37c], R243 ;  /* 0x00037cf301007387 */ /* 0x000fe20000100800 */
[----:B------:R-:W-:Y:S01]  /*1aa0*/  IMAD.HI.U32 R6, R138, R48, RZ ;  /* 0x000000308a067227 */ /* 0x000fe200078e00ff */
[----:B------:R-:W-:Y:S02]  /*1ab0*/  IABS R63, R37 ;  /* 0x00000025003f7213 */ /* 0x000fe40000000000 */
[----:B------:R-:W-:Y:S01]  /*1ac0*/  STL [R1+0x340], R242 ;  /* 0x000340f201007387 */ /* 0x000fe20000100800 */
[----:B------:R-:W-:Y:S01]  /*1ad0*/  IMAD.MOV R8, RZ, RZ, -R8 ;  /* 0x000000ffff087224 */ /* 0x000fe200078e0a08 */
[----:B------:R-:W-:Y:S01]  /*1ae0*/  LOP3.LUT R213, R0, 0xfa, RZ, 0xfc, !PT ;  /* 0x000000fa00d57812 */ /* 0x000fe200078efcff */
[----:B------:R-:W-:Y:S01]  /*1af0*/  IMAD.HI.U32 R11, R138, R16, RZ ;  /* 0x000000108a0b7227 */ /* 0x000fe200078e00ff */
[----:B------:R-:W-:Y:S01]  /*1b00*/  STL [R1+0x334], R40 ;  /* 0x0003342801007387 */ /* 0x000fe20000100800 */
[----:B------:R-:W-:Y:S02]  /*1b10*/  LOP3.LUT R220, R0, 0xf2, RZ, 0xfc, !PT ;  /* 0x000000f200dc7812 */ /* 0x000fe400078efcff */
[----:B------:R-:W-:Y:S01]  /*1b20*/  IMAD.MOV R10, RZ, RZ, -R10 ;  /* 0x000000ffff0a7224 */ /* 0x000fe200078e0a0a */
[----:B------:R-:W-:Y:S01]  /*1b30*/  STL [R1+0x328], R39 ;  /* 0x0003282701007387 */ /* 0x000fe20000100800 */
[----:B------:R-:W-:Y:S01]  /*1b40*/  IMAD.MOV R4, RZ, RZ, -R4 ;  /* 0x000000ffff047224 */ /* 0x000fe200078e0a04 */
[----:B------:R-:W-:Y:S01]  /*1b50*/  IABS R54, R213 ;  /* 0x000000d500367213 */ /* 0x000fe20000000000 */
[----:B------:R-:W-:Y:S01]  /*1b60*/  IMAD.MOV R6, RZ, RZ, -R6 ;  /* 0x000000ffff067224 */ /* 0x000fe200078e0a06 */
[----:B------:R-:W-:Y:S01]  /*1b70*/  STL [R1+0x320], R38 ;  /* 0x0003202601007387 */ /* 0x000fe20000100800 */
[----:B------:R-:W-:Y:S01]  /*1b80*/  IMAD R46, R139, R8, R46 ;  /* 0x000000088b2e7224 */ /* 0x000fe200078e022e */
[----:B------:R-:W-:Y:S01]  /*1b90*/  IABS R56, R220 ;  /* 0x000000dc00387213 */ /* 0x000fe20000000000 */
[----:B------:R-:W-:Y:S01]  /*1ba0*/  IMAD.MOV R11, RZ, RZ, -R11 ;  /* 0x000000ffff0b7224 */ /* 0x000fe200078e0a0b */
[----:B------:R0:W-:Y:S01]  /*1bb0*/  STL [R1+0x318], R37 ;  /* 0x0003182501007387 */ /* 0x0001e20000100800 */
[----:B------:R-:W-:Y:S01]  /*1bc0*/  IMAD.HI.U32 R8, R138, R12, RZ ;  /* 0x0000000c8a087227 */ /* 0x000fe200078e00ff */
[----:B------:R-:W-:-:S02]  /*1bd0*/  LOP3.LUT R212, R133, 0x4, R123, 0xfe, !PT ;  /* 0x0000000485d47812 */ /* 0x000fc400078efe7b */
[C---:B------:R-:W-:Y:S01]  /*1be0*/  ISETP.GT.U32.AND P4, PT, R139.reuse, R32, PT ;  /* 0x000000208b00720c */ /* 0x040fe20003f84070 */
[C---:B------:R-:W-:Y:S01]  /*1bf0*/  IMAD R28, R139.reuse, R10, R28 ;  /* 0x0000000a8b1c7224 */ /* 0x040fe200078e021c */
[----:B------:R-:W-:Y:S01]  /*1c00*/  IABS R55, R212 ;  /* 0x000000d400377213 */ /* 0x000fe20000000000 */
[C---:B------:R-:W-:Y:S01]  /*1c10*/  IMAD R52, R139.reuse, R4, R52 ;  /* 0x000000048b347224 */ /* 0x040fe200078e0234 */
[----:B------:R-:W-:Y:S01]  /*1c20*/  ISETP.NE.AND P2, PT, R2, RZ, PT ;  /* 0x000000ff0200720c */ /* 0x000fe20003f45270 */
[C---:B------:R-:W-:Y:S01]  /*1c30*/  IMAD R48, R139.reuse, R6, R48 ;  /* 0x000000068b307224 */ /* 0x040fe200078e0230 */
[----:B0-----:R-:W-:Y:S01]  /*1c40*/  LOP3.LUT R37, R0, 0xca, RZ, 0xfc, !PT ;  /* 0x000000ca00257812 */ /* 0x001fe200078efcff */
[C---:B------:R-:W-:Y:S01]  /*1c50*/  IMAD.HI.U32 R10, R138.reuse, R13, RZ ;  /* 0x0000000d8a0a7227 */ /* 0x040fe200078e00ff */
[C---:B------:R-:W-:Y:S02]  /*1c60*/  ISETP.GT.U32.AND P5, PT, R139.reuse, R122, PT ;  /* 0x0000007a8b00720c */ /* 0x040fe40003fa4070 */
[----:B------:R-:W-:Y:S01]  /*1c70*/  IABS R62, R37 ;  /* 0x00000025003e7213 */ /* 0x000fe20000000000 */
[----:B------:R-:W-:Y:S01]  /*1c80*/  IMAD R16, R139, R11, R16 ;  /* 0x0000000b8b107224 */ /* 0x000fe200078e0210 */
[----:B------:R0:W-:Y:S01]  /*1c90*/  STL [R1+0x310], R37 ;  /* 0x0003102501007387 */ /* 0x0001e20000100800 */
[----:B------:R-:W-:Y:S01]  /*1ca0*/  IMAD.HI.U32 R4, R138, R18, RZ ;  /* 0x000000128a047227 */ /* 0x000fe200078e00ff */
[----:B------:R-:W-:-:S02]  /*1cb0*/  LOP3.LUT R205, R133, 0xc, R123, 0xfe, !PT ;  /* 0x0000000c85cd7812 */ /* 0x000fc400078efe7b */
[----:B------:R-:W-:Y:S01]  /*1cc0*/  ISETP.GT.U32.AND P6, PT, R139, R130, PT ;  /* 0x000000828b00720c */ /* 0x000fe20003fc4070 */
[C---:B------:R-:W-:Y:S01]  /*1cd0*/  IMAD.HI.U32 R6, R138.reuse, R14, RZ ;  /* 0x0000000e8a067227 */ /* 0x040fe200078e00ff */
[----:B------:R-:W-:Y:S02]  /*1ce0*/  IABS R43, R205 ;  /* 0x000000cd002b7213 */ /* 0x000fe40000000000 */
[C-C-:B------:R-:W-:Y:S01]  /*1cf0*/  LOP3.LUT R197, R133.reuse, 0x1c, R123.reuse, 0xfe, !PT ;  /* 0x0000001c85c57812 */ /* 0x140fe200078efe7b */
[----:B------:R-:W-:Y:S01]  /*1d00*/  IMAD.MOV R8, RZ, RZ, -R8 ;  /* 0x000000ffff087224 */ /* 0x000fe200078e0a08 */
[C-C-:B------:R-:W-:Y:S01]  /*1d10*/  LOP3.LUT R196, R133.reuse, 0x24, R123.reuse, 0xfe, !PT ;  /* 0x0000002485c47812 */ /* 0x140fe200078efe7b */
[----:B------:R-:W-:Y:S01]  /*1d20*/  IMAD.HI.U32 R11, R138, R15, RZ ;  /* 0x0000000f8a0b7227 */ /* 0x000fe200078e00ff */
[----:B------:R-:W-:Y:S02]  /*1d30*/  IABS R41, R197 ;  /* 0x000000c500297213 */ /* 0x000fe40000000000 */
[C-C-:B------:R-:W-:Y:S01]  /*1d40*/  LOP3.LUT R189, R133.reuse, 0x2c, R123.reuse, 0xfe, !PT ;  /* 0x0000002c85bd7812 */ /* 0x140fe200078efe7b */
[----:B------:R-:W-:Y:S01]  /*1d50*/  IMAD.MOV R30, RZ, RZ, -R10 ;  /* 0x000000ffff1e7224 */ /* 0x000fe200078e0a0a */
[--C-:B------:R-:W-:Y:S01]  /*1d60*/  LOP3.LUT R188, R133, 0x34, R123.reuse, 0xfe, !PT ;  /* 0x0000003485bc7812 */ /* 0x100fe200078efe7b */
[----:B------:R-:W-:Y:S01]  /*1d70*/  IMAD.MOV R4, RZ, RZ, -R4 ;  /* 0x000000ffff047224 */ /* 0x000fe200078e0a04 */
[----:B------:R-:W-:Y:S01]  /*1d80*/  IABS R40, R196 ;  /* 0x000000c400287213 */ /* 0x000fe20000000000 */
[----:B------:R-:W-:Y:S01]  /*1d90*/  IMAD.MOV R6, RZ, RZ, -R6 ;  /* 0x000000ffff067224 */ /* 0x000fe200078e0a06 */
[----:B------:R-:W-:Y:S01]  /*1da0*/  IABS R39, R189 ;  /* 0x000000bd00277213 */ /* 0x000fe20000000000 */
[----:B------:R-:W-:Y:S01]  /*1db0*/  IMAD R10, R139, R8, R12 ;  /* 0x000000088b0a7224 */ /* 0x000fe200078e020c */
[----:B------:R-:W-:Y:S01]  /*1dc0*/  LOP3.LUT R181, R133, 0x3c, R123, 0xfe, !PT ;  /* 0x0000003c85b57812 */ /* 0x000fe200078efe7b */
[----:B------:R-:W-:Y:S01]  /*1dd0*/  IMAD.MOV R34, RZ, RZ, -R11 ;  /* 0x000000ffff227224 */ /* 0x000fe200078e0a0b */
[----:B------:R-:W-:Y:S01]  /*1de0*/  LOP3.LUT R180, R0, 0x44, RZ, 0xfc, !PT ;  /* 0x0000004400b47812 */ /* 0x000fe200078efcff */
[----:B------:R-:W-:Y:S01]  /*1df0*/  IMAD.HI.U32 R8, R138, R17, RZ ;  /* 0x000000118a087227 */ /* 0x000fe200078e00ff */
[----:B------:R-:W-:-:S02]  /*1e00*/  LOP3.LUT R156, R0, 0x4c, RZ, 0xfc, !PT ;  /* 0x0000004c009c7812 */ /* 0x000fc400078efcff */
[----:B------:R-:W-:Y:S01]  /*1e10*/  IABS R35, R180 ;  /* 0x000000b400237213 */ /* 0x000fe20000000000 */
[----:B------:R-:W-:Y:S01]  /*1e20*/  IMAD.HI.U32 R11, R138, R19, RZ ;  /* 0x000000138a0b7227 */ /* 0x000fe200078e00ff */
[C---:B------:R-:W-:Y:S02]  /*1e30*/  LOP3.LUT R131, R0.reuse, 0x54, RZ, 0xfc, !PT ;  /* 0x0000005400837812 */ /* 0x040fe400078efcff */
[----:B0-----:R-:W-:Y:S01]  /*1e40*/  IABS R37, R156 ;  /* 0x0000009c00257213 */ /* 0x001fe20000000000 */
[----:B------:R-:W-:Y:S01]  /*1e50*/  IMAD R18, R139, R4, R18 ;  /* 0x000000048b127224 */ /* 0x000fe200078e0212 */
[----:B------:R-:W-:Y:S01]  /*1e60*/  LOP3.LUT R204, R133, 0x14, R123, 0xfe, !PT ;  /* 0x0000001485cc7812 */ /* 0x000fe200078efe7b */
[----:B------:R-:W-:Y:S01]  /*1e70*/  IMAD R14, R139, R6, R14 ;  /* 0x000000068b0e7224 */ /* 0x000fe200078e020e */
[----:B------:R-:W-:Y:S01]  /*1e80*/  LOP3.LUT R107, R0, 0x5c, RZ, 0xfc, !PT ;  /* 0x0000005c006b7812 */ /* 0x000fe200078efcff */
[----:B------:R-:W-:Y:S01]  /*1e90*/  IMAD.HI.U32 R12, R138, R21, RZ ;  /* 0x000000158a0c7227 */ /* 0x000fe200078e00ff */
[----:B------:R-:W-:-:S03]  /*1ea0*/  IABS R42, R204 ;  /* 0x000000cc002a7213 */ /* 0x000fc60000000000 */
[C---:B------:R-:W-:Y:S02]  /*1eb0*/  IMAD R6, R139.reuse, R30, R13 ;  /* 0x0000001e8b067224 */ /* 0x040fe400078e020d */
[----:B------:R-:W-:Y:S02]  /*1ec0*/  IMAD R4, R139, R34, R15 ;  /* 0x000000228b047224 */ /* 0x000fe400078e020f */
[----:B------:R-:W-:Y:S02]  /*1ed0*/  IMAD.MOV R8, RZ, RZ, -R8 ;  /* 0x000000ffff087224 */ /* 0x000fe400078e0a08 */
[----:B------:R-:W-:-:S04]  /*1ee0*/  IMAD.HI.U32 R15, R138, R76, RZ ;  /* 0x0000004c8a0f7227 */ /* 0x000fc800078e00ff */
[----:B------:R-:W-:Y:S02]  /*1ef0*/  IMAD.MOV R30, RZ, RZ, -R11 ;  /* 0x000000ffff1e7224 */ /* 0x000fe400078e0a0b */
[----:B------:R-:W-:-:S04]  /*1f00*/  IMAD.HI.U32 R11, R138, R72, RZ ;  /* 0x000000488a0b7227 */ /* 0x000fc800078e00ff */
[----:B------:R-:W-:Y:S02]  /*1f10*/  IMAD.MOV R34, RZ, RZ, -R12 ;  /* 0x000000ffff227224 */ /* 0x000fe400078e0a0c */
[C---:B------:R-:W-:Y:S02]  /*1f20*/  IMAD R12, R139.reuse, R8, R17 ;  /* 0x000000088b0c7224 */ /* 0x040fe400078e0211 */
[----:B------:R-:W-:Y:S02]  /*1f30*/  IMAD.MOV R15, RZ, RZ, -R15 ;  /* 0x000000ffff0f7224 */ /* 0x000fe400078e0a0f */
[----:B------:R-:W-:Y:S02]  /*1f40*/  IMAD R8, R139, R30, R19 ;  /* 0x0000001e8b087224 */ /* 0x000fe400078e0213 */
[----:B------:R-:W-:-:S04]  /*1f50*/  IMAD.HI.U32 R19, R138, R68, RZ ;  /* 0x000000448a137227 */ /* 0x000fc800078e00ff */
[----:B------:R-:W-:Y:S02]  /*1f60*/  IMAD.MOV R11, RZ, RZ, -R11 ;  /* 0x000000ffff0b7224 */ /* 0x000fe400078e0a0b */
[----:B------:R-:W-:-:S04]  /*1f70*/  IMAD.HI.U32 R13, R138, R74, RZ ;  /* 0x0000004a8a0d7227 */ /* 0x000fc800078e00ff */
[----:B------:R-:W-:Y:S02]  /*1f80*/  IMAD R76, R139, R15, R76 ;  /* 0x0000000f8b4c7224 */ /* 0x000fe400078e024c */
[----:B------:R-:W-:-:S04]  /*1f90*/  IMAD.HI.U32 R15, R138, R70, RZ ;  /* 0x000000468a0f7227 */ /* 0x000fc800078e00ff */
[----:B------:R-:W-:Y:S02]  /*1fa0*/  IMAD.MOV R19, RZ, RZ, -R19 ;  /* 0x000000ffff137224 */ /* 0x000fe400078e0a13 */
[----:B------:R-:W-:Y:S02]  /*1fb0*/  IMAD R72, R139, R11, R72 ;  /* 0x0000000b8b487224 */ /* 0x000fe400078e0248 */
[----:B------:R-:W-:Y:S02]  /*1fc0*/  IMAD.MOV R13, RZ, RZ, -R13 ;  /* 0x000000ffff0d7224 */ /* 0x000fe400078e0a0d */
[----:B------:R-:W-:-:S04]  /*1fd0*/  IMAD.HI.U32 R11, R138, R66, RZ ;  /* 0x000000428a0b7227 */ /* 0x000fc800078e00ff */
[----:B------:R-:W-:-:S04]  /*1fe0*/  IMAD.HI.U32 R17, R138, R69, RZ ;  /* 0x000000458a117227 */ /* 0x000fc800078e00ff */
[----:B------:R-:W-:Y:S02]  /*1ff0*/  IMAD.MOV R15, RZ, RZ, -R15 ;  /* 0x000000ffff0f7224 */ /* 0x000fe400078e0a0f */
[C---:B------:R-:W-:Y:S02]  /*2000*/  IMAD R68, R139.reuse, R19, R68 ;  /* 0x000000138b447224 */ /* 0x040fe400078e0244 */
[----:B------:R-:W-:Y:S02]  /*2010*/  IMAD R74, R139, R13, R74 ;  /* 0x0000000d8b4a7224 */ /* 0x000fe400078e024a */
[----:B------:R-:W-:Y:S02]  /*2020*/  IMAD.MOV R19, RZ, RZ, -R11 ;  /* 0x000000ffff137224 */ /* 0x000fe400078e0a0b */
[----:B------:R-:W-:-:S04]  /*2030*/  IMAD.HI.U32 R13, R138, R71, RZ ;  /* 0x000000478a0d7227 */ /* 0x000fc800078e00ff */
[----:B------:R-:W-:-:S04]  /*2040*/  IMAD.HI.U32 R11, R138, R64, RZ ;  /* 0x000000408a0b7227 */ /* 0x000fc800078e00ff */
[----:B------:R-:W-:Y:S02]  /*2050*/  IMAD.MOV R36, RZ, RZ, -R17 ;  /* 0x000000ffff247224 */ /* 0x000fe400078e0a11 */
[C---:B------:R-:W-:Y:S02]  /*2060*/  IMAD R70, R139.reuse, R15, R70 ;  /* 0x0000000f8b467224 */ /* 0x040fe400078e0246 */
[----:B------:R-:W-:Y:S01]  /*2070*/  IMAD R30, R139, R34, R21 ;  /* 0x000000228b1e7224 */ /* 0x000fe200078e0215 */
[----:B------:R-:W-:Y:S01]  /*2080*/  LOP3.LUT R21, R0, 0xd2, RZ, 0xfc, !PT ;  /* 0x000000d200157812 */ /* 0x000fe200078efcff */
[----:B------:R-:W-:-:S03]  /*2090*/  IMAD.HI.U32 R15, R138, R65, RZ ;  /* 0x000000418a0f7227 */ /* 0x000fc600078e00ff */
[----:B------:R-:W-:Y:S01]  /*20a0*/  IABS R60, R21 ;  /* 0x00000015003c7213 */ /* 0x000fe20000000000 */
[----:B------:R-:W-:Y:S01]  /*20b0*/  IMAD.MOV R34, RZ, RZ, -R13 ;  /* 0x000000ffff227224 */ /* 0x000fe200078e0a0d */
[----:B------:R-:W-:Y:S01]  /*20c0*/  STL [R1+0x308], R21 ;  /* 0x0003081501007387 */ /* 0x000fe20000100800 */
[----:B------:R-:W-:Y:S02]  /*20d0*/  IMAD.MOV R11, RZ, RZ, -R11 ;  /* 0x000000ffff0b7224 */ /* 0x000fe400078e0a0b */
[----:B------:R-:W-:-:S04]  /*20e0*/  IMAD.HI.U32 R13, R138, R67, RZ ;  /* 0x000000438a0d7227 */ /* 0x000fc800078e00ff */
[C---:B------:R-:W-:Y:S02]  /*20f0*/  IMAD R69, R139.reuse, R36, R69 ;  /* 0x000000248b457224 */ /* 0x040fe400078e0245 */
[----:B------:R-:W-:Y:S01]  /*2100*/  IMAD.MOV R36, RZ, RZ, -R15 ;  /* 0x000000ffff247224 */ /* 0x000fe200078e0a0f */
[C---:B------:R-:W-:Y:S01]  /*2110*/  LOP3.LUT R15, R0.reuse, 0xda, RZ, 0xfc, !PT ;  /* 0x000000da000f7812 */ /* 0x040fe200078efcff */
[C---:B------:R-:W-:Y:S02]  /*2120*/  IMAD R71, R139.reuse, R34, R71 ;  /* 0x000000228b477224 */ /* 0x040fe400078e0247 */
[C---:B------:R-:W-:Y:S01]  /*2130*/  IMAD R64, R139.reuse, R11, R64 ;  /* 0x0000000b8b407224 */ /* 0x040fe200078e0240 */
[C---:B------:R-:W-:Y:S01]  /*2140*/  LOP3.LUT R11, R0.reuse, 0xe2, RZ, 0xfc, !PT ;  /* 0x000000e2000b7812 */ /* 0x040fe200078efcff */
[----:B------:R-:W-:Y:S01]  /*2150*/  IMAD.MOV R34, RZ, RZ, -R13 ;  /* 0x000000ffff227224 */ /* 0x000fe200078e0a0d */
[----:B------:R-:W-:Y:S01]  /*2160*/  LOP3.LUT R13, R0, 0xea, RZ, 0xfc, !PT ;  /* 0x000000ea000d7812 */ /* 0x000fe200078efcff */
[----:B------:R0:W-:Y:S01]  /*2170*/  STL [R1+0x300], R15 ;  /* 0x0003000f01007387 */ /* 0x0001e20000100800 */
[----:B------:R-:W-:Y:S01]  /*2180*/  IMAD R66, R139, R19, R66 ;  /* 0x000000138b427224 */ /* 0x000fe200078e0242 */
[----:B------:R-:W-:Y:S01]  /*2190*/  IABS R59, R11 ;  /* 0x0000000b003b7213 */ /* 0x000fe20000000000 */
[----:B------:R-:W-:Y:S01]  /*21a0*/  IMAD.HI.U32 R17, R138, R63, RZ ;  /* 0x0000003f8a117227 */ /* 0x000fe200078e00ff */
[----:B------:R1:W-:Y:S01]  /*21b0*/  STL [R1+0x2f8], R11 ;  /* 0x0002f80b01007387 */ /* 0x0003e20000100800 */
[----:B------:R-:W-:-:S02]  /*21c0*/  IABS R58, R13 ;  /* 0x0000000d003a7213 */ /* 0x000fc40000000000 */
[----:B------:R-:W-:Y:S01]  /*21d0*/  IMAD.MOV R38, RZ, RZ, -R17 ;  /* 0x000000ffff267224 */ /* 0x000fe200078e0a11 */
[----:B------:R2:W-:Y:S01]  /*21e0*/  STL [R1+0x2f0], R13 ;  /* 0x0002f00d01007387 */ /* 0x0005e20000100800 */
[----:B------:R-:W-:Y:S01]  /*21f0*/  IABS R61, R15 ;  /* 0x0000000f003d7213 */ /* 0x000fe20000000000 */
[----:B------:R-:W-:Y:S02]  /*2200*/  IMAD R67, R139, R34, R67 ;  /* 0x000000228b437224 */ /* 0x000fe400078e0243 */
[C---:B0-----:R-:W-:Y:S01]  /*2210*/  IMAD.HI.U32 R15, R138.reuse, R59, RZ ;  /* 0x0000003b8a0f7227 */ /* 0x041fe200078e00ff */
[----:B------:R-:W-:Y:S03]  /*2220*/  STL [R1+0x2e8], R220 ;  /* 0x0002e8dc01007387 */ /* 0x000fe60000100800 */
[C---:B-1----:R-:W-:Y:S01]  /*2230*/  IMAD.HI.U32 R11, R138.reuse, R62, RZ ;  /* 0x0000003e8a0b7227 */ /* 0x042fe200078e00ff */
[----:B------:R-:W-:Y:S03]  /*2240*/  STL [R1+0x2e0], R213 ;  /* 0x0002e0d501007387 */ /* 0x000fe60000100800 */
[C---:B--2---:R-:W-:Y:S01]  /*2250*/  IMAD.HI.U32 R13, R138.reuse, R60, RZ ;  /* 0x0000003c8a0d7227 */ /* 0x044fe200078e00ff */
[----:B------:R-:W-:Y:S03]  /*2260*/  STL [R1+0x2c8], R212 ;  /* 0x0002c8d401007387 */ /* 0x000fe60000100800 */
[----:B------:R-:W-:Y:S01]  /*2270*/  IMAD.MOV R19, RZ, RZ, -R13 ;  /* 0x000000ffff137224 */ /* 0x000fe200078e0a0d */
[----:B------:R-:W-:Y:S01]  /*2280*/  STL [R1+0x2bc], R205 ;  /* 0x0002bccd01007387 */ /* 0x000fe20000100800 */
[----:B------:R-:W-:-:S03]  /*2290*/  IMAD.HI.U32 R13, R138, R58, RZ ;  /* 0x0000003a8a0d7227 */ /* 0x000fc600078e00ff */
[----:B------:R-:W-:Y:S01]  /*22a0*/  STL [R1+0x2b0], R204 ;  /* 0x0002b0cc01007387 */ /* 0x000fe20000100800 */
[----:B------:R-:W-:Y:S02]  /*22b0*/  IMAD.MOV R13, RZ, RZ, -R13 ;  /* 0x000000ffff0d7224 */ /* 0x000fe400078e0a0d */
[----:B------:R-:W-:Y:S01]  /*22c0*/  IMAD.MOV R17, RZ, RZ, -R11 ;  /* 0x000000ffff117224 */ /* 0x000fe200078e0a0b */
[----:B------:R-:W-:Y:S01]  /*22d0*/  STL [R1+0x29c], R197 ;  /* 0x00029cc501007387 */ /* 0x000fe20000100800 */
[----:B------:R-:W-:Y:S02]  /*22e0*/  IMAD R58, R139, R13, R58 ;  /* 0x0000000d8b3a7224 */ /* 0x000fe400078e023a */
[----:B------:R-:W-:-:S04]  /*22f0*/  IMAD.HI.U32 R13, R138, R54, RZ ;  /* 0x000000368a0d7227 */ /* 0x000fc800078e00ff */
[----:B------:R-:W-:Y:S02]  /*2300*/  IMAD R62, R139, R17, R62 ;  /* 0x000000118b3e7224 */ /* 0x000fe400078e023e */
[----:B------:R-:W-:Y:S02]  /*2310*/  IMAD.MOV R17, RZ, RZ, -R13 ;  /* 0x000000ffff117224 */ /* 0x000fe400078e0a0d */
[----:B------:R-:W-:-:S04]  /*2320*/  IMAD.HI.U32 R11, R138, R61, RZ ;  /* 0x0000003d8a0b7227 */ /* 0x000fc800078e00ff */
[----:B------:R-:W-:Y:S02]  /*2330*/  IMAD R54, R139, R17, R54 ;  /* 0x000000118b367224 */ /* 0x000fe400078e0236 */
[----:B------:R-:W-:Y:S02]  /*2340*/  IMAD R17, R9, 0x40, R235 ;  /* 0x0000004009117824 */ /* 0x000fe400078e02eb */
[----:B------:R-:W-:Y:S02]  /*2350*/  IMAD.MOV R34, RZ, RZ, -R11 ;  /* 0x000000ffff227224 */ /* 0x000fe400078e0a0b */
[----:B------:R-:W-:Y:S01]  /*2360*/  IMAD.HI.U32 R11, R138, R56, RZ ;  /* 0x000000388a0b7227 */ /* 0x000fe200078e00ff */
[----:B------:R-:W-:Y:S01]  /*2370*/  IABS R44, R17 ;  /* 0x00000011002c7213 */ /* 0x000fe20000000000 */
[----:B------:R0:W-:Y:S01]  /*2380*/  STL [R1+0x2a4], R17 ;  /* 0x0002a41101007387 */ /* 0x0001e20000100800 */
[----:B------:R-:W-:Y:S01]  /*2390*/  ISETP.GE.AND P3, PT, R17, RZ, PT ;  /* 0x000000ff1100720c */ /* 0x000fe20003f66270 */
[----:B------:R-:W-:-:S02]  /*23a0*/  IMAD R65, R139, R36, R65 ;  /* 0x000000248b417224 */ /* 0x000fc400078e0241 */
[----:B------:R-:W-:Y:S01]  /*23b0*/  IMAD.MOV R36, RZ, RZ, -R15 ;  /* 0x000000ffff247224 */ /* 0x000fe200078e0a0f */
[----:B------:R1:W-:Y:S01]  /*23c0*/  STL [R1+0x290], R196 ;  /* 0x000290c401007387 */ /* 0x0003e20000100800 */
[----:B------:R-:W-:Y:S02]  /*23d0*/  IMAD.MOV R15, RZ, RZ, -R11 ;  /* 0x000000ffff0f7224 */ /* 0x000fe400078e0a0b */
[----:B------:R-:W-:Y:S01]  /*23e0*/  IMAD.HI.U32 R11, R138, R55, RZ ;  /* 0x000000378a0b7227 */ /* 0x000fe200078e00ff */
[----:B------:R1:W-:Y:S03]  /*23f0*/  STL [R1+0x280], R189 ;  /* 0x000280bd01007387 */ /* 0x0003e60000100800 */
[----:B------:R-:W-:Y:S01]  /*2400*/  IMAD.HI.U32 R7, R7, R44, RZ ;  /* 0x0000002c07077227 */ /* 0x000fe200078e00ff */
[----:B------:R1:W-:Y:S03]  /*2410*/  STL [R1+0x278], R188 ;  /* 0x000278bc01007387 */ /* 0x0003e60000100800 */
[----:B------:R-:W-:Y:S01]  /*2420*/  IMAD R61, R139, R34, R61 ;  /* 0x000000228b3d7224 */ /* 0x000fe200078e023d */
[----:B------:R1:W-:Y:S01]  /*2430*/  STL [R1+0x270], R181 ;  /* 0x000270b501007387 */ /* 0x0003e20000100800 */
[----:B------:R-:W-:-:S02]  /*2440*/  IMAD.MOV R34, RZ, RZ, -R11 ;  /* 0x000000ffff227224 */ /* 0x000fc400078e0a0b */
[----:B------:R-:W-:Y:S01]  /*2450*/  IMAD.MOV R11, RZ, RZ, -R7 ;  /* 0x000000ffff0b7224 */ /* 0x000fe200078e0a07 */
[----:B------:R1:W-:Y:S01]  /*2460*/  STL [R1+0x374], R180 ;  /* 0x000374b401007387 */ /* 0x0003e20000100800 */
[----:B------:R-:W-:Y:S01]  /*2470*/  @!P4 IMAD.IADD R32, R32, 0x1, -R139 ;  /* 0x000000012020c824 */ /* 0x000fe200078e0a8b */
[----:B------:R-:W-:Y:S01]  /*2480*/  ISETP.GT.U32.AND P4, PT, R139, R124, PT ;  /* 0x0000007c8b00720c */ /* 0x000fe20003f84070 */
[----:B------:R-:W-:Y:S01]  /*2490*/  IMAD R44, R5, R11, R44 ;  /* 0x0000000b052c7224 */ /* 0x000fe200078e022c */
[----:B------:R1:W-:Y:S01]  /*24a0*/  STL [R1+0x368], R156 ;  /* 0x0003689c01007387 */ /* 0x0003e20000100800 */
[----:B------:R-:W-:-:S03]  /*24b0*/  IMAD.HI.U32 R13, R138, R43, RZ ;  /* 0x0000002b8a0d7227 */ /* 0x000fc600078e00ff */
[----:B------:R-:W-:Y:S01]  /*24c0*/  ISETP.GT.U32.AND P0, PT, R5, R44, PT ;  /* 0x0000002c0500720c */ /* 0x000fe20003f04070 */
[----:B------:R-:W-:Y:S01]  /*24d0*/  @!P5 IMAD.IADD R122, R122, 0x1, -R139 ;  /* 0x000000017a7ad824 */ /* 0x000fe200078e0a8b */
[C---:B------:R-:W-:Y:S01]  /*24e0*/  ISETP.GT.U32.AND P5, PT, R139.reuse, R128, PT ;  /* 0x000000808b00720c */ /* 0x040fe20003fa4070 */
[C---:B------:R-:W-:Y:S01]  /*24f0*/  IMAD R63, R139.reuse, R38, R63 ;  /* 0x000000268b3f7224 */ /* 0x040fe200078e023f */
[----:B------:R-:W-:Y:S01]  /*2500*/  IABS R38, R188 ;  /* 0x000000bc00267213 */ /* 0x000fe20000000000 */
[----:B------:R-:W-:Y:S01]  /*2510*/  IMAD R59, R139, R36, R59 ;  /* 0x000000248b3b7224 */ /* 0x000fe200078e023b */
[----:B------:R1:W-:Y:S01]  /*2520*/  STL [R1+0x358], R131 ;  /* 0x0003588301007387 */ /* 0x0003e20000100800 */
[----:B------:R-:W-:Y:S01]  /*2530*/  IMAD.MOV R36, RZ, RZ, -R13 ;  /* 0x000000ffff247224 */ /* 0x000fe200078e0a0d */
[----:B------:R-:W-:Y:S01]  /*2540*/  IABS R13, R131 ;  /* 0x00000083000d7213 */ /* 0x000fe20000000000 */
[----:B------:R-:W-:Y:S01]  /*2550*/  IMAD.HI.U32 R9, R138, R41, RZ ;  /* 0x000000298a097227 */ /* 0x000fe200078e00ff */
[----:B------:R1:W-:Y:S03]  /*2560*/  STL [R1+0x34c], R107 ;  /* 0x00034c6b01007387 */ /* 0x0003e60000100800 */
[----:B------:R-:W-:-:S02]  /*2570*/  @!P0 IMAD.IADD R44, R44, 0x1, -R5 ;  /* 0x000000012c2c8824 */ /* 0x000fc400078e0a05 */
[----:B------:R-:W-:-:S03]  /*2580*/  IMAD.HI.U32 R7, R138, R40, RZ ;  /* 0x000000288a077227 */ /* 0x000fc600078e00ff */
[----:B------:R-:W-:Y:S01]  /*2590*/  ISETP.GT.U32.AND P0, PT, R5, R44, PT ;  /* 0x0000002c0500720c */ /* 0x000fe20003f04070 */
[----:B------:R-:W-:Y:S01]  /*25a0*/  @!P6 IMAD.IADD R130, R130, 0x1, -R139 ;  /* 0x000000018282e824 */ /* 0x000fe200078e0a8b */
[C---:B------:R-:W-:Y:S01]  /*25b0*/  ISETP.GT.U32.AND P6, PT, R139.reuse, R122, PT ;  /* 0x0000007a8b00720c */ /* 0x040fe20003fc4070 */
[C---:B------:R-:W-:Y:S02]  /*25c0*/  IMAD R55, R139.reuse, R34, R55 ;  /* 0x000000228b377224 */ /* 0x040fe400078e0237 */
[----:B------:R-:W-:Y:S01]  /*25d0*/  IMAD R43, R139, R36, R43 ;  /* 0x000000248b2b7224 */ /* 0x000fe200078e022b */
[----:B------:R-:W-:Y:S01]  /*25e0*/  IABS R36, R181 ;  /* 0x000000b500247213 */ /* 0x000fe20000000000 */
[----:B------:R-:W-:Y:S02]  /*25f0*/  IMAD.MOV R34, RZ, RZ, -R9 ;  /* 0x000000ffff227224 */ /* 0x000fe400078e0a09 */
[----:B------:R-:W-:-:S04]  /*2600*/  IMAD.HI.U32 R9, R138, R39, RZ ;  /* 0x000000278a097227 */ /* 0x000fc800078e00ff */
[----:B------:R-:W-:Y:S01]  /*2610*/  @!P0 IMAD.IADD R44, R44, 0x1, -R5 ;  /* 0x000000012c2c8824 */ /* 0x000fe200078e0a05 */
[----:B------:R-:W-:Y:S01]  /*2620*/  ISETP.GT.U32.AND P0, PT, R139, R32, PT ;  /* 0x000000208b00720c */ /* 0x000fe20003f04070 */
[----:B------:R-:W-:-:S04]  /*2630*/  IMAD.HI.U32 R11, R138, R38, RZ ;  /* 0x000000268a0b7227 */ /* 0x000fc800078e00ff */
[----:B------:R-:W-:Y:S01]  /*2640*/  @!P3 IMAD.MOV R44, RZ, RZ, -R44 ;  /* 0x000000ffff2cb224 */ /* 0x000fe200078e0a2c */
[----:B------:R-:W-:Y:S01]  /*2650*/  @!P2 LOP3.LUT R44, RZ, R2, RZ, 0x33, !PT ;  /* 0x00000002ff2ca212 */ /* 0x000fe200078e33ff */
[----:B------:R-:W-:Y:S01]  /*2660*/  IMAD.MOV R7, RZ, RZ, -R7 ;  /* 0x000000ffff077224 */ /* 0x000fe200078e0a07 */
[C---:B------:R-:W-:Y:S01]  /*2670*/  ISETP.GT.U32.AND P2, PT, R139.reuse, R116, PT ;  /* 0x000000748b00720c */ /* 0x040fe20003f44070 */
[C---:B------:R-:W-:Y:S01]  /*2680*/  IMAD R41, R139.reuse, R34, R41 ;  /* 0x000000228b297224 */ /* 0x040fe200078e0229 */
[----:B------:R-:W-:Y:S01]  /*2690*/  IADD3 R127, P3, PT, R126, UR18, RZ ;  /* 0x000000127e7f7c10 */ /* 0x000fe2000ff7e0ff */
[----:B------:R-:W-:Y:S02]  /*26a0*/  IMAD.MOV R34, RZ, RZ, -R9 ;  /* 0x000000ffff227224 */ /* 0x000fe400078e0a09 */
[----:B------:R-:W-:Y:S01]  /*26b0*/  @!P0 IMAD.IADD R32, R32, 0x1, -R139 ;  /* 0x0000000120208824 */ /* 0x000fe200078e0a8b */
[----:B------:R-:W-:Y:S01]  /*26c0*/  LEA.HI.X.SX32 R126, R126, UR19, 0x1, P3 ;  /* 0x000000137e7e7c11 */ /* 0x000fe200098f0eff */
[----:B------:R-:W-:Y:S01]  /*26d0*/  IMAD.MOV R11, RZ, RZ, -R11 ;  /* 0x000000ffff0b7224 */ /* 0x000fe200078e0a0b */
[C---:B------:R-:W-:Y:S01]  /*26e0*/  ISETP.GT.U32.AND P3, PT, R139.reuse, R120, PT ;  /* 0x000000788b00720c */ /* 0x040fe20003f64070 */
[C---:B------:R-:W-:Y:S01]  /*26f0*/  IMAD R40, R139.reuse, R7, R40 ;  /* 0x000000078b287224 */ /* 0x040fe200078e0228 */
[----:B------:R-:W-:Y:S01]  /*2700*/  ISETP.GT.U32.AND P0, PT, R139, R112, PT ;  /* 0x000000708b00720c */ /* 0x000fe20003f04070 */
[----:B------:R-:W-:-:S04]  /*2710*/  IMAD.HI.U32 R7, R138, R36, RZ ;  /* 0x000000248a077227 */ /* 0x000fc800078e00ff */
[----:B------:R-:W-:Y:S01]  /*2720*/  @!P2 IMAD.IADD R116, R116, 0x1, -R139 ;  /* 0x000000017474a824 */ /* 0x000fe200078e0a8b */
[----:B------:R-:W-:Y:S01]  /*2730*/  ISETP.GE.AND P2, PT, R105, RZ, PT ;  /* 0x000000ff6900720c */ /* 0x000fe20003f46270 */
[----:B------:R-:W-:Y:S01]  /*2740*/  IMAD.HI.U32 R9, R138, R35, RZ ;  /* 0x000000238a097227 */ /* 0x000fe200078e00ff */
[----:B------:R-:W-:-:S03]  /*2750*/  LOP3.LUT R105, R0, 0x64, RZ, 0xfc, !PT ;  /* 0x0000006400697812 */ /* 0x000fc600078efcff */
[----:B------:R-:W-:Y:S01]  /*2760*/  @!P4 IMAD.IADD R124, R124, 0x1, -R139 ;  /* 0x000000017c7cc824 */ /* 0x000fe200078e0a8b */
[C---:B------:R-:W-:Y:S01]  /*2770*/  ISETP.GT.U32.AND P4, PT, R139.reuse, R130, PT ;  /* 0x000000828b00720c */ /* 0x040fe20003f84070 */
[C---:B------:R-:W-:Y:S01]  /*2780*/  IMAD R39, R139.reuse, R34, R39 ;  /* 0x000000228b277224 */ /* 0x040fe200078e0227 */
[----:B------:R1:W-:Y:S01]  /*2790*/  STL [R1+0x3b8], R105 ;  /* 0x0003b86901007387 */ /* 0x0003e20000100800 */
[----:B------:R-:W-:Y:S02]  /*27a0*/  IMAD R38, R139, R11, R38 ;  /* 0x0000000b8b267224 */ /* 0x000fe400078e0226 */
[----:B------:R-:W-:Y:S02]  /*27b0*/  IMAD.MOV R11, RZ, RZ, -R7 ;  /* 0x000000ffff0b7224 */ /* 0x000fe400078e0a07 */
[----:B------:R-:W-:Y:S02]  /*27c0*/  IMAD.MOV R34, RZ, RZ, -R9 ;  /* 0x000000ffff227224 */ /* 0x000fe400078e0a09 */
[----:B------:R-:W-:-:S04]  /*27d0*/  IMAD.HI.U32 R7, R138, R37, RZ ;  /* 0x000000258a077227 */ /* 0x000fc800078e00ff */
[--C-:B------:R-:W-:Y:S01]  /*27e0*/  @!P3 IMAD.IADD R120, R120, 0x1, -R139.reuse ;  /* 0x000000017878b824 */ /* 0x100fe200078e0a8b */
[----:B------:R-:W-:Y:S01]  /*27f0*/  ISETP.GE.AND P3, PT, R0, RZ, PT ;  /* 0x000000ff0000720c */ /* 0x000fe20003f66270 */
[--C-:B------:R-:W-:Y:S01]  /*2800*/  @!P0 IMAD.IADD R112, R112, 0x1, -R139.reuse ;  /* 0x0000000170708824 */ /* 0x100fe200078e0a8b */
[----:B------:R-:W-:Y:S01]  /*2810*/  ISETP.GE.AND P0, PT, R33, RZ, PT ;  /* 0x000000ff2100720c */ /* 0x000fe20003f06270 */
[----:B------:R-:W-:Y:S01]  /*2820*/  @!P6 IMAD.IADD R122, R122, 0x1, -R139 ;  /* 0x000000017a7ae824 */ /* 0x000fe200078e0a8b */
[----:B------:R-:W-:Y:S01]  /*2830*/  IABS R33, R105 ;  /* 0x0000006900217213 */ /* 0x000fe20000000000 */
[----:B------:R-:W-:Y:S02]  /*2840*/  IMAD.MOV.U32 R9, RZ, RZ, R13 ;  /* 0x000000ffff097224 */ /* 0x000fe400078e000d */
[C---:B------:R-:W-:Y:S02]  /*2850*/  IMAD R35, R139.reuse, R34, R35 ;  /* 0x000000228b237224 */ /* 0x040fe400078e0223 */
[----:B------:R-:W-:Y:S01]  /*2860*/  IMAD.MOV R34, RZ, RZ, -R7 ;  /* 0x000000ffff227224 */ /* 0x000fe200078e0a07 */
[----:B------:R-:W-:Y:S01]  /*2870*/  IABS R7, R107 ;  /* 0x0000006b00077213 */ /* 0x000fe20000000000 */
[----:B------:R-:W-:Y:S01]  /*2880*/  @!P2 IMAD.MOV R122, RZ, RZ, -R122 ;  /* 0x000000ffff7aa224 */ /* 0x000fe200078e0a7a */
[----:B------:R-:W-:Y:S01]  /*2890*/  ISETP.GT.U32.AND P2, PT, R139, R112, PT ;  /* 0x000000708b00720c */ /* 0x000fe20003f44070 */
[----:B------:R-:W-:-:S04]  /*28a0*/  IMAD.HI.U32 R5, R138, R9, RZ ;  /* 0x000000098a057227 */ /* 0x000fc800078e00ff */
[C---:B------:R-:W-:Y:S02]  /*28b0*/  IMAD R37, R139.reuse, R34, R37 ;  /* 0x000000228b257224 */ /* 0x040fe400078e0225 */
[----:B------:R-:W-:Y:S02]  /*28c0*/  IMAD.MOV R34, RZ, RZ, -R5 ;  /* 0x000000ffff227224 */ /* 0x000fe400078e0a05 */
[--C-:B------:R-:W-:Y:S01]  /*28d0*/  @!P5 IMAD.IADD R128, R128, 0x1, -R139.reuse ;  /* 0x000000018080d824 */ /* 0x100fe200078e0a8b */
[C---:B------:R-:W-:Y:S01]  /*28e0*/  ISETP.GT.U32.AND P5, PT, R139.reuse, R124, PT ;  /* 0x0000007c8b00720c */ /* 0x040fe20003fa4070 */
[----:B------:R-:W-:Y:S02]  /*28f0*/  IMAD.MOV.U32 R5, RZ, RZ, R32 ;  /* 0x000000ffff057224 */ /* 0x000fe400078e0020 */
[----:B------:R-:W-:Y:S01]  /*2900*/  @!P4 IMAD.IADD R130, R130, 0x1, -R139 ;  /* 0x000000018282c824 */ /* 0x000fe200078e0a8b */
[C---:B------:R-:W-:Y:S01]  /*2910*/  ISETP.GT.U32.AND P4, PT, R139.reuse, R120, PT ;  /* 0x000000788b00720c */ /* 0x040fe20003f84070 */
[----:B------:R-:W-:Y:S01]  /*2920*/  @!P3 IMAD.MOV R5, RZ, RZ, -R5 ;  /* 0x000000ffff05b224 */ /* 0x000fe200078e0a05 */
[C---:B------:R-:W-:Y:S01]  /*2930*/  ISETP.GT.U32.AND P3, PT, R139.reuse, R116, PT ;  /* 0x000000748b00720c */ /* 0x040fe20003f64070 */
[----:B------:R-:W-:Y:S01]  /*2940*/  @!P0 IMAD.MOV R130, RZ, RZ, -R130 ;  /* 0x000000ffff828224 */ /* 0x000fe200078e0a82 */
[C---:B------:R-:W-:Y:S01]  /*2950*/  ISETP.GT.U32.AND P6, PT, R139.reuse, R128, PT ;  /* 0x000000808b00720c */ /* 0x040fe20003fc4070 */
[--C-:B------:R-:W-:Y:S01]  /*2960*/  @!P2 IMAD.IADD R112, R112, 0x1, -R139.reuse ;  /* 0x000000017070a824 */ /* 0x100fe200078e0a8b */
[C---:B------:R-:W-:Y:S01]  /*2970*/  ISETP.GT.U32.AND P0, PT, R139.reuse, R114, PT ;  /* 0x000000728b00720c */ /* 0x040fe20003f04070 */
[----:B------:R-:W-:Y:S01]  /*2980*/  IMAD R56, R139, R15, R56 ;  /* 0x0000000f8b387224 */ /* 0x000fe200078e0238 */
[----:B------:R-:W-:Y:S01]  /*2990*/  ISETP.GE.AND P2, PT, R137, RZ, PT ;  /* 0x000000ff8900720c */ /* 0x000fe20003f46270 */
[----:B------:R-:W-:Y:S01]  /*29a0*/  @!P5 IMAD.IADD R124, R124, 0x1, -R139 ;  /* 0x000000017c7cd824 */ /* 0x000fe200078e0a8b */
[----:B------:R-:W-:Y:S01]  /*29b0*/  ISETP.GT.U32.AND P5, PT, R139, R110, PT ;  /* 0x0000006e8b00720c */ /* 0x000fe20003fa4070 */
[----:B------:R-:W-:-:S04]  /*29c0*/  IMAD.HI.U32 R15, R138, R42, RZ ;  /* 0x0000002a8a0f7227 */ /* 0x000fc800078e00ff */
[--C-:B------:R-:W-:Y:S01]  /*29d0*/  @!P4 IMAD.IADD R120, R120, 0x1, -R139.reuse ;  /* 0x000000017878c824 */ /* 0x100fe200078e0a8b */
[C---:B------:R-:W-:Y:S01]  /*29e0*/  ISETP.GT.U32.AND P4, PT, R139.reuse, R108, PT ;  /* 0x0000006c8b00720c */ /* 0x040fe20003f84070 */
[--C-:B------:R-:W-:Y:S01]  /*29f0*/  @!P3 IMAD.IADD R116, R116, 0x1, -R139.reuse ;  /* 0x000000017474b824 */ /* 0x100fe200078e0a8b */
[C---:B------:R-:W-:Y:S01]  /*2a00*/  ISETP.GT.U32.AND P3, PT, R139.reuse, R104, PT ;  /* 0x000000688b00720c */ /* 0x040fe20003f64070 */
[--C-:B------:R-:W-:Y:S01]  /*2a10*/  @!P6 IMAD.IADD R128, R128, 0x1, -R139.reuse ;  /* 0x000000018080e824 */ /* 0x100fe200078e0a8b */
[C---:B------:R-:W-:Y:S01]  /*2a20*/  ISETP.GT.U32.AND P6, PT, R139.reuse, R118, PT ;  /* 0x000000768b00720c */ /* 0x040fe20003fc4070 */
[--C-:B------:R-:W-:Y:S01]  /*2a30*/  @!P0 IMAD.IADD R114, R114, 0x1, -R139.reuse ;  /* 0x0000000172728824 */ /* 0x100fe200078e0a8b */
[----:B------:R-:W-:Y:S01]  /*2a40*/  ISETP.GE.AND P0, PT, R136, RZ, PT ;  /* 0x000000ff8800720c */ /* 0x000fe20003f06270 */
[----:B------:R-:W-:Y:S02]  /*2a50*/  @!P2 IMAD.MOV R124, RZ, RZ, -R124 ;  /* 0x000000ffff7ca224 */ /* 0x000fe400078e0a7c */
[----:B------:R-:W-:Y:S01]  /*2a60*/  @!P5 IMAD.IADD R110, R110, 0x1, -R139 ;  /* 0x000000016e6ed824 */ /* 0x000fe200078e0a8b */
[----:B------:R-:W-:Y:S01]  /*2a70*/  ISETP.GT.U32.AND P2, PT, R139, R114, PT ;  /* 0x000000728b00720c */ /* 0x000fe20003f44070 */
[----:B------:R-:W-:Y:S01]  /*2a80*/  IMAD.MOV R15, RZ, RZ, -R15 ;  /* 0x000000ffff0f7224 */ /* 0x000fe200078e0a0f */
[----:B------:R-:W-:Y:S01]  /*2a90*/  ISETP.GE.AND P5, PT, R135, RZ, PT ;  /* 0x000000ff8700720c */ /* 0x000fe20003fa6270 */
[--C-:B------:R-:W-:Y:S01]  /*2aa0*/  @!P4 IMAD.IADD R108, R108, 0x1, -R139.reuse ;  /* 0x000000016c6cc824 */ /* 0x100fe200078e0a8b */
[----:B------:R-:W-:Y:S01]  /*2ab0*/  ISETP.GE.AND P4, PT, R103, RZ, PT ;  /* 0x000000ff6700720c */ /* 0x000fe20003f86270 */
[--C-:B------:R-:W-:Y:S01]  /*2ac0*/  @!P3 IMAD.IADD R104, R104, 0x1, -R139.reuse ;  /* 0x000000016868b824 */ /* 0x100fe200078e0a8b */
[----:B------:R-:W-:Y:S01]  /*2ad0*/  ISETP.GE.AND P3, PT, R51, RZ, PT ;  /* 0x000000ff3300720c */ /* 0x000fe20003f66270 */
[--C-:B------:R-:W-:Y:S01]  /*2ae0*/  @!P6 IMAD.IADD R118, R118, 0x1, -R139.reuse ;  /* 0x000000017676e824 */ /* 0x100fe200078e0a8b */
[C---:B------:R-:W-:Y:S01]  /*2af0*/  ISETP.GT.U32.AND P6, PT, R139.reuse, R108, PT ;  /* 0x0000006c8b00720c */ /* 0x040fe20003fc4070 */
[----:B------:R-:W-:Y:S01]  /*2b00*/  @!P0 IMAD.MOV R120, RZ, RZ, -R120 ;  /* 0x000000ffff788224 */ /* 0x000fe200078e0a78 */
[C---:B------:R-:W-:Y:S01]  /*2b10*/  ISETP.GT.U32.AND P0, PT, R139.reuse, R110, PT ;  /* 0x0000006e8b00720c */ /* 0x040fe20003f04070 */
[C---:B------:R-:W-:Y:S01]  /*2b20*/  IMAD R42, R139.reuse, R15, R42 ;  /* 0x0000000f8b2a7224 */ /* 0x040fe200078e022a */
[----:B------:R-:W-:Y:S01]  /*2b30*/  LOP3.LUT R103, R0, 0x6c, RZ, 0xfc, !PT ;  /* 0x0000006c00677812 */ /* 0x000fe200078efcff */
[--C-:B------:R-:W-:Y:S01]  /*2b40*/  @!P2 IMAD.IADD R114, R114, 0x1, -R139.reuse ;  /* 0x000000017272a824 */ /* 0x100fe200078e0a8b */
[C---:B------:R-:W-:Y:S01]  /*2b50*/  ISETP.GT.U32.AND P2, PT, R139.reuse, R100, PT ;  /* 0x000000648b00720c */ /* 0x040fe20003f44070 */
[----:B------:R-:W-:Y:S01]  /*2b60*/  @!P5 IMAD.MOV R116, RZ, RZ, -R116 ;  /* 0x000000ffff74d224 */ /* 0x000fe200078e0a74 */
[C---:B------:R-:W-:Y:S01]  /*2b70*/  ISETP.GT.U32.AND P5, PT, R139.reuse, R118, PT ;  /* 0x000000768b00720c */ /* 0x040fe20003fa4070 */
[----:B------:R-:W-:Y:S01]  /*2b80*/  @!P4 IMAD.MOV R112, RZ, RZ, -R112 ;  /* 0x000000ffff70c224 */ /* 0x000fe200078e0a70 */
[C---:B------:R-:W-:Y:S01]  /*2b90*/  ISETP.GT.U32.AND P4, PT, R139.reuse, R104, PT ;  /* 0x000000688b00720c */ /* 0x040fe20003f84070 */
[----:B------:R-:W-:Y:S01]  /*2ba0*/  @!P3 IMAD.MOV R128, RZ, RZ, -R128 ;  /* 0x000000ffff80b224 */ /* 0x000fe200078e0a80 */
[C---:B------:R-:W-:Y:S01]  /*2bb0*/  ISETP.GT.U32.AND P3, PT, R139.reuse, R102, PT ;  /* 0x000000668b00720c */ /* 0x040fe20003f64070 */
[--C-:B------:R-:W-:Y:S01]  /*2bc0*/  @!P6 IMAD.IADD R108, R108, 0x1, -R139.reuse ;  /* 0x000000016c6ce824 */ /* 0x100fe200078e0a8b */
[C---:B------:R-:W-:Y:S01]  /*2bd0*/  ISETP.GT.U32.AND P6, PT, R139.reuse, R92, PT ;  /* 0x0000005c8b00720c */ /* 0x040fe20003fc4070 */
[--C-:B------:R-:W-:Y:S01]  /*2be0*/  @!P0 IMAD.IADD R110, R110, 0x1, -R139.reuse ;  /* 0x000000016e6e8824 */ /* 0x100fe200078e0a8b */
[----:B------:R-:W-:Y:S01]  /*2bf0*/  ISETP.GT.U32.AND P0, PT, R139, R96, PT ;  /* 0x000000608b00720c */ /* 0x000fe20003f04070 */
[----:B------:R-:W-:Y:S01]  /*2c00*/  IMAD.HI.U32 R2, R138, R7, RZ ;  /* 0x000000078a027227 */ /* 0x000fe200078e00ff */
[----:B------:R-:W-:Y:S01]  /*2c10*/  IABS R51, R103 ;  /* 0x0000006700337213 */ /* 0x000fe20000000000 */
[----:B------:R1:W-:Y:S02]  /*2c20*/  STL [R1+0x3b4], R103 ;  /* 0x0003b46701007387 */ /* 0x0003e40000100800 */
[--C-:B------:R-:W-:Y:S01]  /*2c30*/  @!P2 IMAD.IADD R100, R100, 0x1, -R139.reuse ;  /* 0x000000016464a824 */ /* 0x100fe200078e0a8b */
[----:B------:R-:W-:Y:S01]  /*2c40*/  ISETP.GE.AND P2, PT, R129, RZ, PT ;  /* 0x000000ff8100720c */ /* 0x000fe20003f46270 */
[--C-:B------:R-:W-:Y:S01]  /*2c50*/  @!P4 IMAD.IADD R104, R104, 0x1, -R139.reuse ;  /* 0x000000016868c824 */ /* 0x100fe200078e0a8b */
[----:B------:R-:W-:Y:S01]  /*2c60*/  ISETP.GE.AND P4, PT, R134, RZ, PT ;  /* 0x000000ff8600720c */ /* 0x000fe20003f86270 */
[--C-:B------:R-:W-:Y:S01]  /*2c70*/  @!P5 IMAD.IADD R118, R118, 0x1, -R139.reuse ;  /* 0x000000017676d824 */ /* 0x100fe200078e0a8b */
[----:B------:R-:W-:Y:S01]  /*2c80*/  ISETP.GT.U32.AND P5, PT, R139, R106, PT ;  /* 0x0000006a8b00720c */ /* 0x000fe20003fa4070 */
[--C-:B------:R-:W-:Y:S01]  /*2c90*/  @!P3 IMAD.IADD R102, R102, 0x1, -R139.reuse ;  /* 0x000000016666b824 */ /* 0x100fe200078e0a8b */
[----:B------:R-:W-:Y:S01]  /*2ca0*/  ISETP.GE.AND P3, PT, R132, RZ, PT ;  /* 0x000000ff8400720c */ /* 0x000fe20003f66270 */
[--C-:B------:R-:W-:Y:S01]  /*2cb0*/  @!P0 IMAD.IADD R96, R96, 0x1, -R139.reuse ;  /* 0x0000000160608824 */ /* 0x100fe200078e0a8b */
[----:B------:R-:W-:Y:S01]  /*2cc0*/  ISETP.GE.AND P0, PT, R101, RZ, PT ;  /* 0x000000ff6500720c */ /* 0x000fe20003f06270 */
[--C-:B------:R-:W-:Y:S01]  /*2cd0*/  @!P6 IMAD.IADD R92, R92, 0x1, -R139.reuse ;  /* 0x000000015c5ce824 */ /* 0x100fe200078e0a8b */
[----:B------:R-:W-:Y:S01]  /*2ce0*/  ISETP.GE.AND P6, PT, R99, RZ, PT ;  /* 0x000000ff6300720c */ /* 0x000fe20003fc6270 */
[----:B------:R-:W-:Y:S01]  /*2cf0*/  IMAD.MOV R2, RZ, RZ, -R2 ;  /* 0x000000ffff027224 */ /* 0x000fe200078e0a02 */
[----:B------:R-:W-:Y:S01]  /*2d00*/  LOP3.LUT R101, R0, 0x74, RZ, 0xfc, !PT ;  /* 0x0000007400657812 */ /* 0x000fe200078efcff */
[----:B------:R-:W-:Y:S01]  /*2d10*/  @!P2 IMAD.MOV R108, RZ, RZ, -R108 ;  /* 0x000000ffff6ca224 */ /* 0x000fe200078e0a6c */
[C---:B------:R-:W-:Y:S01]  /*2d20*/  ISETP.GT.U32.AND P2, PT, R139.reuse, R96, PT ;  /* 0x000000608b00720c */ /* 0x040fe20003f44070 */
[----:B------:R-:W-:Y:S01]  /*2d30*/  @!P4 IMAD.MOV R114, RZ, RZ, -R114 ;  /* 0x000000ffff72c224 */ /* 0x000fe200078e0a72 */
[C---:B------:R-:W-:Y:S01]  /*2d40*/  ISETP.GT.U32.AND P4, PT, R139.reuse, R100, PT ;  /* 0x000000648b00720c */ /* 0x040fe20003f84070 */
[----:B------:R-:W-:Y:S01]  /*2d50*/  @!P5 IMAD.IADD R106, R106, 0x1, -R139 ;  /* 0x000000016a6ad824 */ /* 0x000fe200078e0a8b */
[C---:B------:R-:W-:Y:S01]  /*2d60*/  ISETP.GT.U32.AND P5, PT, R139.reuse, R102, PT ;  /* 0x000000668b00720c */ /* 0x040fe20003fa4070 */
[----:B------:R-:W-:Y:S01]  /*2d70*/  @!P3 IMAD.MOV R110, RZ, RZ, -R110 ;  /* 0x000000ffff6eb224 */ /* 0x000fe200078e0a6e */
[C---:B------:R-:W-:Y:S01]  /*2d80*/  ISETP.GT.U32.AND P3, PT, R139.reuse, R92, PT ;  /* 0x0000005c8b00720c */ /* 0x040fe20003f64070 */
[----:B------:R-:W-:Y:S01]  /*2d90*/  @!P0 IMAD.MOV R104, RZ, RZ, -R104 ;  /* 0x000000ffff688224 */ /* 0x000fe200078e0a68 */
[C---:B------:R-:W-:Y:S01]  /*2da0*/  ISETP.GT.U32.AND P0, PT, R139.reuse, R106, PT ;  /* 0x0000006a8b00720c */ /* 0x040fe20003f04070 */
[----:B------:R-:W-:Y:S01]  /*2db0*/  @!P6 IMAD.MOV R118, RZ, RZ, -R118 ;  /* 0x000000ffff76e224 */ /* 0x000fe200078e0a76 */
[C---:B------:R-:W-:Y:S01]  /*2dc0*/  ISETP.GT.U32.AND P6, PT, R139.reuse, R94, PT ;  /* 0x0000005e8b00720c */ /* 0x040fe20003fc4070 */
[----:B------:R-:W-:Y:S01]  /*2dd0*/  IMAD R32, R139, R2, R7 ;  /* 0x000000028b207224 */ /* 0x000fe200078e0207 */
[----:B------:R-:W-:Y:S01]  /*2de0*/  LOP3.LUT R99, R0, 0x7c, RZ, 0xfc, !PT ;  /* 0x0000007c00637812 */ /* 0x000fe200078efcff */
[--C-:B------:R-:W-:Y:S01]  /*2df0*/  @!P2 IMAD.IADD R96, R96, 0x1, -R139.reuse ;  /* 0x000000016060a824 */ /* 0x100fe200078e0a8b */
[----:B------:R-:W-:Y:S01]  /*2e00*/  ISETP.GE.AND P2, PT, R53, RZ, PT ;  /* 0x000000ff3500720c */ /* 0x000fe20003f46270 */
[--C-:B------:R-:W-:Y:S01]  /*2e10*/  @!P4 IMAD.IADD R100, R100, 0x1, -R139.reuse ;  /* 0x000000016464c824 */ /* 0x100fe200078e0a8b */
[C---:B------:R-:W-:Y:S01]  /*2e20*/  ISETP.GT.U32.AND P4, PT, R139.reuse, R88, PT ;  /* 0x000000588b00720c */ /* 0x040fe20003f84070 */
[--C-:B------:R-:W-:Y:S01]  /*2e30*/  @!P5 IMAD.IADD R102, R102, 0x1, -R139.reuse ;  /* 0x000000016666d824 */ /* 0x100fe200078e0a8b */
[C---:B------:R-:W-:Y:S01]  /*2e40*/  ISETP.GT.U32.AND P5, PT, R139.reuse, R90, PT ;  /* 0x0000005a8b00720c */ /* 0x040fe20003fa4070 */
[--C-:B------:R-:W-:Y:S01]  /*2e50*/  @!P3 IMAD.IADD R92, R92, 0x1, -R139.reuse ;  /* 0x000000015c5cb824 */ /* 0x100fe200078e0a8b */
[----:B------:R-:W-:Y:S01]  /*2e60*/  ISETP.GT.U32.AND P3, PT, R139, R86, PT ;  /* 0x000000568b00720c */ /* 0x000fe20003f64070 */
[--C-:B------:R-:W-:Y:S01]  /*2e70*/  @!P0 IMAD.IADD R106, R106, 0x1, -R139.reuse ;  /* 0x000000016a6a8824 */ /* 0x100fe200078e0a8b */
[----:B------:R-:W-:Y:S01]  /*2e80*/  ISETP.GE.AND P0, PT, R125, RZ, PT ;  /* 0x000000ff7d00720c */ /* 0x000fe20003f06270 */
[--C-:B------:R-:W-:Y:S01]  /*2e90*/  @!P6 IMAD.IADD R94, R94, 0x1, -R139.reuse ;  /* 0x000000015e5ee824 */ /* 0x100fe200078e0a8b */
[C---:B------:R-:W-:Y:S01]  /*2ea0*/  ISETP.GT.U32.AND P6, PT, R139.reuse, R98, PT ;  /* 0x000000628b00720c */ /* 0x040fe20003fc4070 */
[----:B------:R-:W-:Y:S01]  /*2eb0*/  IMAD.HI.U32 R2, R138, R33, RZ ;  /* 0x000000218a027227 */ /* 0x000fe200078e00ff */
[----:B------:R-:W-:Y:S01]  /*2ec0*/  IABS R53, R101 ;  /* 0x0000006500357213 */ /* 0x000fe20000000000 */
[----:B------:R1:W-:Y:S02]  /*2ed0*/  STL [R1+0x3b0], R101 ;  /* 0x0003b06501007387 */ /* 0x0003e40000100800 */
[----:B------:R-:W-:Y:S01]  /*2ee0*/  @!P2 IMAD.MOV R102, RZ, RZ, -R102 ;  /* 0x000000ffff66a224 */ /* 0x000fe200078e0a66 */
[----:B------:R-:W-:Y:S01]  /*2ef0*/  ISETP.GT.U32.AND P2, PT, R139, R94, PT ;  /* 0x0000005e8b00720c */ /* 0x000fe20003f44070 */
[--C-:B------:R-:W-:Y:S01]  /*2f00*/  @!P5 IMAD.IADD R90, R90, 0x1, -R139.reuse ;  /* 0x000000015a5ad824 */ /* 0x100fe200078e0a8b */
        /* <DEDUP_REMOVED lines=9> */
[----:B------:R-:W-:Y:S01]  /*2fa0*/  IMAD.MOV R2, RZ, RZ, -R2 ;  /* 0x000000ffff027224 */ /* 0x000fe200078e0a02 */
[----:B------:R-:W-:Y:S01]  /*2fb0*/  IABS R49, R99 ;  /* 0x0000006300317213 */ /* 0x000fe20000000000 */
        /* <DEDUP_REMOVED lines=10> */
[----:B------:R-:W-:Y:S01]  /*3060*/  @!P0 IMAD.IADD R90, R90, 0x1, -R139 ;  /* 0x000000015a5a8824 */ /* 0x000fe200078e0a8b */
[C---:B------:R-:W-:Y:S01]  /*3070*/  ISETP.GT.U32.AND P0, PT, R139.reuse, R78, PT ;  /* 0x0000004e8b00720c */ /* 0x040fe20003f04070 */
[----:B------:R-:W-:Y:S01]  /*3080*/  IMAD R33, R139, R2, R33 ;  /* 0x000000028b217224 */ /* 0x000fe200078e0221 */
[----:B------:R1:W-:Y:S01]  /*3090*/  STL [R1+0x3a8], R99 ;  /* 0x0003a86301007387 */ /* 0x0003e20000100800 */
        /* <DEDUP_REMOVED lines=10> */
[----:B------:R-:W-:Y:S01]  /*3140*/  @!P0 IMAD.IADD R78, R78, 0x1, -R139 ;  /* 0x000000014e4e8824 */ /* 0x000fe200078e0a8b */
[----:B------:R-:W-:Y:S01]  /*3150*/  ISETP.GE.AND P0, PT, R97, RZ, PT ;  /* 0x000000ff6100720c */ /* 0x000fe20003f06270 */
[----:B------:R-:W-:Y:S01]  /*3160*/  IMAD.HI.U32 R2, R138, R51, RZ ;  /* 0x000000338a027227 */ /* 0x000fe200078e00ff */
[----:B------:R-:W-:-:S02]  /*3170*/  LOP3.LUT R95, R0, 0x8c, RZ, 0xfc, !PT ;  /* 0x0000008c005f7812 */ /* 0x000fc400078efcff */
[----:B------:R-:W-:Y:S01]  /*3180*/  LOP3.LUT R97, R0, 0x84, RZ, 0xfc, !PT ;  /* 0x0000008400617812 */ /* 0x000fe200078efcff */
[----:B------:R-:W-:Y:S01]  /*3190*/  @!P2 IMAD.MOV R88, RZ, RZ, -R88 ;  /* 0x000000ffff58a224 */ /* 0x000fe200078e0a58 */
[C---:B------:R-:W-:Y:S01]  /*31a0*/  ISETP.GT.U32.AND P2, PT, R139.reuse, R78, PT ;  /* 0x0000004e8b00720c */ /* 0x040fe20003f44070 */
        /* <DEDUP_REMOVED lines=8> */
[----:B------:R-:W-:Y:S01]  /*3230*/  @!P0 IMAD.MOV R86, RZ, RZ, -R86 ;  /* 0x000000ffff568224 */ /* 0x000fe200078e0a56 */
[C---:B------:R-:W-:Y:S01]  /*3240*/  ISETP.GT.U32.AND P0, PT, R139.reuse, R50, PT ;  /* 0x000000328b00720c */ /* 0x040fe20003f04070 */
[----:B------:R-:W-:Y:S01]  /*3250*/  IMAD.MOV R2, RZ, RZ, -R2 ;  /* 0x000000ffff027224 */ /* 0x000fe200078e0a02 */
[----:B------:R1:W-:Y:S01]  /*3260*/  STL [R1+0x39c], R97 ;  /* 0x00039c6101007387 */ /* 0x0003e20000100800 */
[--C-:B------:R-:W-:Y:S01]  /*3270*/  @!P2 IMAD.IADD R78, R78, 0x1, -R139.reuse ;  /* 0x000000014e4ea824 */ /* 0x100fe200078e0a8b */
[----:B------:R-:W-:Y:S01]  /*3280*/  ISETP.GT.U32.AND P2, PT, R139, R24, PT ;  /* 0x000000188b00720c */ /* 0x000fe20003f44070 */
[--C-:B------:R-:W-:Y:S01]  /*3290*/  @!P4 IMAD.IADD R84, R84, 0x1, -R139.reuse ;  /* 0x000000015454c824 */ /* 0x100fe200078e0a8b */
[----:B------:R-:W-:Y:S01]  /*32a0*/  ISETP.GE.AND P4, PT, R111, RZ, PT ;  /* 0x000000ff6f00720c */ /* 0x000fe20003f86270 */
[--C-:B------:R-:W-:Y:S01]  /*32b0*/  @!P5 IMAD.IADD R82, R82, 0x1, -R139.reuse ;  /* 0x000000015252d824 */ /* 0x100fe200078e0a8b */
[----:B------:R-:W-:Y:S01]  /*32c0*/  ISETP.GT.U32.AND P5, PT, R139, R22, PT ;  /* 0x000000168b00720c */ /* 0x000fe20003fa4070 */
[--C-:B------:R-:W-:Y:S01]  /*32d0*/  @!P3 IMAD.IADD R80, R80, 0x1, -R139.reuse ;  /* 0x000000015050b824 */ /* 0x100fe200078e0a8b */
[----:B------:R-:W-:Y:S01]  /*32e0*/  ISETP.GE.AND P3, PT, R47, RZ, PT ;  /* 0x000000ff2f00720c */ /* 0x000fe20003f66270 */
[--C-:B------:R-:W-:Y:S01]  /*32f0*/  @!P6 IMAD.IADD R20, R20, 0x1, -R139.reuse ;  /* 0x000000011414e824 */ /* 0x100fe200078e0a8b */
[C---:B------:R-:W-:Y:S01]  /*3300*/  ISETP.GT.U32.AND P6, PT, R139.reuse, R52, PT ;  /* 0x000000348b00720c */ /* 0x040fe20003fc4070 */
[----:B------:R-:W-:Y:S01]  /*3310*/  @!P0 IMAD.IADD R50, R50, 0x1, -R139 ;  /* 0x0000000132328824 */ /* 0x000fe200078e0a8b */
[C---:B------:R-:W-:Y:S01]  /*3320*/  ISETP.GT.U32.AND P0, PT, R139.reuse, R26, PT ;  /* 0x0000001a8b00720c */ /* 0x040fe20003f04070 */
[----:B------:R-:W-:Y:S01]  /*3330*/  IMAD R51, R139, R2, R51 ;  /* 0x000000028b337224 */ /* 0x000fe200078e0233 */
[----:B------:R-:W-:Y:S01]  /*3340*/  IABS R47, R95 ;  /* 0x0000005f002f7213 */ /* 0x000fe20000000000 */
[--C-:B------:R-:W-:Y:S01]  /*3350*/  @!P2 IMAD.IADD R24, R24, 0x1, -R139.reuse ;  /* 0x000000011818a824 */ /* 0x100fe200078e0a8b */
[----:B------:R-:W-:Y:S01]  /*3360*/  ISETP.GE.AND P2, PT, R93, RZ, PT ;  /* 0x000000ff5d00720c */ /* 0x000fe20003f46270 */
[----:B------:R-:W-:Y:S01]  /*3370*/  @!P4 IMAD.MOV R84, RZ, RZ, -R84 ;  /* 0x000000ffff54c224 */ /* 0x000fe200078e0a54 */
[----:B------:R-:W-:Y:S01]  /*3380*/  ISETP.GT.U32.AND P4, PT, R139, R20, PT ;  /* 0x000000148b00720c */ /* 0x000fe20003f84070 */
[--C-:B------:R-:W-:Y:S01]  /*3390*/  @!P5 IMAD.IADD R22, R22, 0x1, -R139.reuse ;  /* 0x000000011616d824 */ /* 0x100fe200078e0a8b */
[----:B------:R-:W-:Y:S01]  /*33a0*/  ISETP.GE.AND P5, PT, R109, RZ, PT ;  /* 0x000000ff6d00720c */ /* 0x000fe20003fa6270 */
[----:B------:R-:W-:Y:S01]  /*33b0*/  IMAD.MOV.U32 R15, RZ, RZ, R50 ;  /* 0x000000ffff0f7224 */ /* 0x000fe200078e0032 */
[----:B------:R-:W-:Y:S01]  /*33c0*/  LOP3.LUT R93, R0, 0x94, RZ, 0xfc, !PT ;  /* 0x00000094005d7812 */ /* 0x000fe200078efcff */
[--C-:B------:R-:W-:Y:S01]  /*33d0*/  @!P6 IMAD.IADD R52, R52, 0x1, -R139.reuse ;  /* 0x000000013434e824 */ /* 0x100fe200078e0a8b */
[----:B------:R1:W-:Y:S01]  /*33e0*/  STL [R1+0x390], R95 ;  /* 0x0003905f01007387 */ /* 0x0003e20000100800 */
[----:B------:R-:W-:Y:S01]  /*33f0*/  @!P3 IMAD.MOV R82, RZ, RZ, -R82 ;  /* 0x000000ffff52b224 */ /* 0x000fe200078e0a52 */
[----:B------:R-:W-:Y:S01]  /*3400*/  ISETP.GT.U32.AND P3, PT, R139, R22, PT ;  /* 0x000000168b00720c */ /* 0x000fe20003f64070 */
[----:B------:R-:W-:Y:S01]  /*3410*/  @!P0 IMAD.IADD R26, R26, 0x1, -R139 ;  /* 0x000000011a1a8824 */ /* 0x000fe200078e0a8b */
[----:B------:R-:W-:Y:S01]  /*3420*/  ISETP.GE.AND P0, PT, R91, RZ, PT ;  /* 0x000000ff5b00720c */ /* 0x000fe20003f06270 */
[----:B------:R-:W-:Y:S01]  /*3430*/  @!P2 IMAD.MOV R15, RZ, RZ, -R15 ;  /* 0x000000ffff0fa224 */ /* 0x000fe200078e0a0f */
[C---:B------:R-:W-:Y:S01]  /*3440*/  ISETP.GT.U32.AND P2, PT, R139.reuse, R52, PT ;  /* 0x000000348b00720c */ /* 0x040fe20003f44070 */
[--C-:B------:R-:W-:Y:S01]  /*3450*/  @!P4 IMAD.IADD R20, R20, 0x1, -R139.reuse ;  /* 0x000000011414c824 */ /* 0x100fe200078e0a8b */
[C---:B------:R-:W-:Y:S01]  /*3460*/  ISETP.GT.U32.AND P6, PT, R139.reuse, R26, PT ;  /* 0x0000001a8b00720c */ /* 0x040fe20003fc4070 */
[----:B------:R-:W-:Y:S01]  /*3470*/  @!P5 IMAD.MOV R78, RZ, RZ, -R78 ;  /* 0x000000ffff4ed224 */ /* 0x000fe200078e0a4e */
[C---:B------:R-:W-:Y:S01]  /*3480*/  ISETP.GT.U32.AND P4, PT, R139.reuse, R46, PT ;  /* 0x0000002e8b00720c */ /* 0x040fe20003f84070 */
[----:B------:R-:W-:Y:S01]  /*3490*/  IMAD.HI.U32 R7, R138, R47, RZ ;  /* 0x0000002f8a077227 */ /* 0x000fe200078e00ff */
[C---:B------:R-:W-:Y:S01]  /*34a0*/  ISETP.GT.U32.AND P5, PT, R139.reuse, R24, PT ;  /* 0x000000188b00720c */ /* 0x040fe20003fa4070 */
[----:B------:R1:W-:Y:S01]  /*34b0*/  STL [R1+0x384], R93 ;  /* 0x0003845d01007387 */ /* 0x0003e20000100800 */
[----:B------:R-:W-:Y:S01]  /*34c0*/  LOP3.LUT R91, R0, 0x9c, RZ, 0xfc, !PT ;  /* 0x0000009c005b7812 */ /* 0x000fe200078efcff */
[--C-:B------:R-:W-:Y:S01]  /*34d0*/  @!P3 IMAD.IADD R22, R22, 0x1, -R139.reuse ;  /* 0x000000011616b824 */ /* 0x100fe200078e0a8b */
[C---:B------:R-:W-:Y:S01]  /*34e0*/  ISETP.GT.U32.AND P3, PT, R139.reuse, R28, PT ;  /* 0x0000001c8b00720c */ /* 0x040fe20003f64070 */
        /* <DEDUP_REMOVED lines=8> */
[----:B------:R-:W-:Y:S01]  /*3570*/  @!P5 IMAD.IADD R24, R24, 0x1, -R139 ;  /* 0x000000011818d824 */ /* 0x000fe200078e0a8b */
[----:B------:R-:W-:Y:S01]  /*3580*/  ISETP.GT.U32.AND P5, PT, R139, R16, PT ;  /* 0x000000108b00720c */ /* 0x000fe20003fa4070 */
[----:B------:R-:W-:Y:S01]  /*3590*/  IMAD.MOV R132, RZ, RZ, -R7 ;  /* 0x000000ffff847224 */ /* 0x000fe200078e0a07 */
[----:B------:R-:W-:Y:S01]  /*35a0*/  LOP3.LUT R89, R0, 0xa4, RZ, 0xfc, !PT ;  /* 0x000000a400597812 */ /* 0x000fe200078efcff */
[--C-:B------:R-:W-:Y:S01]  /*35b0*/  @!P3 IMAD.IADD R28, R28, 0x1, -R139.reuse ;  /* 0x000000011c1cb824 */ /* 0x100fe200078e0a8b */
[----:B------:R-:W-:Y:S01]  /*35c0*/  ISETP.GE.AND P3, PT, R25, RZ, PT ;  /* 0x000000ff1900720c */ /* 0x000fe20003f66270 */
[----:B------:R-:W-:Y:S01]  /*35d0*/  IMAD.MOV.U32 R25, RZ, RZ, R52 ;  /* 0x000000ffff197224 */ /* 0x000fe200078e0034 */
[----:B------:R-:W-:Y:S01]  /*35e0*/  LOP3.LUT R87, R0, 0xac, RZ, 0xfc, !PT ;  /* 0x000000ac00577812 */ /* 0x000fe200078efcff */
[----:B------:R-:W-:Y:S01]  /*35f0*/  @!P2 IMAD.MOV R22, RZ, RZ, -R22 ;  /* 0x000000ffff16a224 */ /* 0x000fe200078e0a16 */
[C---:B------:R-:W-:Y:S01]  /*3600*/  ISETP.GT.U32.AND P2, PT, R139.reuse, R46, PT ;  /* 0x0000002e8b00720c */ /* 0x040fe20003f44070 */
[----:B------:R-:W-:Y:S01]  /*3610*/  @!P6 IMAD.MOV R20, RZ, RZ, -R20 ;  /* 0x000000ffff14e224 */ /* 0x000fe200078e0a14 */
[----:B------:R-:W-:Y:S01]  /*3620*/  ISETP.GT.U32.AND P6, PT, R139, R28, PT ;  /* 0x0000001c8b00720c */ /* 0x000fe20003fc4070 */
[--C-:B------:R-:W-:Y:S01]  /*3630*/  @!P0 IMAD.IADD R48, R48, 0x1, -R139.reuse ;  /* 0x0000000130308824 */ /* 0x100fe200078e0a8b */
[----:B------:R-:W-:Y:S01]  /*3640*/  ISETP.GE.AND P0, PT, R85, RZ, PT ;  /* 0x000000ff5500720c */ /* 0x000fe20003f06270 */
[----:B------:R-:W-:Y:S01]  /*3650*/  @!P4 IMAD.MOV R26, RZ, RZ, -R26 ;  /* 0x000000ffff1ac224 */ /* 0x000fe200078e0a1a */
[C---:B------:R-:W-:Y:S01]  /*3660*/  ISETP.GT.U32.AND P4, PT, R139.reuse, R18, PT ;  /* 0x000000128b00720c */ /* 0x040fe20003f84070 */
[----:B------:R-:W-:Y:S01]  /*3670*/  @!P5 IMAD.IADD R16, R16, 0x1, -R139 ;  /* 0x000000011010d824 */ /* 0x000fe200078e0a8b */
[C---:B------:R-:W-:Y:S01]  /*3680*/  ISETP.GT.U32.AND P5, PT, R139.reuse, R48, PT ;  /* 0x000000308b00720c */ /* 0x040fe20003fa4070 */
[----:B------:R-:W-:Y:S01]  /*3690*/  @!P3 IMAD.MOV R25, RZ, RZ, -R25 ;  /* 0x000000ffff19b224 */ /* 0x000fe200078e0a19 */
[----:B------:R-:W-:Y:S01]  /*36a0*/  ISETP.GT.U32.AND P3, PT, R139, R14, PT ;  /* 0x0000000e8b00720c */ /* 0x000fe20003f64070 */
[----:B------:R-:W-:Y:S01]  /*36b0*/  IMAD.HI.U32 R2, R138, R53, RZ ;  /* 0x000000358a027227 */ /* 0x000fe200078e00ff */
[----:B------:R1:W-:Y:S01]  /*36c0*/  STL [R1+0x378], R91 ;  /* 0x0003785b01007387 */ /* 0x0003e20000100800 */
[----:B0-----:R-:W-:-:S02]  /*36d0*/  IABS R17, R89 ;  /* 0x0000005900117213 */ /* 0x001fc40000000000 */
[--C-:B------:R-:W-:Y:S01]  /*36e0*/  @!P2 IMAD.IADD R46, R46, 0x1, -R139.reuse ;  /* 0x000000012e2ea824 */ /* 0x100fe200078e0a8b */
[----:B------:R-:W-:Y:S01]  /*36f0*/  ISETP.GT.U32.AND P2, PT, R139, R10, PT ;  /* 0x0000000a8b00720c */ /* 0x000fe20003f44070 */
[--C-:B------:R-:W-:Y:S01]  /*3700*/  @!P6 IMAD.IADD R28, R28, 0x1, -R139.reuse ;  /* 0x000000011c1ce824 */ /* 0x100fe200078e0a8b */
[----:B------:R-:W-:Y:S01]  /*3710*/  ISETP.GE.AND P6, PT, R79, RZ, PT ;  /* 0x000000ff4f00720c */ /* 0x000fe20003fc6270 */
[----:B------:R-:W-:Y:S01]  /*3720*/  @!P0 IMAD.MOV R24, RZ, RZ, -R24 ;  /* 0x000000ffff188224 */ /* 0x000fe200078e0a18 */
[----:B------:R-:W-:Y:S01]  /*3730*/  ISETP.GT.U32.AND P0, PT, R139, R16, PT ;  /* 0x000000108b00720c */ /* 0x000fe20003f04070 */
[--C-:B------:R-:W-:Y:S01]  /*3740*/  @!P4 IMAD.IADD R18, R18, 0x1, -R139.reuse ;  /* 0x000000011212c824 */ /* 0x100fe200078e0a8b */
[----:B------:R1:W-:Y:S01]  /*3750*/  STL [R1+0x33c], R89 ;  /* 0x00033c5901007387 */ /* 0x0003e20000100800 */
[--C-:B------:R-:W-:Y:S01]  /*3760*/  @!P3 IMAD.IADD R14, R14, 0x1, -R139.reuse ;  /* 0x000000010e0eb824 */ /* 0x100fe200078e0a8b */
[----:B------:R-:W-:Y:S01]  /*3770*/  ISETP.GE.AND P4, PT, R77, RZ, PT ;  /* 0x000000ff4d00720c */ /* 0x000fe20003f86270 */
[----:B------:R-:W-:Y:S01]  /*3780*/  IMAD.MOV.U32 R7, RZ, RZ, R46 ;  /* 0x000000ffff077224 */ /* 0x000fe200078e002e */
[C---:B------:R-:W-:Y:S01]  /*3790*/  ISETP.GT.U32.AND P3, PT, R139.reuse, R18, PT ;  /* 0x000000128b00720c */ /* 0x040fe20003f64070 */
[----:B------:R-:W-:Y:S01]  /*37a0*/  IMAD.MOV R2, RZ, RZ, -R2 ;  /* 0x000000ffff027224 */ /* 0x000fe200078e0a02 */
[----:B------:R1:W-:Y:S01]  /*37b0*/  STL [R1+0x330], R87 ;  /* 0x0003305701007387 */ /* 0x0003e20000100800 */
[----:B------:R-:W-:Y:S01]  /*37c0*/  @!P2 IMAD.IADD R10, R10, 0x1, -R139 ;  /* 0x000000010a0aa824 */ /* 0x000fe200078e0a8b */
[C---:B------:R-:W-:Y:S01]  /*37d0*/  ISETP.GT.U32.AND P2, PT, R139.reuse, R14, PT ;  /* 0x0000000e8b00720c */ /* 0x040fe20003f44070 */
[----:B------:R-:W-:Y:S01]  /*37e0*/  @!P6 IMAD.MOV R7, RZ, RZ, -R7 ;  /* 0x000000ffff07e224 */ /* 0x000fe200078e0a07 */
[----:B------:R-:W-:Y:S01]  /*37f0*/  IABS R46, R93 ;  /* 0x0000005d002e7213 */ /* 0x000fe20000000000 */
[----:B------:R-:W-:Y:S01]  /*3800*/  @!P0 IMAD.IADD R16, R16, 0x1, -R139 ;  /* 0x0000000110108824 */ /* 0x000fe200078e0a8b */
[C---:B------:R-:W-:Y:S01]  /*3810*/  ISETP.GT.U32.AND P6, PT, R139.reuse, R10, PT ;  /* 0x0000000a8b00720c */ /* 0x040fe20003fc4070 */
[----:B------:R-:W-:Y:S01]  /*3820*/  IMAD R53, R139, R2, R53 ;  /* 0x000000028b357224 */ /* 0x000fe200078e0235 */
[----:B------:R-:W-:Y:S01]  /*3830*/  ISETP.GE.AND P0, PT, R23, RZ, PT ;  /* 0x000000ff1700720c */ /* 0x000fe20003f06270 */
[----:B------:R-:W-:Y:S01]  /*3840*/  @!P5 IMAD.IADD R48, R48, 0x1, -R139 ;  /* 0x000000013030d824 */ /* 0x000fe200078e0a8b */
[----:B------:R-:W-:Y:S01]  /*3850*/  ISETP.GE.AND P5, PT, R81, RZ, PT ;  /* 0x000000ff5100720c */ /* 0x000fe20003fa6270 */
[----:B------:R-:W-:-:S04]  /*3860*/  IMAD.HI.U32 R2, R138, R49, RZ ;  /* 0x000000318a027227 */ /* 0x000fc800078e00ff */
[----:B------:R-:W-:Y:S01]  /*3870*/  @!P2 IMAD.IADD R14, R14, 0x1, -R139 ;  /* 0x000000010e0ea824 */ /* 0x000fe200078e0a8b */
[C---:B------:R-:W-:Y:S01]  /*3880*/  ISETP.GT.U32.AND P2, PT, R139.reuse, R4, PT ;  /* 0x000000048b00720c */ /* 0x040fe20003f44070 */
[C---:B------:R-:W-:Y:S01]  /*3890*/  IMAD R34, R139.reuse, R34, R9 ;  /* 0x000000228b227224 */ /* 0x040fe200078e0209 */
[----:B------:R-:W-:Y:S01]  /*38a0*/  IABS R9, R97 ;  /* 0x0000006100097213 */ /* 0x000fe20000000000 */
[----:B------:R-:W-:Y:S02]  /*38b0*/  IMAD.MOV R2, RZ, RZ, -R2 ;  /* 0x000000ffff027224 */ /* 0x000fe400078e0a02 */
[----:B------:R-:W-:Y:S02]  /*38c0*/  IMAD.MOV.U32 R23, RZ, RZ, R48 ;  /* 0x000000ffff177224 */ /* 0x000fe400078e0030 */
[----:B------:R-:W-:Y:S02]  /*38d0*/  IMAD R49, R139, R2, R49 ;  /* 0x000000028b317224 */ /* 0x000fe400078e0231 */
[----:B------:R-:W-:-:S04]  /*38e0*/  IMAD.HI.U32 R2, R138, R9, RZ ;  /* 0x000000098a027227 */ /* 0x000fc800078e00ff */
[--C-:B------:R-:W-:Y:S01]  /*38f0*/  @!P3 IMAD.IADD R18, R18, 0x1, -R139.reuse ;  /* 0x000000011212b824 */ /* 0x100fe200078e0a8b */
[C---:B------:R-:W-:Y:S01]  /*3900*/  ISETP.GT.U32.AND P3, PT, R139.reuse, R6, PT ;  /* 0x000000068b00720c */ /* 0x040fe20003f64070 */
[----:B------:R-:W-:Y:S01]  /*3910*/  @!P6 IMAD.IADD R10, R10, 0x1, -R139 ;  /* 0x000000010a0ae824 */ /* 0x000fe200078e0a8b */
[----:B------:R-:W-:Y:S01]  /*3920*/  ISETP.GT.U32.AND P6, PT, R139, R12, PT ;  /* 0x0000000c8b00720c */ /* 0x000fe20003fc4070 */
[----:B------:R-:W-:Y:S01]  /*3930*/  @!P0 IMAD.MOV R28, RZ, RZ, -R28 ;  /* 0x000000ffff1c8224 */ /* 0x000fe200078e0a1c */
[----:B------:R-:W-:Y:S01]  /*3940*/  ISETP.GE.AND P0, PT, R45, RZ, PT ;  /* 0x000000ff2d00720c */ /* 0x000fe20003f06270 */
[----:B------:R-:W-:Y:S01]  /*3950*/  IMAD.MOV R2, RZ, RZ, -R2 ;  /* 0x000000ffff027224 */ /* 0x000fe200078e0a02 */
[----:B------:R-:W-:Y:S01]  /*3960*/  IABS R45, R91 ;  /* 0x0000005b002d7213 */ /* 0x000fe20000000000 */
[----:B------:R-:W-:Y:S01]  /*3970*/  @!P5 IMAD.MOV R23, RZ, RZ, -R23 ;  /* 0x000000ffff17d224 */ /* 0x000fe200078e0a17 */
[----:B------:R-:W-:Y:S01]  /*3980*/  ISETP.GE.AND P5, PT, R75, RZ, PT ;  /* 0x000000ff4b00720c */ /* 0x000fe20003fa6270 */
[C---:B------:R-:W-:Y:S01]  /*3990*/  IMAD R60, R139.reuse, R19, R60 ;  /* 0x000000138b3c7224 */ /* 0x040fe200078e023c */
[----:B------:R-:W-:Y:S01]  /*39a0*/  IABS R19, R87 ;  /* 0x0000005700137213 */ /* 0x000fe20000000000 */
[----:B------:R-:W-:Y:S01]  /*39b0*/  @!P2 IMAD.IADD R4, R4, 0x1, -R139 ;  /* 0x000000010404a824 */ /* 0x000fe200078e0a8b */
[C---:B------:R-:W-:Y:S01]  /*39c0*/  ISETP.GT.U32.AND P2, PT, R139.reuse, R8, PT ;  /* 0x000000088b00720c */ /* 0x040fe20003f44070 */
[----:B------:R-:W-:-:S02]  /*39d0*/  IMAD R50, R139, R2, R9 ;  /* 0x000000028b327224 */ /* 0x000fc400078e0209 */
[----:B------:R-:W-:Y:S02]  /*39e0*/  IMAD R36, R139, R11, R36 ;  /* 0x0000000b8b247224 */ /* 0x000fe400078e0224 */
[----:B------:R-:W-:-:S04]  /*39f0*/  IMAD.HI.U32 R9, R138, R45, RZ ;  /* 0x0000002d8a097227 */ /* 0x000fc800078e00ff */
[----:B------:R-:W-:-:S04]  /*3a00*/  IMAD.HI.U32 R11, R138, R17, RZ ;  /* 0x000000118a0b7227 */ /* 0x000fc800078e00ff */
[----:B------:R-:W-:-:S04]  /*3a10*/  IMAD.HI.U32 R2, R138, R46, RZ ;  /* 0x0000002e8a027227 */ /* 0x000fc800078e00ff */
[----:B------:R-:W-:-:S04]  /*3a20*/  IMAD.HI.U32 R13, R138, R19, RZ ;  /* 0x000000138a0d7227 */ /* 0x000fc800078e00ff */
[----:B------:R-:W-:Y:S02]  /*3a30*/  IMAD.MOV R48, RZ, RZ, -R9 ;  /* 0x000000ffff307224 */ /* 0x000fe400078e0a09 */
[----:B------:R-:W-:Y:S02]  /*3a40*/  IMAD R47, R139, R132, R47 ;  /* 0x000000848b2f7224 */ /* 0x000fe400078e022f */
[----:B------:R-:W-:Y:S01]  /*3a50*/  @!P3 IMAD.IADD R6, R6, 0x1, -R139 ;  /* 0x000000010606b824 */ /* 0x000fe200078e0a8b */
[----:B------:R-:W-:Y:S01]  /*3a60*/  ISETP.GE.AND P3, PT, R73, RZ, PT ;  /* 0x000000ff4900720c */ /* 0x000fe20003f66270 */
[----:B------:R-:W-:Y:S02]  /*3a70*/  IMAD.MOV R52, RZ, RZ, -R11 ;  /* 0x000000ffff347224 */ /* 0x000fe400078e0a0b */
[----:B------:R-:W-:Y:S02]  /*3a80*/  @!P6 IMAD.IADD R12, R12, 0x1, -R139 ;  /* 0x000000010c0ce824 */ /* 0x000fe400078e0a8b */
[----:B------:R-:W-:-:S02]  /*3a90*/  IMAD.MOV R2, RZ, RZ, -R2 ;  /* 0x000000ffff027224 */ /* 0x000fc400078e0a02 */
[----:B------:R-:W-:Y:S01]  /*3aa0*/  IMAD.MOV R132, RZ, RZ, -R13 ;  /* 0x000000ffff847224 */ /* 0x000fe200078e0a0d */
[C---:B------:R-:W-:Y:S01]  /*3ab0*/  ISETP.GT.U32.AND P6, PT, R139.reuse, R12, PT ;  /* 0x0000000c8b00720c */ /* 0x040fe20003fc4070 */
[C---:B------:R-:W-:Y:S02]  /*3ac0*/  IMAD R45, R139.reuse, R48, R45 ;  /* 0x000000308b2d7224 */ /* 0x040fe400078e022d */
[----:B------:R-:W-:Y:S01]  /*3ad0*/  @!P4 IMAD.MOV R16, RZ, RZ, -R16 ;  /* 0x000000ffff10c224 */ /* 0x000fe200078e0a10 */
[C---:B------:R-:W-:Y:S01]  /*3ae0*/  ISETP.GT.U32.AND P4, PT, R139.reuse, R6, PT ;  /* 0x000000068b00720c */ /* 0x040fe20003f84070 */
[----:B------:R-:W-:Y:S01]  /*3af0*/  @!P5 IMAD.MOV R18, RZ, RZ, -R18 ;  /* 0x000000ffff12d224 */ /* 0x000fe200078e0a12 */
[C---:B------:R-:W-:Y:S01]  /*3b00*/  ISETP.GT.U32.AND P5, PT, R139.reuse, R4, PT ;  /* 0x000000048b00720c */ /* 0x040fe20003fa4070 */
[C---:B------:R-:W-:Y:S02]  /*3b10*/  IMAD R48, R139.reuse, R52, R17 ;  /* 0x000000348b307224 */ /* 0x040fe400078e0211 */
[----:B------:R-:W-:-:S02]  /*3b20*/  IMAD R46, R139, R2, R46 ;  /* 0x000000028b2e7224 */ /* 0x000fc400078e022e */
[----:B------:R-:W-:Y:S02]  /*3b30*/  IMAD R52, R139, R132, R19 ;  /* 0x000000848b347224 */ /* 0x000fe400078e0213 */
[----:B------:R-:W-:Y:S01]  /*3b40*/  @!P2 IMAD.IADD R8, R8, 0x1, -R139 ;  /* 0x000000010808a824 */ /* 0x000fe200078e0a8b */
[----:B-1----:R-:W-:Y:S06]  /*3b50*/  BRA.U UP0, `(.L_x_5) ;  /* 0x0000000100187547 */ /* 0x002fec000b800000 */
[----:B------:R-:W-:Y:S01]  /*3b60*/  ELECT P2, URZ, PT ;  /* 0x0000000000ff782f */ /* 0x000fe20003840000 */
[----:B------:R-:W-:Y:S01]  /*3b70*/  IMAD.MOV.U32 R2, RZ, RZ, 0x1 ;  /* 0x00000001ff027424 */ /* 0x000fe200078e00ff */
[----:B------:R-:W-:Y:S01]  /*3b80*/  UMOV UR5, 0x40 ;  /* 0x0000004000057882 */ /* 0x000fe20000000000 */
[----:B------:R-:W-:Y:S01]  /*3b90*/  UVIRTCOUNT.DEALLOC.SMPOOL 0x80 ;  /* 0x000000800000784c */ /* 0x000fe20000000000 */
[----:B------:R-:W-:-:S09]  /*3ba0*/  ULEA UR5, UR4, UR5, 0x18 ;  /* 0x0000000504057291 */ /* 0x000fd2000f8ec0ff */
[----:B------:R0:W-:Y:S03]  /*3bb0*/  @P2 STS.U8 [UR5], R2 ;  /* 0x00000002ff002988 */ /* 0x0001e60008000005 */
.L_x_5:
[----:B------:R-:W-:Y:S01]  /*3bc0*/  @!P3 IMAD.MOV R10, RZ, RZ, -R10 ;  /* 0x000000ffff0ab224 */ /* 0x000fe200078e0a0a */
[C---:B------:R-:W-:Y:S01]  /*3bd0*/  ISETP.GT.U32.AND P3, PT, R139.reuse, R74, PT ;  /* 0x0000004a8b00720c */ /* 0x040fe20003f64070 */
[----:B------:R-:W-:Y:S01]  /*3be0*/  @!P0 IMAD.MOV R14, RZ, RZ, -R14 ;  /* 0x000000ffff0e8224 */ /* 0x000fe200078e0a0e */
[C---:B------:R-:W-:Y:S01]  /*3bf0*/  ISETP.GT.U32.AND P2, PT, R139.reuse, R8, PT ;  /* 0x000000088b00720c */ /* 0x040fe20003f44070 */
[----:B------:R-:W1:Y:S01]  /*3c00*/  LDCU UR7, c[0x0][0x3b0] ;  /* 0x00007600ff0777ac */ /* 0x000e620008000800 */
[----:B------:R-:W-:Y:S01]  /*3c10*/  ISETP.GT.U32.AND P0, PT, R139, R30, PT ;  /* 0x0000001e8b00720c */ /* 0x000fe20003f04070 */
[--C-:B------:R-:W-:Y:S01]  /*3c20*/  @!P6 IMAD.IADD R12, R12, 0x1, -R139.reuse ;  /* 0x000000010c0ce824 */ /* 0x100fe200078e0a8b */
[----:B------:R-:W-:Y:S01]  /*3c30*/  ISETP.GE.AND P6, PT, R57, RZ, PT ;  /* 0x000000ff3900720c */ /* 0x000fe20003fc6270 */
[--C-:B------:R-:W-:Y:S01]  /*3c40*/  @!P4 IMAD.IADD R6, R6, 0x1, -R139.reuse ;  /* 0x000000010606c824 */ /* 0x100fe200078e0a8b */
[----:B------:R-:W-:Y:S01]  /*3c50*/  ISETP.NE.AND P4, PT, R3, RZ, PT ;  /* 0x000000ff0300720c */ /* 0x000fe20003f85270 */
[--C-:B------:R-:W-:Y:S01]  /*3c60*/  @!P5 IMAD.IADD R4, R4, 0x1, -R139.reuse ;  /* 0x000000010404d824 */ /* 0x100fe200078e0a8b */
[----:B------:R-:W-:Y:S01]  /*3c70*/  LOP3.LUT R168, RZ, R3, RZ, 0x33, !PT ;  /* 0x00000003ffa87212 */ /* 0x000fe200078e33ff */
[----:B------:R-:W-:Y:S01]  /*3c80*/  STL [R1+0x4ac], R172 ;  /* 0x0004acac01007387 */ /* 0x000fe20000100800 */
[----:B------:R-:W-:Y:S01]  /*3c90*/  ISETP.GT.U32.AND P5, PT, R139, R76, PT ;  /* 0x0000004c8b00720c */ /* 0x000fe20003fa4070 */
[--C-:B------:R-:W-:Y:S01]  /*3ca0*/  @!P3 IMAD.IADD R74, R74, 0x1, -R139.reuse ;  /* 0x000000014a4ab824 */ /* 0x100fe200078e0a8b */
[----:B------:R-:W-:Y:S01]  /*3cb0*/  ISETP.GE.AND P3, PT, R27, RZ, PT ;  /* 0x000000ff1b00720c */ /* 0x000fe20003f66270 */
[--C-:B------:R-:W-:Y:S01]  /*3cc0*/  @!P2 IMAD.IADD R8, R8, 0x1, -R139.reuse ;  /* 0x000000010808a824 */ /* 0x100fe200078e0a8b */
[----:B------:R-:W-:Y:S01]  /*3cd0*/  ISETP.GE.AND P2, PT, R31, RZ, PT ;  /* 0x000000ff1f00720c */ /* 0x000fe20003f46270 */
[--C-:B------:R-:W-:Y:S01]  /*3ce0*/  @!P0 IMAD.IADD R30, R30, 0x1, -R139.reuse ;  /* 0x000000011e1e8824 */ /* 0x100fe200078e0a8b */
[----:B------:R-:W-:Y:S01]  /*3cf0*/  ISETP.GE.AND P0, PT, R29, RZ, PT ;  /* 0x000000ff1d00720c */ /* 0x000fe20003f06270 */
[----:B------:R-:W-:Y:S01]  /*3d00*/  @!P6 IMAD.MOV R6, RZ, RZ, -R6 ;  /* 0x000000ffff06e224 */ /* 0x000fe200078e0a06 */
[C---:B------:R-:W-:Y:S01]  /*3d10*/  SEL R5, R168.reuse, R5, !P4 ;  /* 0x00000005a8057207 */ /* 0x040fe20006000000 */
[----:B------:R-:W-:Y:S01]  /*3d20*/  STL [R1+0x4a8], R161 ;  /* 0x0004a8a101007387 */ /* 0x000fe20000100800 */
[C---:B------:R-:W-:Y:S01]  /*3d30*/  SEL R122, R168.reuse, R122, !P4 ;  /* 0x0000007aa87a7207 */ /* 0x040fe20006000000 */
[----:B------:R-:W-:Y:S01]  /*3d40*/  USHF.L.U32 UR4, UR6, 0x15, URZ ;  /* 0x0000001506047899 */ /* 0x000fe200080006ff */
[C---:B------:R-:W-:Y:S01]  /*3d50*/  SEL R130, R168.reuse, R130, !P4 ;  /* 0x00000082a8827207 */ /* 0x040fe20006000000 */
[----:B-1----:R-:W-:Y:S01]  /*3d60*/  IMAD R5, R5, UR7, RZ ;  /* 0x0000000705057c24 */ /* 0x002fe2000f8e02ff */
[C---:B------:R-:W-:Y:S01]  /*3d70*/  SEL R83, R168.reuse, R20, !P4 ;  /* 0x00000014a8537207 */ /* 0x040fe20006000000 */
[----:B------:R-:W-:Y:S01]  /*3d80*/  @!P3 IMAD.MOV R8, RZ, RZ, -R8 ;  /* 0x000000ffff08b224 */ /* 0x000fe200078e0a08 */
[C---:B------:R-:W-:Y:S01]  /*3d90*/  SEL R20, R168.reuse, R6, !P4 ;  /* 0x00000006a8147207 */ /* 0x040fe20006000000 */
[----:B------:R-:W-:Y:S01]  /*3da0*/  @!P2 IMAD.MOV R4, RZ, RZ, -R4 ;  /* 0x000000ffff04a224 */ /* 0x000fe200078e0a04 */
[C---:B------:R-:W-:Y:S01]  /*3db0*/  SEL R124, R168.reuse, R124, !P4 ;  /* 0x0000007ca87c7207 */ /* 0x040fe20006000000 */
[----:B------:R-:W-:Y:S01]  /*3dc0*/  @!P0 IMAD.MOV R12, RZ, RZ, -R12 ;  /* 0x000000ffff0c8224 */ /* 0x000fe200078e0a0c */
[----:B------:R-:W-:Y:S01]  /*3dd0*/  SEL R31, R168, R8, !P4 ;  /* 0x00000008a81f7207 */ /* 0x000fe20006000000 */
[----:B------:R-:W-:Y:S01]  /*3de0*/  IMAD R6, R122, UR7, RZ ;  /* 0x000000077a067c24 */ /* 0x000fe2000f8e02ff */
[----:B------:R-:W-:Y:S01]  /*3df0*/  SEL R120, R168, R120, !P4 ;  /* 0x00000078a8787207 */ /* 0x000fe20006000000 */
[----:B------:R-:W-:Y:S01]  /*3e00*/  IMAD R8, R130, UR7, RZ ;  /* 0x0000000782087c24 */ /* 0x000fe2000f8e02ff */
[-C--:B0-----:R-:W-:Y:S01]  /*3e10*/  IADD3 R2, P0, PT, R5, R127.reuse, RZ ;  /* 0x0000007f05027210 */ /* 0x081fe20007f1e0ff */
[----:B------:R-:W-:Y:S01]  /*3e20*/  STL [R1+0x4a4], R160 ;  /* 0x0004a4a001007387 */ /* 0x000fe20000100800 */
[C---:B------:R-:W-:Y:S01]  /*3e30*/  SEL R27, R168.reuse, R24, !P4 ;  /* 0x00000018a81b7207 */ /* 0x040fe20006000000 */
[----:B------:R-:W-:Y:S01]  /*3e40*/  IMAD R83, R83, UR7, RZ ;  /* 0x0000000753537c24 */ /* 0x000fe2000f8e02ff */
[C---:B------:R-:W-:Y:S01]  /*3e50*/  SEL R21, R168.reuse, R28, !P4 ;  /* 0x0000001ca8157207 */ /* 0x040fe20006000000 */
[----:B------:R-:W-:Y:S01]  /*3e60*/  STL [R1+0x4a0], R171 ;  /* 0x0004a0ab01007387 */ /* 0x000fe20000100800 */
[----:B------:R-:W-:Y:S01]  /*3e70*/  SEL R17, R168, R10, !P4 ;  /* 0x0000000aa8117207 */ /* 0x000fe20006000000 */
[----:B------:R-:W-:Y:S01]  /*3e80*/  IMAD R10, R124, UR7, RZ ;  /* 0x000000077c0a7c24 */ /* 0x000fe2000f8e02ff */
[C---:B------:R-:W-:Y:S01]  /*3e90*/  SEL R24, R168.reuse, R4, !P4 ;  /* 0x00000004a8187207 */ /* 0x040fe20006000000 */
[----:B------:R-:W-:Y:S01]  /*3ea0*/  STL [R1+0x49c], R170 ;  /* 0x00049caa01007387 */ /* 0x000fe20000100800 */
[C---:B------:R-:W-:Y:S01]  /*3eb0*/  SEL R116, R168.reuse, R116, !P4 ;  /* 0x00000074a8747207 */ /* 0x040fe20006000000 */
[----:B------:R-:W-:Y:S01]  /*3ec0*/  IMAD R129, R17, UR7, RZ ;  /* 0x0000000711817c24 */ /* 0x000fe2000f8e02ff */
[----:B------:R-:W-:Y:S01]  /*3ed0*/  SEL R28, R168, R12, !P4 ;  /* 0x0000000ca81c7207 */ /* 0x000fe20006000000 */
[----:B------:R-:W-:Y:S01]  /*3ee0*/  IMAD R12, R120, UR7, RZ ;  /* 0x00000007780c7c24 */ /* 0x000fe2000f8e02ff */
[-C--:B------:R-:W-:Y:S01]  /*3ef0*/  IADD3 R3, P3, PT, R6, R127.reuse, RZ ;  /* 0x0000007f06037210 */ /* 0x080fe20007f7e0ff */
[----:B------:R-:W-:Y:S01]  /*3f00*/  STL [R1+0x498], R169 ;  /* 0x000498a901007387 */ /* 0x000fe20000100800 */
[----:B------:R-:W-:Y:S01]  /*3f10*/  LEA.HI.X.SX32 R4, R5, R126, 0x1, P0 ;  /* 0x0000007e05047211 */ /* 0x000fe200000f0eff */
[----:B------:R-:W-:Y:S01]  /*3f20*/  IMAD R137, R20, UR7, RZ ;  /* 0x0000000714897c24 */ /* 0x000fe2000f8e02ff */
[----:B------:R-:W-:Y:S01]  /*3f30*/  SEL R112, R168, R112, !P4 ;  /* 0x00000070a8707207 */ /* 0x000fe20006000000 */
[----:B------:R0:W-:Y:S01]  /*3f40*/  STL [R1+0x494], R167 ;  /* 0x000494a701007387 */ /* 0x0001e20000100800 */
[----:B------:R-:W-:Y:S01]  /*3f50*/  IADD3 R5, P0, PT, R8, R127, RZ ;  /* 0x0000007f08057210 */ /* 0x000fe20007f1e0ff */
[----:B------:R-:W-:Y:S01]  /*3f60*/  IMAD R186, R24, UR7, RZ ;  /* 0x0000000718ba7c24 */ /* 0x000fe2000f8e02ff */
[----:B------:R-:W-:Y:S01]  /*3f70*/  SEL R85, R168, R22, !P4 ;  /* 0x00000016a8557207 */ /* 0x000fe20006000000 */
[----:B------:R-:W-:Y:S01]  /*3f80*/  IMAD R194, R28, UR7, RZ ;  /* 0x000000071cc27c24 */ /* 0x000fe2000f8e02ff */
[----:B------:R-:W-:Y:S01]  /*3f90*/  SEL R19, R168, R16, !P4 ;  /* 0x00000010a8137207 */ /* 0x000fe20006000000 */
[----:B------:R-:W-:Y:S01]  /*3fa0*/  @!P5 IMAD.IADD R76, R76, 0x1, -R139 ;  /* 0x000000014c4cd824 */ /* 0x000fe200078e0a8b */
[C---:B------:R-:W-:Y:S01]  /*3fb0*/  SEL R11, R168.reuse, R78, !P4 ;  /* 0x0000004ea80b7207 */ /* 0x040fe20006000000 */
[----:B------:R-:W-:Y:S01]  /*3fc0*/  IMAD R31, R31, UR7, RZ ;  /* 0x000000071f1f7c24 */ /* 0x000fe2000f8e02ff */
[C---:B------:R-:W-:Y:S01]  /*3fd0*/  SEL R22, R168.reuse, R7, !P4 ;  /* 0x00000007a8167207 */ /* 0x040fe20006000000 */
[----:B0-----:R-:W0:Y:S01]  /*3fe0*/  S2R R167, SR_TID.X ;  /* 0x0000000000a77919 */ /* 0x001e220000002100 */
[----:B------:R-:W-:Y:S01]  /*3ff0*/  SEL R16, R168, R14, !P4 ;  /* 0x0000000ea8107207 */ /* 0x000fe20006000000 */
[----:B------:R-:W-:Y:S01]  /*4000*/  IMAD R14, R116, UR7, RZ ;  /* 0x00000007740e7c24 */ /* 0x000fe2000f8e02ff */
[----:B------:R-:W-:Y:S01]  /*4010*/  LEA.HI.X.SX32 R6, R6, R126, 0x1, P3 ;  /* 0x0000007e06067211 */ /* 0x000fe200018f0eff */
[----:B------:R-:W-:Y:S01]  /*4020*/  IMAD R22, R22, UR7, RZ ;  /* 0x0000000716167c24 */ /* 0x000fe2000f8e02ff */
[C---:B------:R-:W-:Y:S01]  /*4030*/  SEL R125, R168.reuse, R128, !P4 ;  /* 0x00000080a87d7207 */ /* 0x040fe20006000000 */
[----:B------:R-:W-:Y:S01]  /*4040*/  ULOP3.LUT UR4, UR4, 0x600000, URZ, 0xc0, !UPT ;  /* 0x0060000004047892 */ /* 0x000fe2000f8ec0ff */
[----:B------:R-:W-:Y:S01]  /*4050*/  SEL R81, R168, R15, !P4 ;  /* 0x0000000fa8517207 */ /* 0x000fe20006000000 */
[----:B------:R-:W-:Y:S01]  /*4060*/  IMAD R15, R112, UR7, RZ ;  /* 0x00000007700f7c24 */ /* 0x000fe2000f8e02ff */
[-C--:B------:R-:W-:Y:S01]  /*4070*/  IADD3 R7, P3, PT, R10, R127.reuse, RZ ;  /* 0x0000007f0a077210 */ /* 0x080fe20007f7e0ff */
[----:B------:R-:W-:Y:S01]  /*4080*/  IMAD R125, R125, UR7, RZ ;  /* 0x000000077d7d7c24 */ /* 0x000fe2000f8e02ff */
[----:B------:R-:W-:Y:S01]  /*4090*/  LEA.HI.X.SX32 R8, R8, R126, 0x1, P0 ;  /* 0x0000007e08087211 */ /* 0x000fe200000f0eff */
[----:B------:R-:W-:Y:S01]  /*40a0*/  IMAD R81, R81, UR7, RZ ;  /* 0x0000000751517c24 */ /* 0x000fe2000f8e02ff */
[----:B------:R-:W-:Y:S01]  /*40b0*/  SEL R135, R168, R114, !P4 ;  /* 0x00000072a8877207 */ /* 0x000fe20006000000 */
[----:B------:R-:W-:Y:S01]  /*40c0*/  UIADD3 UR14, UPT, UPT, UR12, UR4, URZ ;  /* 0x000000040c0e7290 */ /* 0x000fe2000fffe0ff */
[-C--:B------:R-:W-:Y:S01]  /*40d0*/  IADD3 R9, P0, PT, R12, R127.reuse, RZ ;  /* 0x0000007f0c097210 */ /* 0x080fe20007f1e0ff */
[----:B------:R-:W-:Y:S01]  /*40e0*/  UMOV UR5, 0x1 ;  /* 0x0000000100057882 */ /* 0x000fe20000000000 */
[C---:B------:R-:W-:Y:S01]  /*40f0*/  SEL R79, R168.reuse, R82, !P4 ;  /* 0x00000052a84f7207 */ /* 0x040fe20006000000 */
[----:B------:R-:W-:Y:S01]  /*4100*/  IMAD R135, R135, UR7, RZ ;  /* 0x0000000787877c24 */ /* 0x000fe2000f8e02ff */
[----:B------:R-:W-:Y:S01]  /*4110*/  SEL R82, R168, R80, !P4 ;  /* 0x00000050a8527207 */ /* 0x000fe20006000000 */
[----:B------:R-:W-:Y:S01]  /*4120*/  IMAD R80, R11, UR7, RZ ;  /* 0x000000070b507c24 */ /* 0x000fe2000f8e02ff */
[----:B------:R-:W-:Y:S01]  /*4130*/  LEA.HI.X.SX32 R10, R10, R126, 0x1, P3 ;  /* 0x0000007e0a0a7211 */ /* 0x000fe200018f0eff */
[----:B------:R-:W-:Y:S01]  /*4140*/  IMAD R79, R79, UR7, RZ ;  /* 0x000000074f4f7c24 */ /* 0x000fe2000f8e02ff */
[----:B------:R-:W-:Y:S01]  /*4150*/  SEL R184, R168, R110, !P4 ;  /* 0x0000006ea8b87207 */ /* 0x000fe20006000000 */
[----:B------:R-:W-:Y:S01]  /*4160*/  IMAD R82, R82, UR7, RZ ;  /* 0x0000000752527c24 */ /* 0x000fe2000f8e02ff */
[-C--:B------:R-:W-:Y:S01]  /*4170*/  IADD3 R11, P3, PT, R14, R127.reuse, RZ ;  /* 0x0000007f0e0b7210 */ /* 0x080fe20007f7e0ff */
[----:B------:R-:W-:Y:S01]  /*4180*/  STTM.16dp32bit_t0_t15.x128 tmem[UR14], RZ ;  /* 0x000000ff000079ed */ /* 0x000fe20008b8000e */
[----:B------:R-:W-:Y:S01]  /*4190*/  STTM.16dp32bit_t16_t31.x128 tmem[UR14+0x80], RZ ;  /* 0x000080ff000079ed */ /* 0x000fe20008ba000e */
[----:B------:R-:W-:Y:S01]  /*41a0*/  LEA.HI.X.SX32 R12, R12, R126, 0x1, P0 ;  /* 0x0000007e0c0c7211 */ /* 0x000fe200000f0eff */
[----:B------:R-:W-:Y:S01]  /*41b0*/  IMAD R184, R184, UR7, RZ ;  /* 0x00000007b8b87c24 */ /* 0x000fe2000f8e02ff */
[----:B------:R-:W-:Y:S01]  /*41c0*/  SEL R192, R168, R108, !P4 ;  /* 0x0000006ca8c07207 */ /* 0x000fe20006000000 */
[----:B------:R-:W1:Y:S01]  /*41d0*/  FENCE.VIEW.ASYNC.T ;  /* 0x00000000000073c6 */ /* 0x000e620000000200 */
[-C--:B------:R-:W-:Y:S01]  /*41e0*/  IADD3 R13, P0, PT, R15, R127.reuse, RZ ;  /* 0x0000007f0f0d7210 */ /* 0x080fe20007f1e0ff */
[----:B------:R-:W-:Y:S01]  /*41f0*/  UIADD3 UR15, UPT, UPT, UR13, 0xa000, URZ ;  /* 0x0000a0000d0f7890 */ /* 0x000fe2000fffe0ff */
[----:B------:R-:W-:Y:S01]  /*4200*/  LEA.HI.X.SX32 R14, R14, R126, 0x1, P3 ;  /* 0x0000007e0e0e7211 */ /* 0x000fe200018f0eff */
[----:B------:R-:W-:Y:S01]  /*4210*/  IMAD R192, R192, UR7, RZ ;  /* 0x00000007c0c07c24 */ /* 0x000fe2000f8e02ff */
[----:B------:R-:W-:Y:S01]  /*4220*/  SEL R200, R168, R104, !P4 ;  /* 0x00000068a8c87207 */ /* 0x000fe20006000000 */
[----:B------:R-:W2:Y:S01]  /*4230*/  LDCU UR4, c[0x0][0x3a4] ;  /* 0x00007480ff0477ac */ /* 0x000ea20008000800 */
[----:B------:R-:W-:-:S02]  /*4240*/  IADD3 R128, P3, PT, R125, R127, RZ ;  /* 0x0000007f7d807210 */ /* 0x000fc40007f7e0ff */
[----:B------:R-:W-:Y:S01]  /*4250*/  LEA.HI.X.SX32 R15, R15, R126, 0x1, P0 ;  /* 0x0000007e0f0f7211 */ /* 0x000fe200000f0eff */
[----:B------:R-:W-:Y:S01]  /*4260*/  IMAD R200, R200, UR7, RZ ;  /* 0x00000007c8c87c24 */ /* 0x000fe2000f8e02ff */
[----:B------:R-:W-:Y:S02]  /*4270*/  SEL R208, R168, R118, !P4 ;  /* 0x00000076a8d07207 */ /* 0x000fe40006000000 */
[-C--:B------:R-:W-:Y:S02]  /*4280*/  IADD3 R136, P0, PT, R135, R127.reuse, RZ ;  /* 0x0000007f87887210 */ /* 0x080fe40007f1e0ff */
[----:B------:R-:W-:Y:S01]  /*4290*/  LEA.HI.X.SX32 R125, R125, R126, 0x1, P3 ;  /* 0x0000007e7d7d7211 */ /* 0x000fe200018f0eff */
[----:B------:R-:W-:Y:S01]  /*42a0*/  IMAD R208, R208, UR7, RZ ;  /* 0x00000007d0d07c24 */ /* 0x000fe2000f8e02ff */
[----:B------:R-:W-:Y:S02]  /*42b0*/  SEL R216, R168, R102, !P4 ;  /* 0x00000066a8d87207 */ /* 0x000fe40006000000 */
        /* <DEDUP_REMOVED lines=39> */
[----:B------:R-:W-:Y:S01]  /*4530*/  SEL R84, R168, R84, !P4 ;  /* 0x00000054a8547207 */ /* 0x000fe20006000000 */
[----:B------:R-:W-:Y:S01]  /*4540*/  STL [R1+0x10], R161 ;  /* 0x000010a101007387 */ /* 0x000fe20000100800 */
[----:B------:R-:W-:-:S02]  /*4550*/  IADD3 R171, P3, PT, R57, R127, RZ ;  /* 0x0000007f39ab7210 */ /* 0x000fc40007f7e0ff */
[-C--:B------:R-:W-:Y:S01]  /*4560*/  LEA.HI.X.SX32 R172, R29, R126.reuse, 0x1, P0 ;  /* 0x0000007e1dac7211 */ /* 0x080fe200000f0eff */
[----:B------:R-:W-:Y:S01]  /*4570*/  IMAD R78, R84, UR7, RZ ;  /* 0x00000007544e7c24 */ /* 0x000fe2000f8e02ff */
[-C--:B------:R-:W-:Y:S01]  /*4580*/  IADD3 R169, P0, PT, R73, R127.reuse, RZ ;  /* 0x0000007f49a97210 */ /* 0x080fe20007f1e0ff */
[----:B------:R-:W-:Y:S01]  /*4590*/  IMAD R84, R85, UR7, RZ ;  /* 0x0000000755547c24 */ /* 0x000fe2000f8e02ff */
[-C--:B------:R-:W-:Y:S01]  /*45a0*/  LEA.HI.X.SX32 R160, R57, R126.reuse, 0x1, P3 ;  /* 0x0000007e39a07211 */ /* 0x080fe200018f0eff */
[----:B------:R-:W-:Y:S01]  /*45b0*/  IMAD R85, R27, UR7, RZ ;  /* 0x000000071b557c24 */ /* 0x000fe2000f8e02ff */
[-C--:B------:R-:W-:Y:S01]  /*45c0*/  IADD3 R123, P3, PT, R75, R127.reuse, RZ ;  /* 0x0000007f4b7b7210 */ /* 0x080fe20007f7e0ff */
[----:B------:R-:W-:Y:S01]  /*45d0*/  IMAD R57, R16, UR7, RZ ;  /* 0x0000000710397c24 */ /* 0x000fe2000f8e02ff */
[-C--:B------:R-:W-:Y:S01]  /*45e0*/  LEA.HI.X.SX32 R170, R73, R126.reuse, 0x1, P0 ;  /* 0x0000007e49aa7211 */ /* 0x080fe200000f0eff */
[----:B------:R-:W-:Y:S01]  /*45f0*/  STL [R1+0x30], R171 ;  /* 0x000030ab01007387 */ /* 0x000fe20000100800 */
[-C--:B------:R-:W-:Y:S01]  /*4600*/  IADD3 R100, P0, PT, R77, R127.reuse, RZ ;  /* 0x0000007f4d647210 */ /* 0x080fe20007f1e0ff */
[----:B------:R-:W-:Y:S01]  /*4610*/  IMAD R27, R19, UR7, RZ ;  /* 0x00000007131b7c24 */ /* 0x000fe2000f8e02ff */
[----:B------:R-:W-:Y:S01]  /*4620*/  LEA.HI.X.SX32 R73, R75, R126, 0x1, P3 ;  /* 0x0000007e4b497211 */ /* 0x000fe200018f0eff */
[----:B------:R-:W-:Y:S01]  /*4630*/  STL [R1+0xc], R172 ;  /* 0x00000cac01007387 */ /* 0x000fe20000100800 */
[----:B------:R-:W-:-:S02]  /*4640*/  IADD3 R104, P3, PT, R78, R127, RZ ;  /* 0x0000007f4e687210 */ /* 0x000fc40007f7e0ff */
[-C--:B------:R-:W-:Y:S01]  /*4650*/  LEA.HI.X.SX32 R98, R77, R126.reuse, 0x1, P0 ;  /* 0x0000007e4d627211 */ /* 0x080fe200000f0eff */
[----:B------:R-:W-:Y:S01]  /*4660*/  STL [R1+0x50], R169 ;  /* 0x000050a901007387 */ /* 0x000fe20000100800 */
[CC--:B------:R-:W-:Y:S02]  /*4670*/  IADD3 R90, P0, PT, R79.reuse, R127.reuse, RZ ;  /* 0x0000007f4f5a7210 */ /* 0x0c0fe40007f1e0ff */
[-C--:B------:R-:W-:Y:S01]  /*4680*/  LEA.HI.X.SX32 R102, R78, R126.reuse, 0x1, P3 ;  /* 0x0000007e4e667211 */ /* 0x080fe200018f0eff */
[----:B------:R-:W-:Y:S01]  /*4690*/  STL [R1+0x2c], R160 ;  /* 0x00002ca001007387 */ /* 0x000fe20000100800 */
[-C--:B------:R-:W-:Y:S02]  /*46a0*/  IADD3 R106, P3, PT, R80, R127.reuse, RZ ;  /* 0x0000007f506a7210 */ /* 0x080fe40007f7e0ff */
[----:B------:R-:W-:Y:S01]  /*46b0*/  LEA.HI.X.SX32 R88, R79, R126, 0x1, P0 ;  /* 0x0000007e4f587211 */ /* 0x000fe200000f0eff */
[----:B------:R-:W-:Y:S01]  /*46c0*/  STL [R1+0x70], R123 ;  /* 0x0000707b01007387 */ /* 0x000fe20000100800 */
[----:B------:R-:W-:-:S02]  /*46d0*/  IADD3 R96, P0, PT, R81, R127, RZ ;  /* 0x0000007f51607210 */ /* 0x000fc40007f1e0ff */
[----:B------:R-:W-:Y:S01]  /*46e0*/  LEA.HI.X.SX32 R94, R80, R126, 0x1, P3 ;  /* 0x0000007e505e7211 */ /* 0x000fe200018f0eff */
[----:B------:R-:W-:Y:S01]  /*46f0*/  STL [R1+0x4c], R170 ;  /* 0x00004caa01007387 */ /* 0x000fe20000100800 */
[----:B------:R-:W-:Y:S02]  /*4700*/  SEL R26, R168, R26, !P4 ;  /* 0x0000001aa81a7207 */ /* 0x000fe40006000000 */
[----:B------:R-:W-:Y:S01]  /*4710*/  IADD3 R252, P3, PT, R82, R127, RZ ;  /* 0x0000007f52fc7210 */ /* 0x000fe20007f7e0ff */
[----:B------:R-:W-:Y:S01]  /*4720*/  STL [R1+0x90], R100 ;  /* 0x0000906401007387 */ /* 0x000fe20000100800 */
[-C--:B------:R-:W-:Y:S01]  /*4730*/  LEA.HI.X.SX32 R92, R81, R126.reuse, 0x1, P0 ;  /* 0x0000007e515c7211 */ /* 0x080fe200000f0eff */
[----:B------:R-:W-:Y:S01]  /*4740*/  IMAD R86, R26, UR7, RZ ;  /* 0x000000071a567c24 */ /* 0x000fe2000f8e02ff */
[----:B------:R-:W-:Y:S01]  /*4750*/  SEL R25, R168, R25, !P4 ;  /* 0x00000019a8197207 */ /* 0x000fe20006000000 */
[----:B------:R-:W-:Y:S01]  /*4760*/  IMAD R26, R21, UR7, RZ ;  /* 0x00000007151a7c24 */ /* 0x000fe2000f8e02ff */
[----:B------:R-:W-:Y:S01]  /*4770*/  IADD3 R244, P0, PT, R83, R127, RZ ;  /* 0x0000007f53f47210 */ /* 0x000fe20007f1e0ff */
[----:B------:R-:W-:Y:S01]  /*4780*/  STL [R1+0x6c], R73 ;  /* 0x00006c4901007387 */ /* 0x000fe20000100800 */
[----:B------:R-:W-:Y:S01]  /*4790*/  LEA.HI.X.SX32 R108, R82, R126, 0x1, P3 ;  /* 0x0000007e526c7211 */ /* 0x000fe200018f0eff */
[----:B------:R-:W-:Y:S01]  /*47a0*/  IMAD R25, R25, UR7, RZ ;  /* 0x0000000719197c24 */ /* 0x000fe2000f8e02ff */
[----:B------:R-:W-:Y:S01]  /*47b0*/  SEL R23, R168, R23, !P4 ;  /* 0x00000017a8177207 */ /* 0x000fe20006000000 */
[----:B------:R-:W-:Y:S01]  /*47c0*/  STL [R1+0xb8], R104 ;  /* 0x0000b86801007387 */ /* 0x000fe20000100800 */
[----:B------:R-:W-:-:S02]  /*47d0*/  IADD3 R236, P3, PT, R84, R127, RZ ;  /* 0x0000007f54ec7210 */ /* 0x000fc40007f7e0ff */
[----:B------:R-:W-:Y:S01]  /*47e0*/  LEA.HI.X.SX32 R245, R83, R126, 0x1, P0 ;  /* 0x0000007e53f57211 */ /* 0x000fe200000f0eff */
[----:B------:R-:W-:Y:S01]  /*47f0*/  IMAD R23, R23, UR7, RZ ;  /* 0x0000000717177c24 */ /* 0x000fe2000f8e02ff */
[CC--:B------:R-:W-:Y:S01]  /*4800*/  IADD3 R228, P0, PT, R85.reuse, R127.reuse, RZ ;  /* 0x0000007f55e47210 */ /* 0x0c0fe20007f1e0ff */
[----:B------:R-:W-:Y:S01]  /*4810*/  STL [R1+0x8c], R98 ;  /* 0x00008c6201007387 */ /* 0x000fe20000100800 */
[----:B------:R-:W-:Y:S02]  /*4820*/  SEL R18, R168, R18, !P4 ;  /* 0x00000012a8127207 */ /* 0x000fe40006000000 */
        /* <DEDUP_REMOVED lines=9> */
[-C--:B------:R-:W-:Y:S02]  /*48c0*/  IADD3 R17, P3, PT, R23, R127.reuse, RZ ;  /* 0x0000007f17117210 */ /* 0x080fe40007f7e0ff */
[-C--:B------:R-:W-:Y:S01]  /*48d0*/  LEA.HI.X.SX32 R18, R25, R126.reuse, 0x1, P0 ;  /* 0x0000007e19127211 */ /* 0x080fe200000f0eff */
[----:B------:R-:W-:Y:S01]  /*48e0*/  STL [R1+0xd4], R88 ;  /* 0x0000d45801007387 */ /* 0x000fe20000100800 */
[-C--:B------:R-:W-:Y:S02]  /*48f0*/  IADD3 R19, P0, PT, R22, R127.reuse, RZ ;  /* 0x0000007f16137210 */ /* 0x080fe40007f1e0ff */
        /* <DEDUP_REMOVED lines=14> */
[----:B------:R-:W-:Y:S02]  /*49e0*/  LEA.HI.X.SX32 R29, R57, R126, 0x1, P0 ;  /* 0x0000007e391d7211 */ /* 0x000fe400000f0eff */
[----:B0-----:R-:W-:Y:S01]  /*49f0*/  LEA.HI R57, R167, R133, RZ, 0x1a ;  /* 0x00000085a7397211 */ /* 0x001fe200078fd0ff */
[----:B------:R-:W-:Y:S01]  /*4a00*/  STL [R1+0x134], R108 ;  /* 0x0001346c01007387 */ /* 0x000fe20000100800 */
[C---:B------:R-:W-:Y:S02]  /*4a10*/  ISETP.GT.U32.AND P5, PT, R139.reuse, R30, PT ;  /* 0x0000001e8b00720c */ /* 0x040fe40003fa4070 */
[----:B------:R-:W-:Y:S01]  /*4a20*/  ISETP.GT.U32.AND P2, PT, R139, R74, PT ;  /* 0x0000004a8b00720c */ /* 0x000fe20003f44070 */
[----:B------:R-:W-:Y:S01]  /*4a30*/  STL [R1+0x180], R236 ;  /* 0x000180ec01007387 */ /* 0x000fe20000100800 */
[----:B------:R-:W-:Y:S01]  /*4a40*/  VIADD R75, R57, 0xfe ;  /* 0x000000fe394b7836 */ /* 0x000fe20000000000 */
[----:B------:R-:W-:-:S02]  /*4a50*/  IADD3 R130, P3, PT, R129, R127, RZ ;  /* 0x0000007f81827210 */ /* 0x000fc40007f7e0ff */
[----:B------:R-:W-:Y:S01]  /*4a60*/  STL [R1+0x164], R245 ;  /* 0x000164f501007387 */ /* 0x000fe20000100800 */
[-C--:B------:R-:W-:Y:S02]  /*4a70*/  IADD3 R187, P6, PT, R186, R127.reuse, RZ ;  /* 0x0000007fbabb7210 */ /* 0x080fe40007fde0ff */
[-C--:B------:R-:W-:Y:S01]  /*4a80*/  IADD3 R179, P0, PT, R137, R127.reuse, RZ ;  /* 0x0000007f89b37210 */ /* 0x080fe20007f1e0ff */
[----:B------:R-:W-:Y:S01]  /*4a90*/  STL [R1+0x198], R228 ;  /* 0x000198e401007387 */ /* 0x000fe20000100800 */
[-C--:B------:R-:W-:Y:S01]  /*4aa0*/  LEA.HI.X.SX32 R129, R129, R126.reuse, 0x1, P3 ;  /* 0x0000007e81817211 */ /* 0x080fe200018f0eff */
[--C-:B------:R-:W-:Y:S01]  /*4ab0*/  @!P5 IMAD.IADD R30, R30, 0x1, -R139.reuse ;  /* 0x000000011e1ed824 */ /* 0x100fe200078e0a8b */
[-C--:B------:R-:W-:Y:S01]  /*4ac0*/  IADD3 R195, P3, PT, R194, R127.reuse, RZ ;  /* 0x0000007fc2c37210 */ /* 0x080fe20007f7e0ff */
[----:B------:R-:W-:Y:S01]  /*4ad0*/  STL [R1+0x17c], R237 ;  /* 0x00017ced01007387 */ /* 0x000fe20000100800 */
[----:B------:R-:W-:Y:S01]  /*4ae0*/  LOP3.LUT R202, R167, 0x7f, RZ, 0xc0, !PT ;  /* 0x0000007fa7ca7812 */ /* 0x000fe200078ec0ff */
[----:B------:R-:W-:Y:S01]  /*4af0*/  @!P2 IMAD.IADD R74, R74, 0x1, -R139 ;  /* 0x000000014a4aa824 */ /* 0x000fe200078e0a8b */
[----:B------:R-:W-:Y:S01]  /*4b00*/  LEA.HI.X.SX32 R186, R186, R126, 0x1, P6 ;  /* 0x0000007ebaba7211 */ /* 0x000fe200030f0eff */
[----:B------:R-:W-:Y:S01]  /*4b10*/  STL [R1+0x1b0], R132 ;  /* 0x0001b08401007387 */ /* 0x000fe20000100800 */
[----:B------:R-:W-:-:S02]  /*4b20*/  IADD3 R203, P6, PT, R31, R127, RZ ;  /* 0x0000007f1fcb7210 */ /* 0x000fc40007fde0ff */
[----:B------:R-:W-:Y:S01]  /*4b30*/  LEA.HI.X.SX32 R137, R137, R126, 0x1, P0 ;  /* 0x0000007e89897211 */ /* 0x000fe200000f0eff */
[----:B------:R-:W-:Y:S01]  /*4b40*/  STL [R1+0x194], R229 ;  /* 0x000194e501007387 */ /* 0x000fe20000100800 */
[----:B------:R-:W-:Y:S02]  /*4b50*/  ISETP.GE.AND P5, PT, R211, RZ, PT ;  /* 0x000000ffd300720c */ /* 0x000fe40003fa6270 */
[----:B------:R-:W-:Y:S01]  /*4b60*/  ISETP.GT.U32.AND P0, PT, R139, R76, PT ;  /* 0x0000004c8b00720c */ /* 0x000fe20003f04070 */
[----:B------:R-:W-:Y:S01]  /*4b70*/  STL [R1+0x1ac], R221 ;  /* 0x0001acdd01007387 */ /* 0x000fe20000100800 */
[-C--:B------:R-:W-:Y:S02]  /*4b80*/  LEA.HI.X.SX32 R194, R194, R126.reuse, 0x1, P3 ;  /* 0x0000007ec2c27211 */ /* 0x080fe400018f0eff */
[----:B------:R-:W-:Y:S01]  /*4b90*/  ISETP.NE.U32.AND P3, PT, R202, RZ, PT ;  /* 0x000000ffca00720c */ /* 0x000fe20003f65070 */
[----:B------:R0:W-:Y:S01]  /*4ba0*/  STL [R1+0x2d0], R57 ;  /* 0x0002d03901007387 */ /* 0x0001e20000100800 */
[----:B------:R-:W-:-:S02]  /*4bb0*/  LEA.HI.X.SX32 R202, R31, R126, 0x1, P6 ;  /* 0x0000007e1fca7211 */ /* 0x000fc400030f0eff */
[----:B------:R-:W-:Y:S01]  /*4bc0*/  ISETP.GE.AND P6, PT, R218, RZ, PT ;  /* 0x000000ffda00720c */ /* 0x000fe20003fc6270 */
[----:B------:R-:W-:Y:S01]  /*4bd0*/  STL [R1+0x268], R75 ;  /* 0x0002684b01007387 */ /* 0x000fe20000100800 */
[----:B------:R-:W-:Y:S01]  /*4be0*/  ISETP.GE.AND P2, PT, R210, RZ, PT ;  /* 0x000000ffd200720c */ /* 0x000fe20003f46270 */
[----:B------:R-:W-:Y:S01]  /*4bf0*/  @!P5 IMAD.MOV R74, RZ, RZ, -R74 ;  /* 0x000000ffff4ad224 */ /* 0x000fe200078e0a4a */
[C---:B------:R-:W-:Y:S01]  /*4c00*/  ISETP.GT.U32.AND P5, PT, R139.reuse, R71, PT ;  /* 0x000000478b00720c */ /* 0x040fe20003fa4070 */
[----:B------:R-:W-:Y:S01]  /*4c10*/  STL [R1+0x3d8], R2 ;  /* 0x0003d80201007387 */ /* 0x000fe20000100800 */
[--C-:B------:R-:W-:Y:S01]  /*4c20*/  @!P0 IMAD.IADD R76, R76, 0x1, -R139.reuse ;  /* 0x000000014c4c8824 */ /* 0x100fe200078e0a8b */
[----:B------:R-:W-:Y:S02]  /*4c30*/  PLOP3.LUT P0, PT, PT, PT, UP1, 0x80, 0x8 ;  /* 0x000000000008781c */ /* 0x000fe40003f0f018 */
[----:B------:R-:W-:Y:S01]  /*4c40*/  STL [R1+0x3d4], R4 ;  /* 0x0003d40401007387 */ /* 0x000fe20000100800 */
[----:B------:R-:W-:Y:S01]  /*4c50*/  SEL R218, R168, R74, !P4 ;  /* 0x0000004aa8da7207 */ /* 0x000fe20006000000 */
[----:B-1----:R-:W-:Y:S01]  /*4c60*/  VOTEU.ALL UP2, P3 ;  /* 0x0000000000ff7886 */ /* 0x002fe20001840000 */
[----:B------:R-:W-:Y:S01]  /*4c70*/  VOTEU.ALL UP3, P3 ;  /* 0x0000000000ff7886 */ /* 0x000fe20001860000 */
[----:B------:R-:W-:Y:S01]  /*4c80*/  STL [R1+0x3e0], R3 ;  /* 0x0003e00301007387 */ /* 0x000fe20000100800 */
[----:B------:R-:W-:Y:S01]  /*4c90*/  @!P6 IMAD.MOV R30, RZ, RZ, -R30 ;  /* 0x000000ffff1ee224 */ /* 0x000fe200078e0a1e */
[C---:B------:R-:W-:Y:S01]  /*4ca0*/  ISETP.GT.U32.AND P6, PT, R139.reuse, R72, PT ;  /* 0x000000488b00720c */ /* 0x040fe20003fc4070 */
[----:B------:R-:W-:Y:S01]  /*4cb0*/  @!P2 IMAD.MOV R76, RZ, RZ, -R76 ;  /* 0x000000ffff4ca224 */ /* 0x000fe200078e0a4c */
[----:B------:R-:W-:Y:S01]  /*4cc0*/  STL [R1+0x3dc], R6 ;  /* 0x0003dc0601007387 */ /* 0x000fe20000100800 */
[----:B------:R-:W-:Y:S01]  /*4cd0*/  ISETP.GT.U32.AND P2, PT, R139, R70, PT ;  /* 0x000000468b00720c */ /* 0x000fe20003f44070 */
[----:B------:R-:W-:Y:S01]  /*4ce0*/  IMAD R218, R218, UR7, RZ ;  /* 0x00000007dada7c24 */ /* 0x000fe2000f8e02ff */
[----:B------:R-:W-:Y:S01]  /*4cf0*/  SEL R210, R168, R30, !P4 ;  /* 0x0000001ea8d27207 */ /* 0x000fe20006000000 */
[----:B------:R-:W-:Y:S01]  /*4d00*/  STL [R1+0x3e8], R5 ;  /* 0x0003e80501007387 */ /* 0x000fe20000100800 */
[----:B------:R-:W-:Y:S01]  /*4d10*/  @!P5 IMAD.IADD R71, R71, 0x1, -R139 ;  /* 0x000000014747d824 */ /* 0x000fe200078e0a8b */
[----:B------:R-:W-:-:S04]  /*4d20*/  @!UP2 UIADD3 UR8, UPT, UPT, -UR5, 0x100000, URZ ;  /* 0x001000000508a890 */ /* 0x000fc8000fffe1ff */
[----:B------:R-:W-:Y:S02]  /*4d30*/  @!UP2 USHF.L.U32 UR9, UR8, 0xb, URZ ;  /* 0x0000000b0809a899 */ /* 0x000fe400080006ff */
[----:B------:R-:W-:Y:S01]  /*4d40*/  @!UP2 USHF.L.U32 UR8, UR8, 0x1, URZ ;  /* 0x000000010808a899 */ /* 0x000fe200080006ff */
[----:B------:R-:W-:Y:S01]  /*4d50*/  STL [R1+0x3e4], R8 ;  /* 0x0003e40801007387 */ /* 0x000fe20000100800 */
[----:B------:R-:W-:Y:S01]  /*4d60*/  IMAD R210, R210, UR7, RZ ;  /* 0x00000007d2d27c24 */ /* 0x000fe2000f8e02ff */
[----:B------:R-:W-:Y:S01]  /*4d70*/  IADD3 R219, P5, PT, R218, R127, RZ ;  /* 0x0000007fdadb7210 */ /* 0x000fe20007fbe0ff */
[--C-:B------:R-:W-:Y:S01]  /*4d80*/  @!P6 IMAD.IADD R72, R72, 0x1, -R139.reuse ;  /* 0x000000014848e824 */ /* 0x100fe200078e0a8b */
[----:B------:R-:W-:Y:S01]  /*4d90*/  STL [R1+0x3f0], R7 ;  /* 0x0003f00701007387 */ /* 0x000fe20000100800 */
[----:B0-----:R-:W-:Y:S01]  /*4da0*/  IABS R57, R75 ;  /* 0x0000004b00397213 */ /* 0x001fe20000000000 */
[----:B------:R-:W-:Y:S01]  /*4db0*/  @!P2 IMAD.IADD R70, R70, 0x1, -R139 ;  /* 0x000000014646a824 */ /* 0x000fe200078e0a8b */
[----:B------:R-:W-:Y:S01]  /*4dc0*/  IADD3 R211, P6, PT, R210, R127, RZ ;  /* 0x0000007fd2d37210 */ /* 0x000fe20007fde0ff */
[----:B------:R-:W-:Y:S01]  /*4dd0*/  STL [R1+0x3ec], R10 ;  /* 0x0003ec0a01007387 */ /* 0x000fe20000100800 */
[-C--:B------:R-:W-:Y:S01]  /*4de0*/  LEA.HI.X.SX32 R218, R218, R126.reuse, 0x1, P5 ;  /* 0x0000007edada7211 */ /* 0x080fe200028f0eff */
[----:B------:R-:W-:Y:S01]  /*4df0*/  IMAD.HI.U32 R30, R138, R57, RZ ;  /* 0x000000398a1e7227 */ /* 0x000fe200078e00ff */
[C---:B------:R-:W-:Y:S01]  /*4e00*/  ISETP.GT.U32.AND P5, PT, R139.reuse, R71, PT ;  /* 0x000000478b00720c */ /* 0x040fe20003fa4070 */
[----:B------:R-:W-:Y:S01]  /*4e10*/  STL [R1+0x3f8], R9 ;  /* 0x0003f80901007387 */ /* 0x000fe20000100800 */
[----:B------:R-:W-:Y:S01]  /*4e20*/  LEA.HI.X.SX32 R210, R210, R126, 0x1, P6 ;  /* 0x0000007ed2d27211 */ /* 0x000fe200030f0eff */
[----:B------:R-:W-:Y:S01]  /*4e30*/  IMAD.MOV R30, RZ, RZ, -R30 ;  /* 0x000000ffff1e7224 */ /* 0x000fe200078e0a1e */
[----:B------:R-:W-:Y:S01]  /*4e40*/  ISETP.GT.U32.AND P6, PT, R139, R70, PT ;  /* 0x000000468b00720c */ /* 0x000fe20003fc4070 */
[----:B------:R-:W-:Y:S01]  /*4e50*/  STL [R1+0x3f4], R12 ;  /* 0x0003f40c01007387 */ /* 0x000fe20000100800 */
[----:B------:R-:W-:Y:S01]  /*4e60*/  ISETP.LT.AND P0, PT, R235, UR31, P0 ;  /* 0x0000001feb007c0c */ /* 0x000fe20008701270 */
[C---:B------:R-:W-:Y:S01]  /*4e70*/  IMAD R57, R139.reuse, R30, R57 ;  /* 0x0000001e8b397224 */ /* 0x040fe200078e0239 */
[----:B------:R-:W-:Y:S01]  /*4e80*/  ISETP.GT.U32.AND P2, PT, R139, R72, PT ;  /* 0x000000488b00720c */ /* 0x000fe20003f44070 */
[----:B------:R-:W-:Y:S01]  /*4e90*/  STL [R1+0x400], R11 ;  /* 0x0004000b01007387 */ /* 0x000fe20000100800 */
[----:B------:R-:W-:-:S03]  /*4ea0*/  PRMT R157, RZ, 0x7610, R157 ;  /* 0x00007610ff9d7816 */ /* 0x000fc6000000009d */
[----:B------:R-:W-:Y:S01]  /*4eb0*/  STL [R1+0x3fc], R14 ;  /* 0x0003fc0e01007387 */ /* 0x000fe20000100800 */
[--C-:B------:R-:W-:Y:S01]  /*4ec0*/  @!P5 IMAD.IADD R71, R71, 0x1, -R139.reuse ;  /* 0x000000014747d824 */ /* 0x100fe200078e0a8b */
[----:B------:R-:W-:Y:S02]  /*4ed0*/  ISETP.GE.AND P5, PT, R227, RZ, PT ;  /* 0x000000ffe300720c */ /* 0x000fe40003fa6270 */
[----:B------:R-:W3:Y:S01]  /*4ee0*/  LDL R78, [R1+0x328] ;  /* 0x00032800014e7983 */ /* 0x000ee20000100800 */
[--C-:B------:R-:W-:Y:S01]  /*4ef0*/  @!P6 IMAD.IADD R70, R70, 0x1, -R139.reuse ;  /* 0x000000014646e824 */ /* 0x100fe200078e0a8b */
[----:B------:R-:W-:Y:S01]  /*4f00*/  ISETP.GE.AND P6, PT, R226, RZ, PT ;  /* 0x000000ffe200720c */ /* 0x000fe20003fc6270 */
[----:B------:R-:W-:Y:S01]  /*4f10*/  @P0 IMAD.MOV.U32 R30, RZ, RZ, R2 ;  /* 0x000000ffff1e0224 */ /* 0x000fe200078e0002 */
[----:B------:R-:W4:Y:S01]  /*4f20*/  LDL R79, [R1+0x334] ;  /* 0x00033400014f7983 */ /* 0x000f220000100800 */
[----:B------:R-:W-:Y:S02]  /*4f30*/  @P0 IMAD.MOV.U32 R31, RZ, RZ, R4 ;  /* 0x000000ffff1f0224 */ /* 0x000fe400078e0004 */
[----:B------:R-:W-:Y:S01]  /*4f40*/  @!P2 IMAD.IADD R72, R72, 0x1, -R139 ;  /* 0x000000014848a824 */ /* 0x000fe200078e0a8b */
[----:B------:R-:W2:Y:S01]  /*4f50*/  LDL R77, [R1+0x320] ;  /* 0x00032000014d7983 */ /* 0x000ea20000100800 */
[----:B------:R-:W-:Y:S01]  /*4f60*/  ISETP.GE.AND P2, PT, R234, RZ, PT ;  /* 0x000000ffea00720c */ /* 0x000fe20003f46270 */
[----:B------:R-:W-:Y:S01]  /*4f70*/  BAR.SYNC.DEFER_BLOCKING 0x0 ;  /* 0x0000000000007b1d */ /* 0x000fe20000010000 */
[----:B------:R-:W-:Y:S01]  /*4f80*/  @!P5 IMAD.MOV R71, RZ, RZ, -R71 ;  /* 0x000000ffff47d224 */ /* 0x000fe200078e0a47 */
[----:B------:R-:W-:-:S04]  /*4f90*/  ISETP.GT.U32.AND P5, PT, R139, R68, PT ;  /* 0x000000448b00720c */ /* 0x000fc80003fa4070 */
[----:B------:R-:W0:Y:S02]  /*4fa0*/  FENCE.VIEW.ASYNC.S ;  /* 0x00000000000073c6 */ /* 0x000e240000000000 */
[----:B0-----:R0:W1:Y:S02]  /*4fb0*/  @!UP3 SYNCS.EXCH.64 URZ, [UR15], UR8 ;  /* 0x000000080fffb5b2 */ /* 0x0010640008000100 */
[----:B-1----:R-:W-:Y:S01]  /*4fc0*/  BAR.SYNC.DEFER_BLOCKING 0x0 ;  /* 0x0000000000007b1d */ /* 0x002fe20000010000 */
[----:B------:R-:W-:Y:S01]  /*4fd0*/  @!P6 IMAD.MOV R70, RZ, RZ, -R70 ;  /* 0x000000ffff46e224 */ /* 0x000fe200078e0a46 */
[----:B------:R-:W-:Y:S02]  /*4fe0*/  ISETP.GT.U32.AND P6, PT, R139, R66, PT ;  /* 0x000000428b00720c */ /* 0x000fe40003fc4070 */
[----:B------:R-:W-:Y:S02]  /*4ff0*/  PRMT R158, RZ, 0x7610, R158 ;  /* 0x00007610ff9e7816 */ /* 0x000fe4000000009e */
[----:B------:R-:W-:Y:S01]  /*5000*/  PRMT R159, RZ, 0x7610, R159 ;  /* 0x00007610ff9f7816 */ /* 0x000fe2000000009f */
[----:B------:R-:W-:-:S02]  /*5010*/  @!P5 IMAD.IADD R68, R68, 0x1, -R139 ;  /* 0x000000014444d824 */ /* 0x000fc400078e0a8b */
[----:B------:R-:W-:Y:S01]  /*5020*/  @!P2 IMAD.MOV R72, RZ, RZ, -R72 ;  /* 0x000000ffff48a224 */ /* 0x000fe200078e0a48 */
[----:B------:R-:W-:Y:S02]  /*5030*/  ISETP.GT.U32.AND P2, PT, R139, R69, PT ;  /* 0x000000458b00720c */ /* 0x000fe40003f44070 */
[----:B------:R-:W-:Y:S01]  /*5040*/  PRMT R163, RZ, 0x7610, R163 ;  /* 0x00007610ffa37816 */ /* 0x000fe200000000a3 */
[----:B------:R1:W2:Y:S01]  /*5050*/  @P0 LDG.E.U8 R157, desc[UR26][R30.64] ;  /* 0x0000001a1e9d0981 */ /* 0x0002a2000c1e1100 */
[----:B------:R-:W-:Y:S01]  /*5060*/  SEL R226, R168, R76, !P4 ;  /* 0x0000004ca8e27207 */ /* 0x000fe20006000000 */
[----:B-1----:R-:W-:Y:S02]  /*5070*/  @P0 IMAD.MOV.U32 R30, RZ, RZ, R3 ;  /* 0x000000ffff1e0224 */ /* 0x002fe400078e0003 */
[----:B------:R-:W-:-:S05]  /*5080*/  @P0 IMAD.MOV.U32 R31, RZ, RZ, R6 ;  /* 0x000000ffff1f0224 */ /* 0x000fca00078e0006 */
[----:B------:R1:W2:Y:S01]  /*5090*/  @P0 LDG.E.U8 R158, desc[UR26][R30.64] ;  /* 0x0000001a1e9e0981 */ /* 0x0002a2000c1e1100 */
[----:B------:R-:W-:Y:S01]  /*50a0*/  @!P6 IMAD.IADD R66, R66, 0x1, -R139 ;  /* 0x000000014242e824 */ /* 0x000fe200078e0a8b */
[----:B------:R-:W-:Y:S02]  /*50b0*/  ISETP.GT.U32.AND P6, PT, R139, R68, PT ;  /* 0x000000448b00720c */ /* 0x000fe40003fc4070 */
[----:B------:R-:W-:Y:S02]  /*50c0*/  PRMT R162, RZ, 0x7610, R162 ;  /* 0x00007610ffa27816 */ /* 0x000fe400000000a2 */
[----:B------:R-:W-:Y:S02]  /*50d0*/  PRMT R175, RZ, 0x7610, R175 ;  /* 0x00007610ffaf7816 */ /* 0x000fe400000000af */
[----:B------:R-:W-:Y:S01]  /*50e0*/  PRMT R165, RZ, 0x7610, R165 ;  /* 0x00007610ffa57816 */ /* 0x000fe200000000a5 */
[----:B-1----:R-:W-:Y:S01]  /*50f0*/  @P0 IMAD.MOV.U32 R30, RZ, RZ, R5 ;  /* 0x000000ffff1e0224 */ /* 0x002fe200078e0005 */
[----:B------:R-:W-:Y:S01]  /*5100*/  PRMT R166, RZ, 0x7610, R166 ;  /* 0x00007610ffa67816 */ /* 0x000fe200000000a6 */
[----:B------:R-:W-:Y:S01]  /*5110*/  @P0 IMAD.MOV.U32 R31, RZ, RZ, R8 ;  /* 0x000000ffff1f0224 */ /* 0x000fe200078e0008 */
[----:B------:R-:W-:-:S04]  /*5120*/  SEL R234, R168, R72, !P4 ;  /* 0x00000048a8ea7207 */ /* 0x000fc80006000000 */
[----:B------:R1:W2:Y:S01]  /*5130*/  @P0 LDG.E.U8 R159, desc[UR26][R30.64] ;  /* 0x0000001a1e9f0981 */ /* 0x0002a2000c1e1100 */
[----:B------:R-:W-:Y:S02]  /*5140*/  IMAD R226, R226, UR7, RZ ;  /* 0x00000007e2e27c24 */ /* 0x000fe4000f8e02ff */
[--C-:B------:R-:W-:Y:S02]  /*5150*/  @!P2 IMAD.IADD R69, R69, 0x1, -R139.reuse ;  /* 0x000000014545a824 */ /* 0x100fe400078e0a8b */
[----:B------:R-:W-:Y:S01]  /*5160*/  @!P6 IMAD.IADD R68, R68, 0x1, -R139 ;  /* 0x000000014444e824 */ /* 0x000fe200078e0a8b */
[----:B------:R-:W-:Y:S01]  /*5170*/  IADD3 R227, P2, PT, R226, R127, RZ ;  /* 0x0000007fe2e37210 */ /* 0x000fe20007f5e0ff */
[----:B------:R-:W-:Y:S02]  /*5180*/  IMAD R234, R234, UR7, RZ ;  /* 0x00000007eaea7c24 */ /* 0x000fe4000f8e02ff */
[----:B-1----:R-:W-:Y:S02]  /*5190*/  @P0 IMAD.MOV.U32 R30, RZ, RZ, R7 ;  /* 0x000000ffff1e0224 */ /* 0x002fe400078e0007 */
[----:B------:R-:W-:Y:S01]  /*51a0*/  @P0 IMAD.MOV.U32 R31, RZ, RZ, R10 ;  /* 0x000000ffff1f0224 */ /* 0x000fe200078e000a */
[----:B------:R-:W-:-:S02]  /*51b0*/  ISETP.GE.AND P6, PT, R243, RZ, PT ;  /* 0x000000fff300720c */ /* 0x000fc40003fc6270 */
[----:B------:R-:W-:Y:S02]  /*51c0*/  LEA.HI.X.SX32 R226, R226, R126, 0x1, P2 ;  /* 0x0000007ee2e27211 */ /* 0x000fe400010f0eff */
[----:B------:R1:W2:Y:S01]  /*51d0*/  @P0 LDG.E.U8 R163, desc[UR26][R30.64] ;  /* 0x0000001a1ea30981 */ /* 0x0002a2000c1e1100 */
[----:B------:R-:W-:Y:S02]  /*51e0*/  ISETP.GT.U32.AND P2, PT, R139, R69, PT ;  /* 0x000000458b00720c */ /* 0x000fe40003f44070 */
[----:B------:R-:W-:Y:S02]  /*51f0*/  PRMT R164, RZ, 0x7610, R164 ;  /* 0x00007610ffa47816 */ /* 0x000fe400000000a4 */
[----:B------:R-:W-:-:S04]  /*5200*/  IADD3 R235, P5, PT, R234, R127, RZ ;  /* 0x0000007feaeb7210 */ /* 0x000fc80007fbe0ff */
[----:B------:R-:W-:Y:S02]  /*5210*/  @!P6 IMAD.MOV R68, RZ, RZ, -R68 ;  /* 0x000000ffff44e224 */ /* 0x000fe400078e0a44 */
[----:B-1----:R-:W-:Y:S02]  /*5220*/  @P0 IMAD.MOV.U32 R30, RZ, RZ, R9 ;  /* 0x000000ffff1e0224 */ /* 0x002fe400078e0009 */
[----:B------:R-:W-:Y:S01]  /*5230*/  @P0 IMAD.MOV.U32 R31, RZ, RZ, R12 ;  /* 0x000000ffff1f0224 */ /* 0x000fe200078e000c */
[----:B------:R-:W-:Y:S01]  /*5240*/  PRMT R176, RZ, 0x7610, R176 ;  /* 0x00007610ffb07816 */ /* 0x000fe200000000b0 */
[----:B------:R-:W-:Y:S01]  /*5250*/  @!P2 IMAD.IADD R69, R69, 0x1, -R139 ;  /* 0x000000014545a824 */ /* 0x000fe200078e0a8b */
[----:B------:R-:W-:Y:S02]  /*5260*/  LEA.HI.X.SX32 R234, R234, R126, 0x1, P5 ;  /* 0x0000007eeaea7211 */ /* 0x000fe400028f0eff */
[----:B------:R1:W2:Y:S01]  /*5270*/  @P0 LDG.E.U8 R162, desc[UR26][R30.64] ;  /* 0x0000001a1ea20981 */ /* 0x0002a2000c1e1100 */
[----:B------:R-:W-:-:S02]  /*5280*/  ISETP.GT.U32.AND P6, PT, R139, R65, PT ;  /* 0x000000418b00720c */ /* 0x000fc40003fc4070 */
[----:B------:R-:W-:Y:S02]  /*5290*/  ISETP.GE.AND P2, PT, R250, RZ, PT ;  /* 0x000000fffa00720c */ /* 0x000fe40003f46270 */
[----:B------:R-:W-:Y:S01]  /*52a0*/  ISETP.GT.U32.AND P5, PT, R139, R66, PT ;  /* 0x000000428b00720c */ /* 0x000fe20003fa4070 */
[----:B-1----:R-:W-:Y:S02]  /*52b0*/  @P0 IMAD.MOV.U32 R30, RZ, RZ, R11 ;  /* 0x000000ffff1e0224 */ /* 0x002fe400078e000b */
[----:B------:R-:W-:-:S05]  /*52c0*/  @P0 IMAD.MOV.U32 R31, RZ, RZ, R14 ;  /* 0x000000ffff1f0224 */ /* 0x000fca00078e000e */
[----:B------:R1:W2:Y:S02]  /*52d0*/  @P0 LDG.E.U8 R175, desc[UR26][R30.64] ;  /* 0x0000001a1eaf0981 */ /* 0x0002a4000c1e1100 */
[----:B-1----:R-:W-:Y:S02]  /*52e0*/  @P0 IMAD.MOV.U32 R30, RZ, RZ, R13 ;  /* 0x000000ffff1e0224 */ /* 0x002fe400078e000d */
[----:B------:R-:W-:-:S05]  /*52f0*/  @P0 IMAD.MOV.U32 R31, RZ, RZ, R15 ;  /* 0x000000ffff1f0224 */ /* 0x000fca00078e000f */
[----:B------:R1:W2:Y:S01]  /*5300*/  @P0 LDG.E.U8 R165, desc[UR26][R30.64] ;  /* 0x0000001a1ea50981 */ /* 0x0002a2000c1e1100 */
[----:B------:R-:W-:Y:S01]  /*5310*/  SEL R250, R168, R70, !P4 ;  /* 0x00000046a8fa7207 */ /* 0x000fe20006000000 */
[----:B-1----:R-:W-:Y:S02]  /*5320*/  @P0 IMAD.MOV.U32 R30, RZ, RZ, R128 ;  /* 0x000000ffff1e0224 */ /* 0x002fe400078e0080 */
[----:B------:R-:W-:-:S05]  /*5330*/  @P0 IMAD.MOV.U32 R31, RZ, RZ, R125 ;  /* 0x000000ffff1f0224 */ /* 0x000fca00078e007d */
[----:B------:R1:W2:Y:S01]  /*5340*/  @P0 LDG.E.U8 R166, desc[UR26][R30.64] ;  /* 0x0000001a1ea60981 */ /* 0x0002a2000c1e1100 */
[----:B------:R-:W-:Y:S02]  /*5350*/  IMAD R250, R250, UR7, RZ ;  /* 0x00000007fafa7c24 */ /* 0x000fe4000f8e02ff */
[----:B-1----:R-:W-:Y:S02]  /*5360*/  @P0 IMAD.MOV.U32 R30, RZ, RZ, R136 ;  /* 0x000000ffff1e0224 */ /* 0x002fe400078e0088 */
[----:B------:R-:W-:-:S05]  /*5370*/  @P0 IMAD.MOV.U32 R31, RZ, RZ, R135 ;  /* 0x000000ffff1f0224 */ /* 0x000fca00078e0087 */
[----:B------:R1:W2:Y:S01]  /*5380*/  @P0 LDG.E.U8 R164, desc[UR26][R30.64] ;  /* 0x0000001a1ea40981 */ /* 0x0002a2000c1e1100 */
[----:B------:R-:W-:Y:S01]  /*5390*/  PRMT R177, RZ, 0x7610, R177 ;  /* 0x00007610ffb17816 */ /* 0x000fe200000000b1 */
[----:B------:R-:W-:Y:S01]  /*53a0*/  @!P6 IMAD.IADD R65, R65, 0x1, -R139 ;  /* 0x000000014141e824 */ /* 0x000fe200078e0a8b */
[----:B------:R-:W-:Y:S01]  /*53b0*/  IADD3 R251, P6, PT, R250, R127, RZ ;  /* 0x0000007ffafb7210 */ /* 0x000fe20007fde0ff */
[----:B-1----:R-:W-:Y:S02]  /*53c0*/  @P0 IMAD.MOV.U32 R30, RZ, RZ, R185 ;  /* 0x000000ffff1e0224 */ /* 0x002fe400078e00b9 */
[----:B------:R-:W-:-:S05]  /*53d0*/  @P0 IMAD.MOV.U32 R31, RZ, RZ, R184 ;  /* 0x000000ffff1f0224 */ /* 0x000fca00078e00b8 */
[----:B------:R1:W2:Y:S01]  /*53e0*/  @P0 LDG.E.U8 R176, desc[UR26][R30.64] ;  /* 0x0000001a1eb00981 */ /* 0x0002a2000c1e1100 */
[----:B------:R-:W-:Y:S02]  /*53f0*/  LEA.HI.X.SX32 R250, R250, R126, 0x1, P6 ;  /* 0x0000007efafa7211 */ /* 0x000fe400030f0eff */
[----:B------:R-:W-:Y:S02]  /*5400*/  PRMT R182, RZ, 0x7610, R182 ;  /* 0x00007610ffb67816 */ /* 0x000fe400000000b6 */
[----:B------:R-:W-:Y:S01]  /*5410*/  ISETP.GT.U32.AND P6, PT, R139, R65, PT ;  /* 0x000000418b00720c */ /* 0x000fe20003fc4070 */
[----:B-1----:R-:W-:Y:S02]  /*5420*/  @P0 IMAD.MOV.U32 R30, RZ, RZ, R193 ;  /* 0x000000ffff1e0224 */ /* 0x002fe400078e00c1 */
[----:B------:R-:W-:Y:S02]  /*5430*/  @P0 IMAD.MOV.U32 R31, RZ, RZ, R192 ;  /* 0x000000ffff1f0224 */ /* 0x000fe400078e00c0 */
[----:B------:R-:W-:-:S03]  /*5440*/  @!P2 IMAD.MOV R69, RZ, RZ, -R69 ;  /* 0x000000ffff45a224 */ /* 0x000fc600078e0a45 */
[----:B------:R1:W2:Y:S01]  /*5450*/  @P0 LDG.E.U8 R177, desc[UR26][R30.64] ;  /* 0x0000001a1eb10981 */ /* 0x0002a2000c1e1100 */
[----:B------:R-:W-:Y:S01]  /*5460*/  ISETP.GT.U32.AND P2, PT, R139, R67, PT ;  /* 0x000000438b00720c */ /* 0x000fe20003f44070 */
[----:B------:R-:W-:Y:S01]  /*5470*/  @!P5 IMAD.IADD R66, R66, 0x1, -R139 ;  /* 0x000000014242d824 */ /* 0x000fe200078e0a8b */
[----:B------:R-:W-:Y:S01]  /*5480*/  PRMT R178, RZ, 0x7610, R178 ;  /* 0x00007610ffb27816 */ /* 0x000fe200000000b2 */
[----:B-1----:R-:W-:Y:S02]  /*5490*/  @P0 IMAD.MOV.U32 R30, RZ, RZ, R201 ;  /* 0x000000ffff1e0224 */ /* 0x002fe400078e00c9 */
[----:B------:R-:W-:Y:S01]  /*54a0*/  @P0 IMAD.MOV.U32 R31, RZ, RZ, R200 ;  /* 0x000000ffff1f0224 */ /* 0x000fe200078e00c8 */
[----:B------:R-:W-:Y:S02]  /*54b0*/  ISETP.GE.AND P5, PT, R242, RZ, PT ;  /* 0x000000fff200720c */ /* 0x000fe40003fa6270 */
[----:B------:R-:W-:Y:S02]  /*54c0*/  SEL R242, R168, R71, !P4 ;  /* 0x00000047a8f27207 */ /* 0x000fe40006000000 */
[----:B------:R1:W2:Y:S01]  /*54d0*/  @P0 LDG.E.U8 R182, desc[UR26][R30.64] ;  /* 0x0000001a1eb60981 */ /* 0x0002a2000c1e1100 */
[----:B------:R-:W-:Y:S01]  /*54e0*/  PRMT R183, RZ, 0x7610, R183 ;  /* 0x00007610ffb77816 */ /* 0x000fe200000000b7 */
[----:B------:R-:W-:-:S02]  /*54f0*/  @!P6 IMAD.IADD R65, R65, 0x1, -R139 ;  /* 0x000000014141e824 */ /* 0x000fc400078e0a8b */
[----:B------:R-:W-:Y:S02]  /*5500*/  IMAD R242, R242, UR7, RZ ;  /* 0x00000007f2f27c24 */ /* 0x000fe4000f8e02ff */
[----:B-1----:R-:W-:Y:S02]  /*5510*/  @P0 IMAD.MOV.U32 R30, RZ, RZ, R209 ;  /* 0x000000ffff1e0224 */ /* 0x002fe400078e00d1 */
[----:B------:R-:W-:-:S05]  /*5520*/  @P0 IMAD.MOV.U32 R31, RZ, RZ, R208 ;  /* 0x000000ffff1f0224 */ /* 0x000fca00078e00d0 */
[----:B------:R1:W2:Y:S01]  /*5530*/  @P0 LDG.E.U8 R178, desc[UR26][R30.64] ;  /* 0x0000001a1eb20981 */ /* 0x0002a2000c1e1100 */
[----:B------:R-:W-:Y:S01]  /*5540*/  @!P2 IMAD.IADD R67, R67, 0x1, -R139 ;  /* 0x000000014343a824 */ /* 0x000fe200078e0a8b */
[C---:B------:R-:W-:Y:S02]  /*5550*/  IADD3 R243, P2, PT, R242.reuse, R127, RZ ;  /* 0x0000007ff2f37210 */ /* 0x040fe40007f5e0ff */
[----:B------:R-:W-:Y:S01]  /*5560*/  STL [R1+0x408], R13 ;  /* 0x0004080d01007387 */ /* 0x000fe20000100800 */
[----:B------:R-:W-:Y:S01]  /*5570*/  PRMT R206, RZ, 0x7610, R206 ;  /* 0x00007610ffce7816 */ /* 0x000fe200000000ce */
[----:B-1----:R-:W-:Y:S02]  /*5580*/  @P0 IMAD.MOV.U32 R30, RZ, RZ, R217 ;  /* 0x000000ffff1e0224 */ /* 0x002fe400078e00d9 */
[----:B------:R-:W-:Y:S01]  /*5590*/  @P0 IMAD.MOV.U32 R31, RZ, RZ, R216 ;  /* 0x000000ffff1f0224 */ /* 0x000fe200078e00d8 */
[----:B------:R-:W-:Y:S04]  /*55a0*/  STL [R1+0x404], R15 ;  /* 0x0004040f01007387 */ /* 0x000fe80000100800 */
[----:B------:R1:W2:Y:S01]  /*55b0*/  @P0 LDG.E.U8 R183, desc[UR26][R30.64] ;  /* 0x0000001a1eb70981 */ /* 0x0002a2000c1e1100 */
[----:B------:R-:W-:-:S03]  /*55c0*/  LEA.HI.X.SX32 R242, R242, R126, 0x1, P2 ;  /* 0x0000007ef2f27211 */ /* 0x000fc600010f0eff */
[----:B------:R-:W-:Y:S01]  /*55d0*/  STL [R1+0x410], R128 ;  /* 0x0004108001007387 */ /* 0x000fe20000100800 */
[----:B------:R-:W-:-:S03]  /*55e0*/  ISETP.GT.U32.AND P2, PT, R139, R67, PT ;  /* 0x000000438b00720c */ /* 0x000fc60003f44070 */
[----:B------:R-:W-:Y:S01]  /*55f0*/  STL [R1+0x40c], R125 ;  /* 0x00040c7d01007387 */ /* 0x000fe20000100800 */
[----:B-1----:R-:W-:Y:S02]  /*5600*/  @P0 IMAD.MOV.U32 R30, RZ, RZ, R225 ;  /* 0x000000ffff1e0224 */ /* 0x002fe400078e00e1 */
[----:B------:R-:W-:Y:S01]  /*5610*/  @P0 IMAD.MOV.U32 R31, RZ, RZ, R224 ;  /* 0x000000ffff1f0224 */ /* 0x000fe200078e00e0 */
[----:B---3--:R-:W-:Y:S01]  /*5620*/  ISETP.GE.AND P6, PT, R78, RZ, PT ;  /* 0x000000ff4e00720c */ /* 0x008fe20003fc6270 */
[----:B------:R-:W-:Y:S01]  /*5630*/  STL [R1+0x418], R136 ;  /* 0x0004188801007387 */ /* 0x000fe20000100800 */
[----:B------:R-:W-:-:S03]  /*5640*/  PRMT R191, RZ, 0x7610, R191 ;  /* 0x00007610ffbf7816 */ /* 0x000fc600000000bf */
[----:B------:R-:W-:Y:S04]  /*5650*/  STL [R1+0x414], R135 ;  /* 0x0004148701007387 */ /* 0x000fe80000100800 */
[----:B------:R-:W-:Y:S04]  /*5660*/  STL [R1+0x420], R185 ;  /* 0x000420b901007387 */ /* 0x000fe80000100800 */
[----:B------:R1:W3:Y:S01]  /*5670*/  @P0 LDG.E.U8 R206, desc[UR26][R30.64] ;  /* 0x0000001a1ece0981 */ /* 0x0002e2000c1e1100 */
[----:B------:R-:W-:-:S03]  /*5680*/  @!P6 IMAD.MOV R65, RZ, RZ, -R65 ;  /* 0x000000ffff41e224 */ /* 0x000fc600078e0a41 */
[----:B------:R-:W-:Y:S01]  /*5690*/  STL [R1+0x41c], R184 ;  /* 0x00041cb801007387 */ /* 0x000fe20000100800 */
[----:B------:R-:W-:-:S03]  /*56a0*/  ISETP.GT.U32.AND P6, PT, R139, R62, PT ;  /* 0x0000003e8b00720c */ /* 0x000fc60003fc4070 */
[----:B------:R-:W-:Y:S01]  /*56b0*/  STL [R1+0x428], R193 ;  /* 0x000428c101007387 */ /* 0x000fe20000100800 */
[----:B-1----:R-:W-:Y:S02]  /*56c0*/  @P0 IMAD.MOV.U32 R30, RZ, RZ, R233 ;  /* 0x000000ffff1e0224 */ /* 0x002fe400078e00e9 */
[----:B------:R-:W-:Y:S01]  /*56d0*/  @P0 IMAD.MOV.U32 R31, RZ, RZ, R232 ;  /* 0x000000ffff1f0224 */ /* 0x000fe200078e00e8 */
[----:B------:R-:W-:Y:S01]  /*56e0*/  STL [R1+0x424], R192 ;  /* 0x000424c001007387 */ /* 0x000fe20000100800 */
[----:B------:R-:W-:Y:S01]  /*56f0*/  @!P5 IMAD.MOV R66, RZ, RZ, -R66 ;  /* 0x000000ffff42d224 */ /* 0x000fe200078e0a42 */
[----:B------:R-:W-:Y:S02]  /*5700*/  ISETP.GT.U32.AND P5, PT, R139, R64, PT ;  /* 0x000000408b00720c */ /* 0x000fe40003fa4070 */
[----:B------:R-:W-:Y:S01]  /*5710*/  STL [R1+0x430], R201 ;  /* 0x000430c901007387 */ /* 0x000fe20000100800 */
[----:B------:R-:W-:-:S03]  /*5720*/  PRMT R190, RZ, 0x7610, R190 ;  /* 0x00007610ffbe7816 */ /* 0x000fc600000000be */
[----:B------:R-:W-:Y:S01]  /*5730*/  STL [R1+0x42c], R200 ;  /* 0x00042cc801007387 */ /* 0x000fe20000100800 */
[----:B------:R-:W-:-:S03]  /*5740*/  SEL R68, R168, R68, !P4 ;  /* 0x00000044a8447207 */ /* 0x000fc60006000000 */
[----:B------:R-:W-:Y:S04]  /*5750*/  STL [R1+0x438], R209 ;  /* 0x000438d101007387 */ /* 0x000fe80000100800 */
[----:B------:R1:W3:Y:S04]  /*5760*/  @P0 LDG.E.U8 R191, desc[UR26][R30.64] ;  /* 0x0000001a1ebf0981 */ /* 0x0002e8000c1e1100 */
[----:B------:R-:W-:Y:S04]  /*5770*/  STL [R1+0x434], R208 ;  /* 0x000434d001007387 */ /* 0x000fe80000100800 */
[----:B------:R-:W3:Y:S01]  /*5780*/  LDL R78, [R1+0x310] ;  /* 0x00031000014e7983 */ /* 0x000ee20000100800 */
[----:B-1----:R-:W-:-:S02]  /*5790*/  @P0 IMAD.MOV.U32 R30, RZ, RZ, R241 ;  /* 0x000000ffff1e0224 */ /* 0x002fc400078e00f1 */
[----:B------:R-:W-:Y:S02]  /*57a0*/  @P0 IMAD.MOV.U32 R31, RZ, RZ, R240 ;  /* 0x000000ffff1f0224 */ /* 0x000fe400078e00f0 */
[--C-:B------:R-:W-:Y:S01]  /*57b0*/  @!P2 IMAD.IADD R67, R67, 0x1, -R139.reuse ;  /* 0x000000014343a824 */ /* 0x100fe200078e0a8b */
[----:B----4-:R-:W-:Y:S02]  /*57c0*/  ISETP.GE.AND P2, PT, R79, RZ, PT ;  /* 0x000000ff4f00720c */ /* 0x010fe40003f46270 */
[----:B------:R1:W4:Y:S01]  /*57d0*/  @P0 LDG.E.U8 R190, desc[UR26][R30.64] ;  /* 0x0000001a1ebe0981 */ /* 0x000322000c1e1100 */
[--C-:B------:R-:W-:Y:S02]  /*57e0*/  @!P6 IMAD.IADD R62, R62, 0x1, -R139.reuse ;  /* 0x000000013e3ee824 */ /* 0x100fe400078e0a8b */
[----:B------:R-:W-:Y:S01]  /*57f0*/  @!P5 IMAD.IADD R64, R64, 0x1, -R139 ;  /* 0x000000014040d824 */ /* 0x000fe200078e0a8b */
[----:B------:R-:W-:Y:S01]  /*5800*/  PRMT R199, RZ, 0x7610, R199 ;  /* 0x00007610ffc77816 */ /* 0x000fe200000000c7 */
[----:B------:R-:W4:Y:S01]  /*5810*/  LDL R79, [R1+0x318] ;  /* 0x00031800014f7983 */ /* 0x000f220000100800 */
[----:B-1----:R-:W-:-:S05]  /*5820*/  IMAD R30, R68, UR7, RZ ;  /* 0x00000007441e7c24 */ /* 0x002fca000f8e02ff */
[C---:B------:R-:W-:Y:S01]  /*5830*/  IADD3 R83, P6, PT, R30.reuse, R127, RZ ;  /* 0x0000007f1e537210 */ /* 0x040fe20007fde0ff */
[----:B------:R-:W-:Y:S01]  /*5840*/  @P0 IMAD.MOV.U32 R31, RZ, RZ, R248 ;  /* 0x000000ffff1f0224 */ /* 0x000fe200078e00f8 */
[C---:B------:R-:W-:Y:S02]  /*5850*/  ISETP.GT.U32.AND P5, PT, R139.reuse, R64, PT ;  /* 0x000000408b00720c */ /* 0x040fe40003fa4070 */
[----:B------:R-:W-:Y:S01]  /*5860*/  LEA.HI.X.SX32 R84, R30, R126, 0x1, P6 ;  /* 0x0000007e1e547211 */ /* 0x000fe200030f0eff */
[----:B------:R-:W-:Y:S02]  /*5870*/  @P0 IMAD.MOV.U32 R30, RZ, RZ, R249 ;  /* 0x000000ffff1e0224 */ /* 0x000fe400078e00f9 */
[----:B------:R-:W-:Y:S01]  /*5880*/  @!P2 IMAD.MOV R67, RZ, RZ, -R67 ;  /* 0x000000ffff43a224 */ /* 0x000fe200078e0a43 */
[----:B------:R-:W-:Y:S02]  /*5890*/  ISETP.GT.U32.AND P2, PT, R139, R63, PT ;  /* 0x0000003f8b00720c */ /* 0x000fe40003f44070 */
[----:B------:R-:W-:Y:S01]  /*58a0*/  PRMT R214, RZ, 0x7610, R214 ;  /* 0x00007610ffd67816 */ /* 0x000fe200000000d6 */
[----:B------:R1:W4:Y:S01]  /*58b0*/  @P0 LDG.E.U8 R199, desc[UR26][R30.64] ;  /* 0x0000001a1ec70981 */ /* 0x000322000c1e1100 */
[----:B------:R-:W-:-:S02]  /*58c0*/  SEL R69, R168, R69, !P4 ;  /* 0x00000045a8457207 */ /* 0x000fc40006000000 */
[----:B------:R-:W-:Y:S01]  /*58d0*/  PRMT R215, RZ, 0x7610, R215 ;  /* 0x00007610ffd77816 */ /* 0x000fe200000000d7 */
[----:B-1----:R-:W-:Y:S02]  /*58e0*/  @P0 IMAD.MOV.U32 R30, RZ, RZ, R161 ;  /* 0x000000ffff1e0224 */ /* 0x002fe400078e00a1 */
[----:B------:R-:W-:Y:S02]  /*58f0*/  @P0 IMAD.MOV.U32 R31, RZ, RZ, R172 ;  /* 0x000000ffff1f0224 */ /* 0x000fe400078e00ac */
[----:B------:R-:W-:-:S03]  /*5900*/  IMAD R69, R69, UR7, RZ ;  /* 0x0000000745457c24 */ /* 0x000fc6000f8e02ff */
[----:B------:R1:W4:Y:S01]  /*5910*/  @P0 LDG.E.U8 R214, desc[UR26][R30.64] ;  /* 0x0000001a1ed60981 */ /* 0x000322000c1e1100 */
[--C-:B------:R-:W-:Y:S01]  /*5920*/  @!P5 IMAD.IADD R64, R64, 0x1, -R139.reuse ;  /* 0x000000014040d824 */ /* 0x100fe200078e0a8b */
[----:B--2---:R-:W-:Y:S01]  /*5930*/  ISETP.GE.AND P5, PT, R77, RZ, PT ;  /* 0x000000ff4d00720c */ /* 0x004fe20003fa6270 */
[----:B------:R-:W-:Y:S01]  /*5940*/  @!P2 IMAD.IADD R63, R63, 0x1, -R139 ;  /* 0x000000013f3fa824 */ /* 0x000fe200078e0a8b */
[----:B------:R-:W2:Y:S01]  /*5950*/  LDL R77, [R1+0x308] ;  /* 0x00030800014d7983 */ /* 0x000ea20000100800 */
[----:B------:R-:W-:Y:S01]  /*5960*/  PRMT R198, RZ, 0x7610, R198 ;  /* 0x00007610ffc67816 */ /* 0x000fe200000000c6 */
[----:B-1----:R-:W-:Y:S02]  /*5970*/  @P0 IMAD.MOV.U32 R30, RZ, RZ, R171 ;  /* 0x000000ffff1e0224 */ /* 0x002fe400078e00ab */
[----:B------:R-:W-:Y:S01]  /*5980*/  @P0 IMAD.MOV.U32 R31, RZ, RZ, R160 ;  /* 0x000000ffff1f0224 */ /* 0x000fe200078e00a0 */
[----:B------:R-:W-:Y:S01]  /*5990*/  STL [R1+0x440], R217 ;  /* 0x000440d901007387 */ /* 0x000fe20000100800 */
[----:B------:R-:W-:-:S03]  /*59a0*/  IADD3 R85, P2, PT, R69, R127, RZ ;  /* 0x0000007f45557210 */ /* 0x000fc60007f5e0ff */
[----:B------:R1:W2:Y:S04]  /*59b0*/  @P0 LDG.E.U8 R215, desc[UR26][R30.64] ;  /* 0x0000001a1ed70981 */ /* 0x0002a8000c1e1100 */
[----:B------:R-:W-:Y:S01]  /*59c0*/  STL [R1+0x43c], R216 ;  /* 0x00043cd801007387 */ /* 0x000fe20000100800 */
[----:B------:R-:W-:-:S03]  /*59d0*/  LEA.HI.X.SX32 R86, R69, R126, 0x1, P2 ;  /* 0x0000007e45567211 */ /* 0x000fc600010f0eff */
[----:B------:R-:W-:Y:S01]  /*59e0*/  STL [R1+0x448], R225 ;  /* 0x000448e101007387 */ /* 0x000fe20000100800 */
[----:B-1----:R-:W-:Y:S02]  /*59f0*/  @P0 IMAD.MOV.U32 R30, RZ, RZ, R169 ;  /* 0x000000ffff1e0224 */ /* 0x002fe400078e00a9 */
[----:B------:R-:W-:Y:S01]  /*5a00*/  @P0 IMAD.MOV.U32 R31, RZ, RZ, R170 ;  /* 0x000000ffff1f0224 */ /* 0x000fe200078e00aa */
[----:B------:R-:W-:Y:S01]  /*5a10*/  STL [R1+0x444], R224 ;  /* 0x000444e001007387 */ /* 0x000fe20000100800 */
[----:B------:R-:W-:-:S03]  /*5a20*/  PRMT R222, RZ, 0x7610, R222 ;  /* 0x00007610ffde7816 */ /* 0x000fc600000000de */
[----:B------:R-:W-:Y:S04]  /*5a30*/  STL [R1+0x450], R233 ;  /* 0x000450e901007387 */ /* 0x000fe80000100800 */
[----:B------:R-:W-:Y:S04]  /*5a40*/  STL [R1+0x44c], R232 ;  /* 0x00044ce801007387 */ /* 0x000fe80000100800 */
[----:B------:R-:W-:Y:S04]  /*5a50*/  STL [R1+0x458], R241 ;  /* 0x000458f101007387 */ /* 0x000fe80000100800 */
[----:B------:R1:W2:Y:S04]  /*5a60*/  @P0 LDG.E.U8 R198, desc[UR26][R30.64] ;  /* 0x0000001a1ec60981 */ /* 0x0002a8000c1e1100 */
[----:B------:R-:W-:Y:S04]  /*5a70*/  STL [R1+0x454], R240 ;  /* 0x000454f001007387 */ /* 0x000fe80000100800 */
[----:B------:R-:W-:Y:S01]  /*5a80*/  STL [R1+0x18], R85 ;  /* 0x0000185501007387 */ /* 0x000fe20000100800 */
[----:B-1----:R-:W-:-:S02]  /*5a90*/  @P0 IMAD.MOV.U32 R30, RZ, RZ, R123 ;  /* 0x000000ffff1e0224 */ /* 0x002fc400078e007b */
        /* <DEDUP_REMOVED lines=8> */
[----:B------:R-:W2:Y:S01]  /*5b20*/  LDL.LU R172, [R1+0x4ac] ;  /* 0x0004ac0001ac7983 */ /* 0x000ea20000300800 */
[----:B-1----:R-:W-:-:S02]  /*5b30*/  @P0 IMAD.MOV.U32 R30, RZ, RZ, R100 ;  /* 0x000000ffff1e0224 */ /* 0x002fc400078e0064 */
[----:B------:R-:W-:Y:S01]  /*5b40*/  @P0 IMAD.MOV.U32 R31, RZ, RZ, R98 ;  /* 0x000000ffff1f0224 */ /* 0x000fe200078e0062 */
[----:B------:R-:W2:Y:S04]  /*5b50*/  LDL.LU R161, [R1+0x4a8] ;  /* 0x0004a80001a17983 */ /* 0x000ea80000300800 */
[----:B------:R-:W2:Y:S04]  /*5b60*/  LDL.LU R160, [R1+0x4a4] ;  /* 0x0004a40001a07983 */ /* 0x000ea80000300800 */
[----:B------:R-:W2:Y:S04]  /*5b70*/  LDL.LU R171, [R1+0x4a0] ;  /* 0x0004a00001ab7983 */ /* 0x000ea80000300800 */
[----:B------:R-:W2:Y:S04]  /*5b80*/  LDL.LU R170, [R1+0x49c] ;  /* 0x00049c0001aa7983 */ /* 0x000ea80000300800 */
[----:B------:R1:W2:Y:S04]  /*5b90*/  @P0 LDG.E.U8 R223, desc[UR26][R30.64] ;  /* 0x0000001a1edf0981 */ /* 0x0002a8000c1e1100 */
[----:B------:R-:W2:Y:S01]  /*5ba0*/  LDL.LU R169, [R1+0x498] ;  /* 0x0004980001a97983 */ /* 0x000ea20000300800 */
[----:B------:R-:W-:-:S02]  /*5bb0*/  ISETP.GT.U32.AND P6, PT, R139, R62, PT ;  /* 0x0000003e8b00720c */ /* 0x000fc40003fc4070 */
[----:B------:R-:W-:Y:S01]  /*5bc0*/  ISETP.GT.U32.AND P2, PT, R139, R63, PT ;  /* 0x0000003f8b00720c */ /* 0x000fe20003f44070 */
[----:B------:R-:W2:Y:S01]  /*5bd0*/  LDL R100, [R1+0x300] ;  /* 0x0003000001647983 */ /* 0x000ea20000100800 */
[----:B-1----:R-:W-:-:S03]  /*5be0*/  @P0 IMAD.MOV.U32 R31, RZ, RZ, R102 ;  /* 0x000000ffff1f0224 */ /* 0x002fc600078e0066 */
[----:B------:R-:W2:Y:S06]  /*5bf0*/  LDL R102, [R1+0x2f8] ;  /* 0x0002f80001667983 */ /* 0x000eac0000100800 */
[--C-:B------:R-:W-:Y:S01]  /*5c00*/  @!P6 IMAD.IADD R62, R62, 0x1, -R139.reuse ;  /* 0x000000013e3ee824 */ /* 0x100fe200078e0a8b */
[----:B------:R-:W-:Y:S01]  /*5c10*/  PRMT R230, RZ, 0x7610, R230 ;  /* 0x00007610ffe67816 */ /* 0x000fe200000000e6 */
[----:B------:R-:W-:Y:S01]  /*5c20*/  @P0 IMAD.MOV.U32 R30, RZ, RZ, R104 ;  /* 0x000000ffff1e0224 */ /* 0x000fe200078e0068 */
[----:B------:R-:W-:Y:S01]  /*5c30*/  SEL R67, R168, R67, !P4 ;  /* 0x00000043a8437207 */ /* 0x000fe20006000000 */
[----:B------:R-:W-:Y:S01]  /*5c40*/  @!P2 IMAD.IADD R63, R63, 0x1, -R139 ;  /* 0x000000013f3fa824 */ /* 0x000fe200078e0a8b */
[----:B------:R-:W-:-:S02]  /*5c50*/  PRMT R207, RZ, 0x7610, R207 ;  /* 0x00007610ffcf7816 */ /* 0x000fc400000000cf */
[----:B------:R-:W-:Y:S01]  /*5c60*/  PRMT R239, RZ, 0x7610, R239 ;  /* 0x00007610ffef7816 */ /* 0x000fe200000000ef */
[----:B------:R1:W2:Y:S01]  /*5c70*/  @P0 LDG.E.U8 R230, desc[UR26][R30.64] ;  /* 0x0000001a1ee60981 */ /* 0x0002a2000c1e1100 */
[----:B------:R-:W-:Y:S02]  /*5c80*/  PRMT R247, RZ, 0x7610, R247 ;  /* 0x00007610fff77816 */ /* 0x000fe400000000f7 */
[----:B------:R-:W-:Y:S02]  /*5c90*/  PRMT R238, RZ, 0x7610, R238 ;  /* 0x00007610ffee7816 */ /* 0x000fe400000000ee */
[----:B------:R-:W-:Y:S02]  /*5ca0*/  PRMT R231, RZ, 0x7610, R231 ;  /* 0x00007610ffe77816 */ /* 0x000fe400000000e7 */
[----:B------:R-:W-:Y:S01]  /*5cb0*/  PRMT R246, RZ, 0x7610, R246 ;  /* 0x00007610fff67816 */ /* 0x000fe200000000f6 */
[----:B------:R-:W-:Y:S01]  /*5cc0*/  @!P5 IMAD.MOV R64, RZ, RZ, -R64 ;  /* 0x000000ffff40d224 */ /* 0x000fe200078e0a40 */
[----:B------:R-:W-:Y:S01]  /*5cd0*/  PRMT R72, RZ, 0x7610, R72 ;  /* 0x00007610ff487816 */ /* 0x000fe20000000048 */
[----:B-1----:R-:W-:Y:S01]  /*5ce0*/  IMAD R30, R67, UR7, RZ ;  /* 0x00000007431e7c24 */ /* 0x002fe2000f8e02ff */
[----:B------:R-:W-:Y:S01]  /*5cf0*/  PRMT R71, RZ, 0x7610, R71 ;  /* 0x00007610ff477816 */ /* 0x000fe20000000047 */
[----:B------:R-:W-:Y:S01]  /*5d00*/  @P0 IMAD.MOV.U32 R31, RZ, RZ, R88 ;  /* 0x000000ffff1f0224 */ /* 0x000fe200078e0058 */
[----:B------:R-:W-:Y:S01]  /*5d10*/  SEL R64, R168, R64, !P4 ;  /* 0x00000040a8407207 */ /* 0x000fe20006000000 */
[----:B------:R-:W2:Y:S01]  /*5d20*/  LDL R104, [R1+0x2f0] ;  /* 0x0002f00001687983 */ /* 0x000ea20000100800 */
[----:B------:R-:W-:-:S02]  /*5d30*/  PRMT R70, RZ, 0x7610, R70 ;  /* 0x00007610ff467816 */ /* 0x000fc40000000046 */
[----:B---3--:R-:W-:-:S13]  /*5d40*/  ISETP.GE.AND P6, PT, R78, RZ, PT ;  /* 0x000000ff4e00720c */ /* 0x008fda0003fc6270 */
[----:B------:R-:W-:Y:S01]  /*5d50*/  @!P6 IMAD.MOV R62, RZ, RZ, -R62 ;  /* 0x000000ffff3ee224 */ /* 0x000fe200078e0a3e */
[----:B------:R-:W-:Y:S02]  /*5d60*/  ISETP.GT.U32.AND P6, PT, R139, R59, PT ;  /* 0x0000003b8b00720c */ /* 0x000fe40003fc4070 */
[----:B----4-:R-:W-:-:S11]  /*5d70*/  ISETP.GE.AND P2, PT, R79, RZ, PT ;  /* 0x000000ff4f00720c */ /* 0x010fd60003f46270 */
[----:B------:R-:W-:Y:S01]  /*5d80*/  @!P6 IMAD.IADD R59, R59, 0x1, -R139 ;  /* 0x000000013b3be824 */ /* 0x000fe200078e0a8b */
[----:B------:R-:W-:-:S04]  /*5d90*/  IADD3 R79, P6, PT, R30, R127, RZ ;  /* 0x0000007f1e4f7210 */ /* 0x000fc80007fde0ff */
[----:B------:R-:W-:Y:S01]  /*5da0*/  LEA.HI.X.SX32 R80, R30, R126, 0x1, P6 ;  /* 0x0000007e1e507211 */ /* 0x000fe200030f0eff */
[----:B------:R-:W-:Y:S01]  /*5db0*/  @P0 IMAD.MOV.U32 R30, RZ, RZ, R90 ;  /* 0x000000ffff1e0224 */ /* 0x000fe200078e005a */
[----:B------:R-:W-:-:S04]  /*5dc0*/  ISETP.GT.U32.AND P6, PT, R139, R59, PT ;  /* 0x0000003b8b00720c */ /* 0x000fc80003fc4070 */
[----:B------:R1:W3:Y:S02]  /*5dd0*/  @P0 LDG.E.U8 R207, desc[UR26][R30.64] ;  /* 0x0000001a1ecf0981 */ /* 0x0002e4000c1e1100 */
[----:B-1----:R-:W-:Y:S02]  /*5de0*/  @P0 IMAD.MOV.U32 R30, RZ, RZ, R106 ;  /* 0x000000ffff1e0224 */ /* 0x002fe400078e006a */
[----:B------:R-:W-:-:S05]  /*5df0*/  @P0 IMAD.MOV.U32 R31, RZ, RZ, R94 ;  /* 0x000000ffff1f0224 */ /* 0x000fca00078e005e */
[----:B------:R1:W4:Y:S01]  /*5e00*/  @P0 LDG.E.U8 R239, desc[UR26][R30.64] ;  /* 0x0000001a1eef0981 */ /* 0x000322000c1e1100 */
[----:B------:R-:W-:Y:S02]  /*5e10*/  @!P6 IMAD.IADD R59, R59, 0x1, -R139 ;  /* 0x000000013b3be824 */ /* 0x000fe400078e0a8b */
[----:B-1----:R-:W-:Y:S02]  /*5e20*/  @P0 IMAD.MOV.U32 R30, RZ, RZ, R96 ;  /* 0x000000ffff1e0224 */ /* 0x002fe400078e0060 */
[----:B------:R-:W-:-:S05]  /*5e30*/  @P0 IMAD.MOV.U32 R31, RZ, RZ, R92 ;  /* 0x000000ffff1f0224 */ /* 0x000fca00078e005c */
[----:B------:R1:W3:Y:S02]  /*5e40*/  @P0 LDG.E.U8 R247, desc[UR26][R30.64] ;  /* 0x0000001a1ef70981 */ /* 0x0002e4000c1e1100 */
        /* <DEDUP_REMOVED lines=11> */
[----:B------:R1:W3:Y:S01]  /*5f00*/  @P0 LDG.E.U8 R72, desc[UR26][R30.64] ;  /* 0x0000001a1e480981 */ /* 0x0002e2000c1e1100 */
[----:B--2---:R-:W-:Y:S01]  /*5f10*/  ISETP.GE.AND P6, PT, R102, RZ, PT ;  /* 0x000000ff6600720c */ /* 0x004fe20003fc6270 */
[----:B-1----:R-:W-:-:S12]  /*5f20*/  IMAD R30, R64, UR7, RZ ;  /* 0x00000007401e7c24 */ /* 0x002fd8000f8e02ff */
[----:B------:R-:W-:Y:S01]  /*5f30*/  @!P6 IMAD.MOV R59, RZ, RZ, -R59 ;  /* 0x000000ffff3be224 */ /* 0x000fe200078e0a3b */
[----:B------:R-:W-:Y:S01]  /*5f40*/  ISETP.GT.U32.AND P6, PT, R139, R54, PT ;  /* 0x000000368b00720c */ /* 0x000fe20003fc4070 */
[----:B------:R-:W-:-:S12]  /*5f50*/  @P0 IMAD.MOV.U32 R31, RZ, RZ, R221 ;  /* 0x000000ffff1f0224 */ /* 0x000fd800078e00dd */
[----:B------:R-:W-:Y:S01]  /*5f60*/  @!P6 IMAD.IADD R54, R54, 0x1, -R139 ;  /* 0x000000013636e824 */ /* 0x000fe200078e0a8b */
[----:B------:R-:W-:-:S04]  /*5f70*/  IADD3 R74, P6, PT, R30, R127, RZ ;  /* 0x0000007f1e4a7210 */ /* 0x000fc80007fde0ff */
[----:B------:R-:W-:Y:S01]  /*5f80*/  LEA.HI.X.SX32 R76, R30, R126, 0x1, P6 ;  /* 0x0000007e1e4c7211 */ /* 0x000fe200030f0eff */
[----:B------:R-:W-:-:S05]  /*5f90*/  @P0 IMAD.MOV.U32 R30, RZ, RZ, R132 ;  /* 0x000000ffff1e0224 */ /* 0x000fca00078e0084 */
[----:B------:R1:W2:Y:S02]  /*5fa0*/  @P0 LDG.E.U8 R71, desc[UR26][R30.64] ;  /* 0x0000001a1e470981 */ /* 0x0002a4000c1e1100 */
[----:B-1----:R-:W-:Y:S02]  /*5fb0*/  @P0 IMAD.MOV.U32 R30, RZ, RZ, R16 ;  /* 0x000000ffff1e0224 */ /* 0x002fe400078e0010 */
[----:B------:R-:W-:-:S05]  /*5fc0*/  @P0 IMAD.MOV.U32 R31, RZ, RZ, R18 ;  /* 0x000000ffff1f0224 */ /* 0x000fca00078e0012 */
[----:B------:R1:W4:Y:S01]  /*5fd0*/  @P0 LDG.E.U8 R70, desc[UR26][R30.64] ;  /* 0x0000001a1e460981 */ /* 0x000322000c1e1100 */
[----:B------:R-:W-:Y:S01]  /*5fe0*/  PRMT R69, RZ, 0x7610, R69 ;  /* 0x00007610ff457816 */ /* 0x000fe20000000045 */
[----:B-1----:R-:W-:Y:S02]  /*5ff0*/  @P0 IMAD.MOV.U32 R30, RZ, RZ, R17 ;  /* 0x000000ffff1e0224 */ /* 0x002fe400078e0011 */
[----:B------:R-:W-:-:S05]  /*6000*/  @P0 IMAD.MOV.U32 R31, RZ, RZ, R20 ;  /* 0x000000ffff1f0224 */ /* 0x000fca00078e0014 */
[----:B------:R1:W4:Y:S01]  /*6010*/  @P0 LDG.E.U8 R69, desc[UR26][R30.64] ;  /* 0x0000001a1e450981 */ /* 0x000322000c1e1100 */
[----:B------:R-:W-:Y:S01]  /*6020*/  @!P2 IMAD.MOV R63, RZ, RZ, -R63 ;  /* 0x000000ffff3fa224 */ /* 0x000fe200078e0a3f */
[----:B------:R-:W-:Y:S02]  /*6030*/  ISETP.GT.U32.AND P2, PT, R139, R61, PT ;  /* 0x0000003d8b00720c */ /* 0x000fe40003f44070 */
[----:B------:R-:W-:-:S05]  /*6040*/  SEL R66, R168, R66, !P4 ;  /* 0x00000042a8427207 */ /* 0x000fca0006000000 */
[----:B------:R-:W-:-:S06]  /*6050*/  IMAD R66, R66, UR7, RZ ;  /* 0x0000000742427c24 */ /* 0x000fcc000f8e02ff */
[----:B------:R-:W-:Y:S01]  /*6060*/  @!P2 IMAD.IADD R61, R61, 0x1, -R139 ;  /* 0x000000013d3da824 */ /* 0x000fe200078e0a8b */
[C---:B------:R-:W-:Y:S01]  /*6070*/  IADD3 R81, P2, PT, R66.reuse, R127, RZ ;  /* 0x0000007f42517210 */ /* 0x040fe20007f5e0ff */
[----:B-1----:R-:W-:Y:S01]  /*6080*/  @P0 IMAD.MOV.U32 R30, RZ, RZ, R19 ;  /* 0x000000ffff1e0224 */ /* 0x002fe200078e0013 */
[----:B------:R-:W-:Y:S02]  /*6090*/  PRMT R68, RZ, 0x7610, R68 ;  /* 0x00007610ff447816 */ /* 0x000fe40000000044 */
[----:B------:R-:W-:Y:S02]  /*60a0*/  LEA.HI.X.SX32 R82, R66, R126, 0x1, P2 ;  /* 0x0000007e42527211 */ /* 0x000fe400010f0eff */
[C---:B------:R-:W-:Y:S01]  /*60b0*/  ISETP.GT.U32.AND P2, PT, R139.reuse, R61, PT ;  /* 0x0000003d8b00720c */ /* 0x040fe20003f44070 */
[----:B------:R-:W-:Y:S01]  /*60c0*/  @P0 IMAD.MOV.U32 R31, RZ, RZ, R22 ;  /* 0x000000ffff1f0224 */ /* 0x000fe200078e0016 */
[----:B------:R-:W-:Y:S02]  /*60d0*/  PRMT R67, RZ, 0x7610, R67 ;  /* 0x00007610ff437816 */ /* 0x000fe40000000043 */
[----:B------:R-:W-:-:S02]  /*60e0*/  ISETP.GT.U32.AND P5, PT, R139, R60, PT ;  /* 0x0000003c8b00720c */ /* 0x000fc40003fa4070 */
[----:B------:R1:W4:Y:S01]  /*60f0*/  @P0 LDG.E.U8 R68, desc[UR26][R30.64] ;  /* 0x0000001a1e440981 */ /* 0x000322000c1e1100 */
[----:B------:R-:W-:Y:S01]  /*6100*/  PRMT R66, RZ, 0x7610, R66 ;  /* 0x00007610ff427816 */ /* 0x000fe20000000042 */
[----:B-1----:R-:W-:Y:S02]  /*6110*/  @P0 IMAD.MOV.U32 R30, RZ, RZ, R21 ;  /* 0x000000ffff1e0224 */ /* 0x002fe400078e0015 */
[----:B------:R-:W-:-:S03]  /*6120*/  @P0 IMAD.MOV.U32 R31, RZ, RZ, R24 ;  /* 0x000000ffff1f0224 */ /* 0x000fc600078e0018 */
[--C-:B------:R-:W-:Y:S01]  /*6130*/  @!P2 IMAD.IADD R61, R61, 0x1, -R139.reuse ;  /* 0x000000013d3da824 */ /* 0x100fe200078e0a8b */
[----:B------:R-:W-:Y:S01]  /*6140*/  ISETP.GE.AND P2, PT, R100, RZ, PT ;  /* 0x000000ff6400720c */ /* 0x000fe20003f46270 */
[----:B------:R1:W4:Y:S02]  /*6150*/  @P0 LDG.E.U8 R67, desc[UR26][R30.64] ;  /* 0x0000001a1e430981 */ /* 0x000324000c1e1100 */
[----:B------:R-:W-:Y:S01]  /*6160*/  @!P5 IMAD.IADD R60, R60, 0x1, -R139 ;  /* 0x000000013c3cd824 */ /* 0x000fe200078e0a8b */
[----:B------:R-:W-:Y:S01]  /*6170*/  ISETP.GT.U32.AND P6, PT, R139, R54, PT ;  /* 0x000000368b00720c */ /* 0x000fe20003fc4070 */
[----:B-1----:R-:W-:Y:S02]  /*6180*/  @P0 IMAD.MOV.U32 R30, RZ, RZ, R23 ;  /* 0x000000ffff1e0224 */ /* 0x002fe400078e0017 */
[----:B------:R-:W-:-:S05]  /*6190*/  @P0 IMAD.MOV.U32 R31, RZ, RZ, R26 ;  /* 0x000000ffff1f0224 */ /* 0x000fca00078e001a */
[----:B------:R1:W4:Y:S01]  /*61a0*/  @P0 LDG.E.U8 R66, desc[UR26][R30.64] ;  /* 0x0000001a1e420981 */ /* 0x000322000c1e1100 */
[C---:B------:R-:W-:Y:S01]  /*61b0*/  ISETP.GT.U32.AND P5, PT, R139.reuse, R60, PT ;  /* 0x0000003c8b00720c */ /* 0x040fe20003fa4070 */
[----:B------:R-:W-:Y:S01]  /*61c0*/  @!P2 IMAD.MOV R61, RZ, RZ, -R61 ;  /* 0x000000ffff3da224 */ /* 0x000fe200078e0a3d */
[----:B------:R-:W-:Y:S02]  /*61d0*/  ISETP.GT.U32.AND P2, PT, R139, R56, PT ;  /* 0x000000388b00720c */ /* 0x000fe40003f44070 */
[----:B------:R-:W-:Y:S01]  /*61e0*/  SEL R65, R168, R65, !P4 ;  /* 0x00000041a8417207 */ /* 0x000fe20006000000 */
[----:B------:R-:W-:Y:S01]  /*61f0*/  @!P6 IMAD.IADD R54, R54, 0x1, -R139 ;  /* 0x000000013636e824 */ /* 0x000fe200078e0a8b */
[----:B------:R-:W-:-:S03]  /*6200*/  ISETP.GE.AND P6, PT, R213, RZ, PT ;  /* 0x000000ffd500720c */ /* 0x000fc60003fc6270 */
[----:B------:R-:W-:-:S04]  /*6210*/  IMAD R65, R65, UR7, RZ ;  /* 0x0000000741417c24 */ /* 0x000fc8000f8e02ff */
[--C-:B------:R-:W-:Y:S01]  /*6220*/  @!P5 IMAD.IADD R60, R60, 0x1, -R139.reuse ;  /* 0x000000013c3cd824 */ /* 0x100fe200078e0a8b */
[----:B------:R-:W-:Y:S01]  /*6230*/  ISETP.GE.AND P5, PT, R77, RZ, PT ;  /* 0x000000ff4d00720c */ /* 0x000fe20003fa6270 */
[----:B------:R-:W-:Y:S01]  /*6240*/  @!P2 IMAD.IADD R56, R56, 0x1, -R139 ;  /* 0x000000013838a824 */ /* 0x000fe200078e0a8b */
[C---:B------:R-:W-:Y:S01]  /*6250*/  IADD3 R77, P2, PT, R65.reuse, R127, RZ ;  /* 0x0000007f414d7210 */ /* 0x040fe20007f5e0ff */
[----:B------:R-:W-:Y:S03]  /*6260*/  STL [R1+0x58], R81 ;  /* 0x0000585101007387 */ /* 0x000fe60000100800 */
[----:B------:R-:W-:Y:S01]  /*6270*/  LEA.HI.X.SX32 R78, R65, R126, 0x1, P2 ;  /* 0x0000007e414e7211 */ /* 0x000fe200010f0eff */
[----:B------:R-:W-:Y:S01]  /*6280*/  STL [R1+0x78], R79 ;  /* 0x0000784f01007387 */ /* 0x000fe20000100800 */
[----:B------:R-:W-:-:S03]  /*6290*/  @!P6 IMAD.MOV R54, RZ, RZ, -R54 ;  /* 0x000000ffff36e224 */ /* 0x000fc600078e0a36 */
[----:B------:R-:W-:Y:S01]  /*62a0*/  STL [R1+0x54], R82 ;  /* 0x0000545201007387 */ /* 0x000fe20000100800 */
[----:B------:R-:W-:-:S03]  /*62b0*/  ISETP.GT.U32.AND P6, PT, R139, R42, PT ;  /* 0x0000002a8b00720c */ /* 0x000fc60003fc4070 */
[----:B------:R-:W-:Y:S01]  /*62c0*/  STL [R1+0x74], R80 ;  /* 0x0000745001007387 */ /* 0x000fe20000100800 */
[----:B------:R-:W-:-:S03]  /*62d0*/  PRMT R65, RZ, 0x7610, R65 ;  /* 0x00007610ff417816 */ /* 0x000fc60000000041 */
[----:B------:R-:W-:Y:S01]  /*62e0*/  STL [R1+0x98], R77 ;  /* 0x0000984d01007387 */ /* 0x000fe20000100800 */
[----:B-1----:R-:W-:-:S03]  /*62f0*/  @P0 IMAD.MOV.U32 R30, RZ, RZ, R25 ;  /* 0x000000ffff1e0224 */ /* 0x002fc600078e0019 */
[----:B------:R-:W-:Y:S01]  /*6300*/  STL [R1+0xc0], R74 ;  /* 0x0000c04a01007387 */ /* 0x000fe20000100800 */
[----:B------:R-:W-:-:S03]  /*6310*/  @P0 IMAD.MOV.U32 R31, RZ, RZ, R28 ;  /* 0x000000ffff1f0224 */ /* 0x000fc600078e001c */
[----:B------:R-:W-:Y:S01]  /*6320*/  STL [R1+0x94], R78 ;  /* 0x0000944e01007387 */ /* 0x000fe20000100800 */
[----:B------:R-:W-:-:S03]  /*6330*/  SEL R62, R168, R62, !P4 ;  /* 0x0000003ea83e7207 */ /* 0x000fc60006000000 */
[----:B------:R-:W-:Y:S04]  /*6340*/  STL [R1+0xbc], R76 ;  /* 0x0000bc4c01007387 */ /* 0x000fe80000100800 */
[----:B------:R-:W-:Y:S04]  /*6350*/  STL [R1+0x468], R16 ;  /* 0x0004681001007387 */ /* 0x000fe80000100800 */
[----:B------:R-:W-:Y:S04]  /*6360*/  STL [R1+0x464], R18 ;  /* 0x0004641201007387 */ /* 0x000fe80000100800 */
[----:B------:R-:W-:Y:S04]  /*6370*/  STL [R1+0x470], R17 ;  /* 0x0004701101007387 */ /* 0x000fe80000100800 */
[----:B------:R-:W-:Y:S04]  /*6380*/  STL [R1+0x46c], R20 ;  /* 0x00046c1401007387 */ /* 0x000fe80000100800 */
[----:B------:R1:W4:Y:S01]  /*6390*/  @P0 LDG.E.U8 R65, desc[UR26][R30.64] ;  /* 0x0000001a1e410981 */ /* 0x000322000c1e1100 */
[----:B------:R-:W-:-:S02]  /*63a0*/  @!P6 IMAD.IADD R42, R42, 0x1, -R139 ;  /* 0x000000012a2ae824 */ /* 0x000fc400078e0a8b */
[----:B-1----:R-:W-:Y:S01]  /*63b0*/  IMAD R30, R62, UR7, RZ ;  /* 0x000000073e1e7c24 */ /* 0x002fe2000f8e02ff */
[----:B------:R-:W-:Y:S01]  /*63c0*/  PRMT R64, RZ, 0x7610, R64 ;  /* 0x00007610ff407816 */ /* 0x000fe20000000040 */
[----:B------:R-:W-:Y:S01]  /*63d0*/  @P0 IMAD.MOV.U32 R31, RZ, RZ, R29 ;  /* 0x000000ffff1f0224 */ /* 0x000fe200078e001d */
[----:B---3--:R-:W-:Y:S04]  /*63e0*/  STL [R1+0x24], R72 ;  /* 0x0000244801007387 */ /* 0x008fe80000100800 */
[----:B------:R-:W-:Y:S04]  /*63f0*/  STL [R1+0x478], R19 ;  /* 0x0004781301007387 */ /* 0x000fe80000100800 */
[----:B------:R-:W-:Y:S04]  /*6400*/  STL [R1+0x474], R22 ;  /* 0x0004741601007387 */ /* 0x000fe80000100800 */
[----:B------:R-:W-:Y:S04]  /*6410*/  STL [R1+0x480], R21 ;  /* 0x0004801501007387 */ /* 0x000fe80000100800 */
[----:B------:R-:W-:Y:S04]  /*6420*/  STL [R1+0x47c], R24 ;  /* 0x00047c1801007387 */ /* 0x000fe80000100800 */
[----:B--2---:R-:W-:Y:S04]  /*6430*/  STL [R1+0x4], R71 ;  /* 0x0000044701007387 */ /* 0x004fe80000100800 */
[----:B----4-:R1:W-:Y:S02]  /*6440*/  STL [R1+0x8], R70 ;  /* 0x0000084601007387 */ /* 0x0103e40000100800 */
[----:B-1----:R-:W-:-:S04]  /*6450*/  IADD3 R70, P6, PT, R30, R127, RZ ;  /* 0x0000007f1e467210 */ /* 0x002fc80007fde0ff */
[----:B------:R-:W-:Y:S01]  /*6460*/  LEA.HI.X.SX32 R71, R30, R126, 0x1, P6 ;  /* 0x0000007e1e477211 */ /* 0x000fe200030f0eff */
[----:B------:R-:W-:-:S05]  /*6470*/  @P0 IMAD.MOV.U32 R30, RZ, RZ, R27 ;  /* 0x000000ffff1e0224 */ /* 0x000fca00078e001b */
[----:B------:R1:W2:Y:S01]  /*6480*/  @P0 LDG.E.U8 R64, desc[UR26][R30.64] ;  /* 0x0000001a1e400981 */ /* 0x0002a2000c1e1100 */
[----:B------:R-:W-:Y:S01]  /*6490*/  @!P5 IMAD.MOV R60, RZ, RZ, -R60 ;  /* 0x000000ffff3cd224 */ /* 0x000fe200078e0a3c */
[----:B------:R-:W-:-:S13]  /*64a0*/  ISETP.GT.U32.AND P5, PT, R139, R58, PT ;  /* 0x0000003a8b00720c */ /* 0x000fda0003fa4070 */
[----:B------:R-:W-:-:S05]  /*64b0*/  @!P5 IMAD.IADD R58, R58, 0x1, -R139 ;  /* 0x000000013a3ad824 */ /* 0x000fca00078e0a8b */
[----:B------:R-:W-:-:S13]  /*64c0*/  ISETP.GT.U32.AND P5, PT, R139, R58, PT ;  /* 0x0000003a8b00720c */ /* 0x000fda0003fa4070 */
[----:B------:R-:W-:Y:S01]  /*64d0*/  @!P5 IMAD.IADD R58, R58, 0x1, -R139 ;  /* 0x000000013a3ad824 */ /* 0x000fe200078e0a8b */
[----:B------:R-:W-:Y:S02]  /*64e0*/  ISETP.GE.AND P5, PT, R104, RZ, PT ;  /* 0x000000ff6800720c */ /* 0x000fe40003fa6270 */
[----:B------:R-:W-:-:S11]  /*64f0*/  ISETP.GT.U32.AND P2, PT, R139, R56, PT ;  /* 0x000000388b00720c */ /* 0x000fd60003f44070 */
[----:B------:R-:W-:Y:S01]  /*6500*/  @!P5 IMAD.MOV R58, RZ, RZ, -R58 ;  /* 0x000000ffff3ad224 */ /* 0x000fe200078e0a3a */
[----:B------:R-:W-:Y:S01]  /*6510*/  ISETP.GT.U32.AND P5, PT, R139, R55, PT ;  /* 0x000000378b00720c */ /* 0x000fe20003fa4070 */
[----:B------:R-:W-:Y:S01]  /*6520*/  @!P2 IMAD.IADD R56, R56, 0x1, -R139 ;  /* 0x000000013838a824 */ /* 0x000fe200078e0a8b */
[----:B------:R-:W-:-:S11]  /*6530*/  ISETP.GE.AND P2, PT, R220, RZ, PT ;  /* 0x000000ffdc00720c */ /* 0x000fd60003f46270 */
[----:B------:R-:W-:-:S05]  /*6540*/  @!P5 IMAD.IADD R55, R55, 0x1, -R139 ;  /* 0x000000013737d824 */ /* 0x000fca00078e0a8b */
[C---:B------:R-:W-:Y:S01]  /*6550*/  ISETP.GT.U32.AND P5, PT, R139.reuse, R55, PT ;  /* 0x000000378b00720c */ /* 0x040fe20003fa4070 */
[----:B------:R-:W-:Y:S01]  /*6560*/  @!P2 IMAD.MOV R56, RZ, RZ, -R56 ;  /* 0x000000ffff38a224 */ /* 0x000fe200078e0a38 */
[----:B------:R-:W-:Y:S02]  /*6570*/  ISETP.GT.U32.AND P2, PT, R139, R43, PT ;  /* 0x0000002b8b00720c */ /* 0x000fe40003f44070 */
[----:B------:R-:W-:-:S09]  /*6580*/  SEL R63, R168, R63, !P4 ;  /* 0x0000003fa83f7207 */ /* 0x000fd20006000000 */
[----:B------:R-:W-:Y:S01]  /*6590*/  @!P5 IMAD.IADD R55, R55, 0x1, -R139 ;  /* 0x000000013737d824 */ /* 0x000fe200078e0a8b */
[----:B------:R-:W-:Y:S01]  /*65a0*/  ISETP.GE.AND P5, PT, R212, RZ, PT ;  /* 0x000000ffd400720c */ /* 0x000fe20003fa6270 */
[----:B------:R-:W-:Y:S01]  /*65b0*/  STL [R1+0x488], R23 ;  /* 0x0004881701007387 */ /* 0x000fe20000100800 */
[----:B------:R-:W-:-:S03]  /*65c0*/  IMAD R63, R63, UR7, RZ ;  /* 0x000000073f3f7c24 */ /* 0x000fc6000f8e02ff */
[----:B------:R-:W-:Y:S01]  /*65d0*/  STL [R1+0x484], R26 ;  /* 0x0004841a01007387 */ /* 0x000fe20000100800 */
[----:B------:R-:W-:-:S03]  /*65e0*/  ISETP.GT.U32.AND P6, PT, R139, R42, PT ;  /* 0x0000002a8b00720c */ /* 0x000fc60003fc4070 */
[----:B------:R-:W-:Y:S01]  /*65f0*/  STL [R1+0x64], R69 ;  /* 0x0000644501007387 */ /* 0x000fe20000100800 */
[----:B-1----:R-:W-:-:S03]  /*6600*/  @P0 IMAD.MOV.U32 R30, RZ, RZ, R130 ;  /* 0x000000ffff1e0224 */ /* 0x002fc600078e0082 */
[----:B------:R-:W-:Y:S01]  /*6610*/  @!P5 IMAD.MOV R55, RZ, RZ, -R55 ;  /* 0x000000ffff37d224 */ /* 0x000fe200078e0a37 */
[----:B------:R-:W-:Y:S01]  /*6620*/  ISETP.GT.U32.AND P5, PT, R139, R41, PT ;  /* 0x000000298b00720c */ /* 0x000fe20003fa4070 */
[----:B------:R1:W-:Y:S01]  /*6630*/  STL [R1+0x490], R25 ;  /* 0x0004901901007387 */ /* 0x0003e20000100800 */
[----:B------:R-:W-:Y:S02]  /*6640*/  @P0 IMAD.MOV.U32 R31, RZ, RZ, R129 ;  /* 0x000000ffff1f0224 */ /* 0x000fe400078e0081 */
[----:B------:R-:W-:Y:S01]  /*6650*/  @!P2 IMAD.IADD R43, R43, 0x1, -R139 ;  /* 0x000000012b2ba824 */ /* 0x000fe200078e0a8b */
[C---:B------:R-:W-:Y:S01]  /*6660*/  IADD3 R72, P2, PT, R63.reuse, R127, RZ ;  /* 0x0000007f3f487210 */ /* 0x040fe20007f5e0ff */
[----:B------:R3:W-:Y:S01]  /*6670*/  STL [R1+0x48c], R28 ;  /* 0x00048c1c01007387 */ /* 0x0007e20000100800 */
[----:B-1----:R-:W-:Y:S02]  /*6680*/  PRMT R25, RZ, 0x7610, R25 ;  /* 0x00007610ff197816 */ /* 0x002fe40000000019 */
[----:B------:R-:W-:-:S02]  /*6690*/  LEA.HI.X.SX32 R73, R63, R126, 0x1, P2 ;  /* 0x0000007e3f497211 */ /* 0x000fc400010f0eff */
[----:B---3--:R-:W-:Y:S02]  /*66a0*/  PRMT R28, RZ, 0x7610, R28 ;  /* 0x00007610ff1c7816 */ /* 0x008fe4000000001c */
[----:B------:R1:W3:Y:S01]  /*66b0*/  @P0 LDG.E.U8 R25, desc[UR26][R30.64] ;  /* 0x0000001a1e190981 */ /* 0x0002e2000c1e1100 */
[----:B------:R-:W-:Y:S01]  /*66c0*/  ISETP.GT.U32.AND P2, PT, R139, R43, PT ;  /* 0x0000002b8b00720c */ /* 0x000fe20003f44070 */
[----:B------:R-:W-:Y:S01]  /*66d0*/  @!P5 IMAD.IADD R41, R41, 0x1, -R139 ;  /* 0x000000012929d824 */ /* 0x000fe200078e0a8b */
[----:B------:R-:W-:Y:S01]  /*66e0*/  PRMT R23, RZ, 0x7610, R23 ;  /* 0x00007610ff177816 */ /* 0x000fe20000000017 */
[----:B------:R-:W-:Y:S02]  /*66f0*/  @!P6 IMAD.IADD R42, R42, 0x1, -R139 ;  /* 0x000000012a2ae824 */ /* 0x000fe400078e0a8b */
[----:B-1----:R-:W-:Y:S02]  /*6700*/  @P0 IMAD.MOV.U32 R30, RZ, RZ, R179 ;  /* 0x000000ffff1e0224 */ /* 0x002fe400078e00b3 */
[----:B------:R-:W-:Y:S01]  /*6710*/  @P0 IMAD.MOV.U32 R31, RZ, RZ, R137 ;  /* 0x000000ffff1f0224 */ /* 0x000fe200078e0089 */
[----:B------:R-:W-:-:S04]  /*6720*/  ISETP.GE.AND P6, PT, R204, RZ, PT ;  /* 0x000000ffcc00720c */ /* 0x000fc80003fc6270 */
[----:B------:R1:W4:Y:S01]  /*6730*/  @P0 LDG.E.U8 R28, desc[UR26][R30.64] ;  /* 0x0000001a1e1c0981 */ /* 0x000322000c1e1100 */
[----:B------:R-:W-:Y:S02]  /*6740*/  ISETP.GT.U32.AND P5, PT, R139, R41, PT ;  /* 0x000000298b00720c */ /* 0x000fe40003fa4070 */
[----:B------:R-:W-:Y:S01]  /*6750*/  PRMT R26, RZ, 0x7610, R26 ;  /* 0x00007610ff1a7816 */ /* 0x000fe2000000001a */
[----:B-1----:R-:W-:Y:S02]  /*6760*/  @P0 IMAD.MOV.U32 R30, RZ, RZ, R187 ;  /* 0x000000ffff1e0224 */ /* 0x002fe400078e00bb */
[----:B------:R-:W-:Y:S02]  /*6770*/  @P0 IMAD.MOV.U32 R31, RZ, RZ, R186 ;  /* 0x000000ffff1f0224 */ /* 0x000fe400078e00ba */
[----:B------:R-:W-:-:S03]  /*6780*/  @!P2 IMAD.IADD R43, R43, 0x1, -R139 ;  /* 0x000000012b2ba824 */ /* 0x000fc600078e0a8b */
[----:B------:R1:W3:Y:S01]  /*6790*/  @P0 LDG.E.U8 R23, desc[UR26][R30.64] ;  /* 0x0000001a1e170981 */ /* 0x0002e2000c1e1100 */
[----:B------:R-:W-:Y:S02]  /*67a0*/  ISETP.GE.AND P2, PT, R205, RZ, PT ;  /* 0x000000ffcd00720c */ /* 0x000fe40003f46270 */
[----:B------:R-:W-:Y:S01]  /*67b0*/  PRMT R21, RZ, 0x7610, R21 ;  /* 0x00007610ff157816 */ /* 0x000fe20000000015 */
[----:B-1----:R-:W-:Y:S02]  /*67c0*/  @P0 IMAD.MOV.U32 R30, RZ, RZ, R195 ;  /* 0x000000ffff1e0224 */ /* 0x002fe400078e00c3 */
[----:B------:R-:W-:Y:S02]  /*67d0*/  @P0 IMAD.MOV.U32 R31, RZ, RZ, R194 ;  /* 0x000000ffff1f0224 */ /* 0x000fe400078e00c2 */
[----:B------:R-:W-:-:S03]  /*67e0*/  @!P6 IMAD.MOV R42, RZ, RZ, -R42 ;  /* 0x000000ffff2ae224 */ /* 0x000fc600078e0a2a */
[----:B------:R1:W3:Y:S01]  /*67f0*/  @P0 LDG.E.U8 R26, desc[UR26][R30.64] ;  /* 0x0000001a1e1a0981 */ /* 0x0002e2000c1e1100 */
[----:B------:R-:W-:Y:S01]  /*6800*/  ISETP.GT.U32.AND P6, PT, R139, R39, PT ;  /* 0x000000278b00720c */ /* 0x000fe20003fc4070 */
[----:B------:R-:W-:Y:S01]  /*6810*/  @!P5 IMAD.IADD R41, R41, 0x1, -R139 ;  /* 0x000000012929d824 */ /* 0x000fe200078e0a8b */
[----:B------:R-:W-:Y:S01]  /*6820*/  PRMT R24, RZ, 0x7610, R24 ;  /* 0x00007610ff187816 */ /* 0x000fe20000000018 */
[----:B-1----:R-:W-:Y:S02]  /*6830*/  @P0 IMAD.MOV.U32 R30, RZ, RZ, R203 ;  /* 0x000000ffff1e0224 */ /* 0x002fe400078e00cb */
[----:B------:R-:W-:Y:S01]  /*6840*/  @P0 IMAD.MOV.U32 R31, RZ, RZ, R202 ;  /* 0x000000ffff1f0224 */ /* 0x000fe200078e00ca */
[----:B------:R-:W-:Y:S02]  /*6850*/  ISETP.GE.AND P5, PT, R197, RZ, PT ;  /* 0x000000ffc500720c */ /* 0x000fe40003fa6270 */
[----:B------:R-:W-:Y:S02]  /*6860*/  SEL R61, R168, R61, !P4 ;  /* 0x0000003da83d7207 */ /* 0x000fe40006000000 */
[----:B------:R1:W3:Y:S01]  /*6870*/  @P0 LDG.E.U8 R21, desc[UR26][R30.64] ;  /* 0x0000001a1e150981 */ /* 0x0002e2000c1e1100 */
[----:B------:R-:W-:Y:S01]  /*6880*/  @!P2 IMAD.MOV R43, RZ, RZ, -R43 ;  /* 0x000000ffff2ba224 */ /* 0x000fe200078e0a2b */
[----:B------:R-:W-:-:S02]  /*6890*/  ISETP.GT.U32.AND P2, PT, R139, R40, PT ;  /* 0x000000288b00720c */ /* 0x000fc40003f44070 */
[----:B------:R-:W-:Y:S01]  /*68a0*/  STL [R1+0x44], R68 ;  /* 0x0000444401007387 */ /* 0x000fe20000100800 */
[----:B-1----:R-:W-:Y:S02]  /*68b0*/  @P0 IMAD.MOV.U32 R30, RZ, RZ, R211 ;  /* 0x000000ffff1e0224 */ /* 0x002fe400078e00d3 */
[----:B------:R-:W-:Y:S01]  /*68c0*/  @P0 IMAD.MOV.U32 R31, RZ, RZ, R210 ;  /* 0x000000ffff1f0224 */ /* 0x000fe200078e00d2 */
[----:B------:R-:W-:Y:S04]  /*68d0*/  STL [R1+0xe0], R72 ;  /* 0x0000e04801007387 */ /* 0x000fe80000100800 */
[----:B------:R1:W3:Y:S01]  /*68e0*/  @P0 LDG.E.U8 R24, desc[UR26][R30.64] ;  /* 0x0000001a1e180981 */ /* 0x0002e2000c1e1100 */
[----:B------:R-:W-:-:S03]  /*68f0*/  SEL R60, R168, R60, !P4 ;  /* 0x0000003ca83c7207 */ /* 0x000fc60006000000 */
[----:B------:R-:W-:Y:S01]  /*6900*/  STL [R1+0x28], R67 ;  /* 0x0000284301007387 */ /* 0x000fe20000100800 */
[----:B------:R-:W-:-:S03]  /*6910*/  @!P6 IMAD.IADD R39, R39, 0x1, -R139 ;  /* 0x000000012727e824 */ /* 0x000fc600078e0a8b */
[----:B------:R-:W-:Y:S01]  /*6920*/  STL [R1+0x100], R70 ;  /* 0x0001004601007387 */ /* 0x000fe20000100800 */
[----:B-1----:R-:W-:-:S03]  /*6930*/  IMAD R30, R61, UR7, RZ ;  /* 0x000000073d1e7c24 */ /* 0x002fc6000f8e02ff */
[----:B------:R-:W-:Y:S04]  /*6940*/  STL [R1+0xdc], R73 ;  /* 0x0000dc4901007387 */ /* 0x000fe80000100800 */
[----:B------:R-:W-:Y:S01]  /*6950*/  STL [R1+0xfc], R71 ;  /* 0x0000fc4701007387 */ /* 0x000fe20000100800 */
[----:B------:R-:W-:-:S03]  /*6960*/  @!P5 IMAD.MOV R41, RZ, RZ, -R41 ;  /* 0x000000ffff29d224 */ /* 0x000fc600078e0a29 */
[----:B------:R1:W-:Y:S01]  /*6970*/  STL [R1+0x84], R66 ;  /* 0x0000844201007387 */ /* 0x0003e20000100800 */
[----:B------:R-:W-:Y:S01]  /*6980*/  ISETP.GT.U32.AND P5, PT, R139, R38, PT ;  /* 0x000000268b00720c */ /* 0x000fe20003fa4070 */
[----:B------:R-:W-:Y:S01]  /*6990*/  IMAD R60, R60, UR7, RZ ;  /* 0x000000073c3c7c24 */ /* 0x000fe2000f8e02ff */
[----:B------:R-:W-:Y:S01]  /*69a0*/  PRMT R19, RZ, 0x7610, R19 ;  /* 0x00007610ff137816 */ /* 0x000fe20000000013 */
[----:B------:R-:W-:Y:S01]  /*69b0*/  @P0 IMAD.MOV.U32 R31, RZ, RZ, R218 ;  /* 0x000000ffff1f0224 */ /* 0x000fe200078e00da */
[----:B-1----:R-:W-:Y:S01]  /*69c0*/  IADD3 R66, P6, PT, R30, R127, RZ ;  /* 0x0000007f1e427210 */ /* 0x002fe20007fde0ff */
[----:B------:R-:W-:-:S03]  /*69d0*/  @!P2 IMAD.IADD R40, R40, 0x1, -R139 ;  /* 0x000000012828a824 */ /* 0x000fc600078e0a8b */
[-C--:B------:R-:W-:Y:S01]  /*69e0*/  LEA.HI.X.SX32 R67, R30, R126.reuse, 0x1, P6 ;  /* 0x0000007e1e437211 */ /* 0x080fe200030f0eff */
[----:B------:R-:W-:Y:S01]  /*69f0*/  @P0 IMAD.MOV.U32 R30, RZ, RZ, R219 ;  /* 0x000000ffff1e0224 */ /* 0x000fe200078e00db */
[C---:B------:R-:W-:Y:S02]  /*6a00*/  IADD3 R68, P2, PT, R60.reuse, R127, RZ ;  /* 0x0000007f3c447210 */ /* 0x040fe40007f5e0ff */
[----:B------:R-:W-:Y:S02]  /*6a10*/  PRMT R22, RZ, 0x7610, R22 ;  /* 0x00007610ff167816 */ /* 0x000fe40000000016 */
[C---:B------:R-:W-:Y:S01]  /*6a20*/  ISETP.GT.U32.AND P6, PT, R139.reuse, R39, PT ;  /* 0x000000278b00720c */ /* 0x040fe20003fc4070 */
[----:B------:R1:W3:Y:S01]  /*6a30*/  @P0 LDG.E.U8 R19, desc[UR26][R30.64] ;  /* 0x0000001a1e130981 */ /* 0x0002e2000c1e1100 */
[----:B------:R-:W-:Y:S02]  /*6a40*/  LEA.HI.X.SX32 R69, R60, R126, 0x1, P2 ;  /* 0x0000007e3c457211 */ /* 0x000fe400010f0eff */
[----:B------:R-:W-:Y:S01]  /*6a50*/  ISETP.GT.U32.AND P2, PT, R139, R40, PT ;  /* 0x000000288b00720c */ /* 0x000fe20003f44070 */
[----:B------:R-:W-:Y:S01]  /*6a60*/  @!P5 IMAD.IADD R38, R38, 0x1, -R139 ;  /* 0x000000012626d824 */ /* 0x000fe200078e0a8b */
[----:B------:R-:W-:Y:S01]  /*6a70*/  PRMT R17, RZ, 0x7610, R17 ;  /* 0x00007610ff117816 */ /* 0x000fe20000000011 */
[----:B-1----:R-:W-:-:S02]  /*6a80*/  @P0 IMAD.MOV.U32 R30, RZ, RZ, R227 ;  /* 0x000000ffff1e0224 */ /* 0x002fc400078e00e3 */
[----:B------:R-:W-:-:S05]  /*6a90*/  @P0 IMAD.MOV.U32 R31, RZ, RZ, R226 ;  /* 0x000000ffff1f0224 */ /* 0x000fca00078e00e2 */
[----:B------:R1:W3:Y:S01]  /*6aa0*/  @P0 LDG.E.U8 R22, desc[UR26][R30.64] ;  /* 0x0000001a1e160981 */ /* 0x0002e2000c1e1100 */
[----:B------:R-:W-:Y:S01]  /*6ab0*/  ISETP.GT.U32.AND P5, PT, R139, R38, PT ;  /* 0x000000268b00720c */ /* 0x000fe20003fa4070 */
[----:B------:R-:W-:Y:S01]  /*6ac0*/  @!P6 IMAD.IADD R39, R39, 0x1, -R139 ;  /* 0x000000012727e824 */ /* 0x000fe200078e0a8b */
[----:B------:R-:W-:Y:S01]  /*6ad0*/  PRMT R20, RZ, 0x7610, R20 ;  /* 0x00007610ff147816 */ /* 0x000fe20000000014 */
[----:B-1----:R-:W-:Y:S02]  /*6ae0*/  @P0 IMAD.MOV.U32 R30, RZ, RZ, R235 ;  /* 0x000000ffff1e0224 */ /* 0x002fe400078e00eb */
[----:B------:R-:W-:Y:S01]  /*6af0*/  @P0 IMAD.MOV.U32 R31, RZ, RZ, R234 ;  /* 0x000000ffff1f0224 */ /* 0x000fe200078e00ea */
[----:B------:R-:W-:-:S04]  /*6b00*/  ISETP.GE.AND P6, PT, R189, RZ, PT ;  /* 0x000000ffbd00720c */ /* 0x000fc80003fc6270 */
[----:B------:R1:W3:Y:S01]  /*6b10*/  @P0 LDG.E.U8 R17, desc[UR26][R30.64] ;  /* 0x0000001a1e110981 */ /* 0x0002e2000c1e1100 */
[----:B------:R-:W-:Y:S01]  /*6b20*/  @!P2 IMAD.IADD R40, R40, 0x1, -R139 ;  /* 0x000000012828a824 */ /* 0x000fe200078e0a8b */
[----:B------:R-:W-:Y:S02]  /*6b30*/  ISETP.GE.AND P2, PT, R196, RZ, PT ;  /* 0x000000ffc400720c */ /* 0x000fe40003f46270 */
[----:B------:R-:W-:Y:S01]  /*6b40*/  PRMT R16, RZ, 0x7610, R16 ;  /* 0x00007610ff107816 */ /* 0x000fe20000000010 */
[----:B-1----:R-:W-:Y:S02]  /*6b50*/  @P0 IMAD.MOV.U32 R30, RZ, RZ, R243 ;  /* 0x000000ffff1e0224 */ /* 0x002fe400078e00f3 */
[----:B------:R-:W-:-:S05]  /*6b60*/  @P0 IMAD.MOV.U32 R31, RZ, RZ, R242 ;  /* 0x000000ffff1f0224 */ /* 0x000fca00078e00f2 */
[----:B------:R1:W3:Y:S01]  /*6b70*/  @P0 LDG.E.U8 R20, desc[UR26][R30.64] ;  /* 0x0000001a1e140981 */ /* 0x0002e2000c1e1100 */
[----:B------:R-:W-:Y:S01]  /*6b80*/  @!P5 IMAD.IADD R38, R38, 0x1, -R139 ;  /* 0x000000012626d824 */ /* 0x000fe200078e0a8b */
[----:B------:R-:W-:Y:S02]  /*6b90*/  PRMT R18, RZ, 0x7610, R18 ;  /* 0x00007610ff127816 */ /* 0x000fe40000000012 */
[----:B------:R-:W-:Y:S01]  /*6ba0*/  ISETP.GE.AND P5, PT, R188, RZ, PT ;  /* 0x000000ffbc00720c */ /* 0x000fe20003fa6270 */
[----:B-1----:R-:W-:Y:S02]  /*6bb0*/  @P0 IMAD.MOV.U32 R30, RZ, RZ, R251 ;  /* 0x000000ffff1e0224 */ /* 0x002fe400078e00fb */
[----:B------:R-:W-:Y:S02]  /*6bc0*/  @P0 IMAD.MOV.U32 R31, RZ, RZ, R250 ;  /* 0x000000ffff1f0224 */ /* 0x000fe400078e00fa */
[----:B------:R-:W-:-:S03]  /*6bd0*/  @!P6 IMAD.MOV R39, RZ, RZ, -R39 ;  /* 0x000000ffff27e224 */ /* 0x000fc600078e0a27 */
[----:B------:R1:W3:Y:S01]  /*6be0*/  @P0 LDG.E.U8 R16, desc[UR26][R30.64] ;  /* 0x0000001a1e100981 */ /* 0x0002e2000c1e1100 */
[C---:B------:R-:W-:Y:S01]  /*6bf0*/  ISETP.GT.U32.AND P6, PT, R139.reuse, R35, PT ;  /* 0x000000238b00720c */ /* 0x040fe20003fc4070 */
[----:B------:R-:W-:Y:S01]  /*6c00*/  @!P2 IMAD.MOV R40, RZ, RZ, -R40 ;  /* 0x000000ffff28a224 */ /* 0x000fe200078e0a28 */
[----:B------:R-:W-:Y:S01]  /*6c10*/  PRMT R249, RZ, 0x7610, R249 ;  /* 0x00007610fff97816 */ /* 0x000fe200000000f9 */
[----:B-1----:R-:W-:Y:S02]  /*6c20*/  @P0 IMAD.MOV.U32 R30, RZ, RZ, R85 ;  /* 0x000000ffff1e0224 */ /* 0x002fe400078e0055 */
[----:B------:R-:W-:Y:S01]  /*6c30*/  @P0 IMAD.MOV.U32 R31, RZ, RZ, R86 ;  /* 0x000000ffff1f0224 */ /* 0x000fe200078e0056 */
[----:B------:R-:W-:Y:S02]  /*6c40*/  ISETP.GT.U32.AND P2, PT, R139, R36, PT ;  /* 0x000000248b00720c */ /* 0x000fe40003f44070 */
[C---:B------:R-:W-:Y:S02]  /*6c50*/  SEL R58, R168.reuse, R58, !P4 ;  /* 0x0000003aa83a7207 */ /* 0x040fe40006000000 */
[----:B------:R1:W3:Y:S01]  /*6c60*/  @P0 LDG.E.U8 R18, desc[UR26][R30.64] ;  /* 0x0000001a1e120981 */ /* 0x0002e2000c1e1100 */
[----:B------:R-:W-:Y:S01]  /*6c70*/  SEL R59, R168, R59, !P4 ;  /* 0x0000003ba83b7207 */ /* 0x000fe20006000000 */
[----:B------:R-:W-:-:S02]  /*6c80*/  @!P5 IMAD.MOV R38, RZ, RZ, -R38 ;  /* 0x000000ffff26d224 */ /* 0x000fc400078e0a26 */
[----:B-1----:R-:W-:Y:S02]  /*6c90*/  @P0 IMAD.MOV.U32 R30, RZ, RZ, R83 ;  /* 0x000000ffff1e0224 */ /* 0x002fe400078e0053 */
[----:B------:R-:W-:Y:S01]  /*6ca0*/  @P0 IMAD.MOV.U32 R31, RZ, RZ, R84 ;  /* 0x000000ffff1f0224 */ /* 0x000fe200078e0054 */
[----:B------:R-:W-:-:S04]  /*6cb0*/  ISETP.GT.U32.AND P5, PT, R139, R37, PT ;  /* 0x000000258b00720c */ /* 0x000fc80003fa4070 */
[----:B------:R1:W3:Y:S01]  /*6cc0*/  @P0 LDG.E.U8 R249, desc[UR26][R30.64] ;  /* 0x0000001a1ef90981 */ /* 0x0002e2000c1e1100 */
[----:B------:R-:W-:Y:S02]  /*6cd0*/  IMAD R59, R59, UR7, RZ ;  /* 0x000000073b3b7c24 */ /* 0x000fe4000f8e02ff */
[----:B------:R-:W-:Y:S01]  /*6ce0*/  @!P6 IMAD.IADD R35, R35, 0x1, -R139 ;  /* 0x000000012323e824 */ /* 0x000fe200078e0a8b */
[----:B------:R-:W-:Y:S01]  /*6cf0*/  STL [R1+0x68], R65 ;  /* 0x0000684101007387 */ /* 0x000fe20000100800 */
[----:B-1----:R-:W-:-:S03]  /*6d00*/  IMAD R30, R58, UR7, RZ ;  /* 0x000000073a1e7c24 */ /* 0x002fc6000f8e02ff */
[----:B--2---:R1:W-:Y:S01]  /*6d10*/  STL [R1+0x48], R64 ;  /* 0x0000484001007387 */ /* 0x0043e20000100800 */
[----:B------:R-:W-:Y:S01]  /*6d20*/  @!P2 IMAD.IADD R36, R36, 0x1, -R139 ;  /* 0x000000012424a824 */ /* 0x000fe200078e0a8b */
[CC--:B------:R-:W-:Y:S01]  /*6d30*/  IADD3 R62, P6, PT, R30.reuse, R127.reuse, RZ ;  /* 0x0000007f1e3e7210 */ /* 0x0c0fe20007fde0ff */
[----:B------:R-:W-:Y:S01]  /*6d40*/  @P0 IMAD.MOV.U32 R31, RZ, RZ, R82 ;  /* 0x000000ffff1f0224 */ /* 0x000fe200078e0052 */
[----:B------:R-:W-:Y:S02]  /*6d50*/  PRMT R248, RZ, 0x7610, R248 ;  /* 0x00007610fff87816 */ /* 0x000fe400000000f8 */
[----:B------:R-:W-:Y:S02]  /*6d60*/  LEA.HI.X.SX32 R63, R30, R126, 0x1, P6 ;  /* 0x0000007e1e3f7211 */ /* 0x000fe400030f0eff */
[----:B-1----:R-:W-:Y:S01]  /*6d70*/  IADD3 R64, P2, PT, R59, R127, RZ ;  /* 0x0000007f3b407210 */ /* 0x002fe20007f5e0ff */
[----:B------:R-:W-:-:S03]  /*6d80*/  @P0 IMAD.MOV.U32 R30, RZ, RZ, R81 ;  /* 0x000000ffff1e0224 */ /* 0x000fc600078e0051 */
[----:B------:R-:W-:Y:S02]  /*6d90*/  LEA.HI.X.SX32 R65, R59, R126, 0x1, P2 ;  /* 0x0000007e3b417211 */ /* 0x000fe400010f0eff */
[----:B------:R-:W-:Y:S01]  /*6da0*/  ISETP.GT.U32.AND P2, PT, R139, R36, PT ;  /* 0x000000248b00720c */ /* 0x000fe20003f44070 */
[----:B------:R-:W-:Y:S01]  /*6db0*/  @!P5 IMAD.IADD R37, R37, 0x1, -R139 ;  /* 0x000000012525d824 */ /* 0x000fe200078e0a8b */
[----:B------:R-:W-:Y:S01]  /*6dc0*/  PRMT R241, RZ, 0x7610, R241 ;  /* 0x00007610fff17816 */ /* 0x000fe200000000f1 */
[----:B------:R1:W2:Y:S01]  /*6dd0*/  @P0 LDG.E.U8 R248, desc[UR26][R30.64] ;  /* 0x0000001a1ef80981 */ /* 0x0002a2000c1e1100 */
[C---:B------:R-:W-:Y:S02]  /*6de0*/  ISETP.GT.U32.AND P6, PT, R139.reuse, R35, PT ;  /* 0x000000238b00720c */ /* 0x040fe40003fc4070 */
[----:B------:R-:W-:Y:S02]  /*6df0*/  ISETP.GT.U32.AND P5, PT, R139, R37, PT ;  /* 0x000000258b00720c */ /* 0x000fe40003fa4070 */
[----:B------:R-:W-:Y:S01]  /*6e00*/  PRMT R240, RZ, 0x7610, R240 ;  /* 0x00007610fff07816 */ /* 0x000fe200000000f0 */
[----:B-1----:R-:W-:-:S02]  /*6e10*/  @P0 IMAD.MOV.U32 R30, RZ, RZ, R79 ;  /* 0x000000ffff1e0224 */ /* 0x002fc400078e004f */
[----:B------:R-:W-:-:S05]  /*6e20*/  @P0 IMAD.MOV.U32 R31, RZ, RZ, R80 ;  /* 0x000000ffff1f0224 */ /* 0x000fca00078e0050 */
[----:B------:R1:W2:Y:S01]  /*6e30*/  @P0 LDG.E.U8 R241, desc[UR26][R30.64] ;  /* 0x0000001a1ef10981 */ /* 0x0002a2000c1e1100 */
[----:B------:R-:W-:Y:S01]  /*6e40*/  @!P2 IMAD.IADD R36, R36, 0x1, -R139 ;  /* 0x000000012424a824 */ /* 0x000fe200078e0a8b */
[----:B------:R-:W-:Y:S01]  /*6e50*/  PRMT R233, RZ, 0x7610, R233 ;  /* 0x00007610ffe97816 */ /* 0x000fe200000000e9 */
[----:B------:R-:W-:Y:S01]  /*6e60*/  @!P6 IMAD.IADD R35, R35, 0x1, -R139 ;  /* 0x000000012323e824 */ /* 0x000fe200078e0a8b */
[----:B------:R-:W-:Y:S01]  /*6e70*/  ISETP.GE.AND P2, PT, R181, RZ, PT ;  /* 0x000000ffb500720c */ /* 0x000fe20003f46270 */
[----:B-1----:R-:W-:Y:S02]  /*6e80*/  @P0 IMAD.MOV.U32 R30, RZ, RZ, R77 ;  /* 0x000000ffff1e0224 */ /* 0x002fe400078e004d */
[----:B------:R-:W-:Y:S01]  /*6e90*/  @P0 IMAD.MOV.U32 R31, RZ, RZ, R78 ;  /* 0x000000ffff1f0224 */ /* 0x000fe200078e004e */
[----:B------:R-:W-:-:S04]  /*6ea0*/  ISETP.GE.AND P6, PT, R180, RZ, PT ;  /* 0x000000ffb400720c */ /* 0x000fc80003fc6270 */
[----:B------:R1:W2:Y:S01]  /*6eb0*/  @P0 LDG.E.U8 R240, desc[UR26][R30.64] ;  /* 0x0000001a1ef00981 */ /* 0x0002a2000c1e1100 */
[----:B------:R-:W-:Y:S01]  /*6ec0*/  PRMT R232, RZ, 0x7610, R232 ;  /* 0x00007610ffe87816 */ /* 0x000fe200000000e8 */
[----:B------:R-:W-:Y:S01]  /*6ed0*/  @!P5 IMAD.IADD R37, R37, 0x1, -R139 ;  /* 0x000000012525d824 */ /* 0x000fe200078e0a8b */
[----:B------:R-:W-:Y:S01]  /*6ee0*/  ISETP.GE.AND P5, PT, R156, RZ, PT ;  /* 0x000000ff9c00720c */ /* 0x000fe20003fa6270 */
[----:B-1----:R-:W-:Y:S02]  /*6ef0*/  @P0 IMAD.MOV.U32 R30, RZ, RZ, R74 ;  /* 0x000000ffff1e0224 */ /* 0x002fe400078e004a */
[----:B------:R-:W-:-:S05]  /*6f00*/  @P0 IMAD.MOV.U32 R31, RZ, RZ, R76 ;  /* 0x000000ffff1f0224 */ /* 0x000fca00078e004c */
[----:B------:R1:W2:Y:S01]  /*6f10*/  @P0 LDG.E.U8 R233, desc[UR26][R30.64] ;  /* 0x0000001a1ee90981 */ /* 0x0002a2000c1e1100 */
[----:B------:R-:W-:Y:S01]  /*6f20*/  PRMT R225, RZ, 0x7610, R225 ;  /* 0x00007610ffe17816 */ /* 0x000fe200000000e1 */
[----:B------:R-:W-:Y:S01]  /*6f30*/  @!P2 IMAD.MOV R36, RZ, RZ, -R36 ;  /* 0x000000ffff24a224 */ /* 0x000fe200078e0a24 */
[----:B------:R-:W-:Y:S01]  /*6f40*/  ISETP.GT.U32.AND P2, PT, R139, R34, PT ;  /* 0x000000228b00720c */ /* 0x000fe20003f44070 */
[----:B-1----:R-:W-:Y:S02]  /*6f50*/  @P0 IMAD.MOV.U32 R30, RZ, RZ, R72 ;  /* 0x000000ffff1e0224 */ /* 0x002fe400078e0048 */
[----:B------:R-:W-:Y:S02]  /*6f60*/  @P0 IMAD.MOV.U32 R31, RZ, RZ, R73 ;  /* 0x000000ffff1f0224 */ /* 0x000fe400078e0049 */
[----:B------:R-:W-:-:S03]  /*6f70*/  @!P6 IMAD.MOV R35, RZ, RZ, -R35 ;  /* 0x000000ffff23e224 */ /* 0x000fc600078e0a23 */
[----:B------:R1:W2:Y:S01]  /*6f80*/  @P0 LDG.E.U8 R232, desc[UR26][R30.64] ;  /* 0x0000001a1ee80981 */ /* 0x0002a2000c1e1100 */
[----:B------:R-:W-:Y:S02]  /*6f90*/  ISETP.GT.U32.AND P6, PT, R139, R32, PT ;  /* 0x000000208b00720c */ /* 0x000fe40003fc4070 */
[----:B------:R-:W-:Y:S02]  /*6fa0*/  PRMT R224, RZ, 0x7610, R224 ;  /* 0x00007610ffe07816 */ /* 0x000fe400000000e0 */
[C---:B------:R-:W-:Y:S01]  /*6fb0*/  SEL R56, R168.reuse, R56, !P4 ;  /* 0x00000038a8387207 */ /* 0x040fe20006000000 */
[----:B-1----:R-:W-:Y:S02]  /*6fc0*/  @P0 IMAD.MOV.U32 R30, RZ, RZ, R70 ;  /* 0x000000ffff1e0224 */ /* 0x002fe400078e0046 */
[----:B------:R-:W-:Y:S01]  /*6fd0*/  @P0 IMAD.MOV.U32 R31, RZ, RZ, R71 ;  /* 0x000000ffff1f0224 */ /* 0x000fe200078e0047 */
[----:B------:R-:W-:Y:S01]  /*6fe0*/  SEL R54, R168, R54, !P4 ;  /* 0x00000036a8367207 */ /* 0x000fe20006000000 */
[----:B------:R-:W-:-:S03]  /*6ff0*/  @!P5 IMAD.MOV R37, RZ, RZ, -R37 ;  /* 0x000000ffff25d224 */ /* 0x000fc600078e0a25 */
[----:B------:R1:W2:Y:S01]  /*7000*/  @P0 LDG.E.U8 R225, desc[UR26][R30.64] ;  /* 0x0000001a1ee10981 */ /* 0x0002a2000c1e1100 */
[----:B------:R-:W-:Y:S01]  /*7010*/  ISETP.GT.U32.AND P5, PT, R139, R33, PT ;  /* 0x000000218b00720c */ /* 0x000fe20003fa4070 */
[----:B------:R-:W-:Y:S02]  /*7020*/  IMAD R56, R56, UR7, RZ ;  /* 0x0000000738387c24 */ /* 0x000fe4000f8e02ff */
[----:B-1----:R-:W-:Y:S02]  /*7030*/  @P0 IMAD.MOV.U32 R30, RZ, RZ, R68 ;  /* 0x000000ffff1e0224 */ /* 0x002fe400078e0044 */
[----:B------:R-:W-:Y:S02]  /*7040*/  @P0 IMAD.MOV.U32 R31, RZ, RZ, R69 ;  /* 0x000000ffff1f0224 */ /* 0x000fe400078e0045 */
[----:B------:R-:W-:-:S03]  /*7050*/  @!P2 IMAD.IADD R34, R34, 0x1, -R139 ;  /* 0x000000012222a824 */ /* 0x000fc600078e0a8b */
[----:B------:R1:W2:Y:S01]  /*7060*/  @P0 LDG.E.U8 R224, desc[UR26][R30.64] ;  /* 0x0000001a1ee00981 */ /* 0x0002a2000c1e1100 */
[----:B------:R-:W-:Y:S01]  /*7070*/  IADD3 R60, P2, PT, R56, R127, RZ ;  /* 0x0000007f383c7210 */ /* 0x000fe20007f5e0ff */
[----:B------:R-:W-:Y:S02]  /*7080*/  @!P6 IMAD.IADD R32, R32, 0x1, -R139 ;  /* 0x000000012020e824 */ /* 0x000fe400078e0a8b */
[----:B-1----:R-:W-:Y:S01]  /*7090*/  IMAD R30, R54, UR7, RZ ;  /* 0x00000007361e7c24 */ /* 0x002fe2000f8e02ff */
[----:B------:R-:W-:-:S04]  /*70a0*/  LEA.HI.X.SX32 R61, R56, R126, 0x1, P2 ;  /* 0x0000007e383d7211 */ /* 0x000fc800010f0eff */
[C---:B------:R-:W-:Y:S01]  /*70b0*/  IADD3 R58, P6, PT, R30.reuse, R127, RZ ;  /* 0x0000007f1e3a7210 */ /* 0x040fe20007fde0ff */
[----:B------:R-:W-:Y:S01]  /*70c0*/  @!P5 IMAD.IADD R33, R33, 0x1, -R139 ;  /* 0x000000012121d824 */ /* 0x000fe200078e0a8b */
[C---:B------:R-:W-:Y:S01]  /*70d0*/  ISETP.GT.U32.AND P2, PT, R139.reuse, R34, PT ;  /* 0x000000228b00720c */ /* 0x040fe20003f44070 */
[----:B------:R-:W-:Y:S01]  /*70e0*/  @P0 IMAD.MOV.U32 R31, RZ, RZ, R67 ;  /* 0x000000ffff1f0224 */ /* 0x000fe200078e0043 */
[----:B------:R-:W-:Y:S02]  /*70f0*/  PRMT R217, RZ, 0x7610, R217 ;  /* 0x00007610ffd97816 */ /* 0x000fe400000000d9 */
[----:B------:R-:W-:Y:S01]  /*7100*/  LEA.HI.X.SX32 R59, R30, R126, 0x1, P6 ;  /* 0x0000007e1e3b7211 */ /* 0x000fe200030f0eff */
[----:B------:R-:W-:Y:S01]  /*7110*/  @P0 IMAD.MOV.U32 R30, RZ, RZ, R66 ;  /* 0x000000ffff1e0224 */ /* 0x000fe200078e0042 */
[C---:B------:R-:W-:Y:S02]  /*7120*/  ISETP.GT.U32.AND P6, PT, R139.reuse, R32, PT ;  /* 0x000000208b00720c */ /* 0x040fe40003fc4070 */
[----:B------:R-:W-:-:S02]  /*7130*/  ISETP.GT.U32.AND P5, PT, R139, R33, PT ;  /* 0x000000218b00720c */ /* 0x000fc40003fa4070 */
[----:B------:R-:W-:Y:S01]  /*7140*/  PRMT R216, RZ, 0x7610, R216 ;  /* 0x00007610ffd87816 */ /* 0x000fe200000000d8 */
[----:B------:R1:W2:Y:S01]  /*7150*/  @P0 LDG.E.U8 R217, desc[UR26][R30.64] ;  /* 0x0000001a1ed90981 */ /* 0x0002a2000c1e1100 */
[----:B------:R-:W-:Y:S01]  /*7160*/  PRMT R209, RZ, 0x7610, R209 ;  /* 0x00007610ffd17816 */ /* 0x000fe200000000d1 */
[----:B------:R-:W-:Y:S01]  /*7170*/  @!P2 IMAD.IADD R34, R34, 0x1, -R139 ;  /* 0x000000012222a824 */ /* 0x000fe200078e0a8b */
[----:B------:R-:W-:Y:S01]  /*7180*/  ISETP.GE.AND P2, PT, R131, RZ, PT ;  /* 0x000000ff8300720c */ /* 0x000fe20003f46270 */
[----:B-1----:R-:W-:Y:S02]  /*7190*/  @P0 IMAD.MOV.U32 R30, RZ, RZ, R64 ;  /* 0x000000ffff1e0224 */ /* 0x002fe400078e0040 */
[----:B------:R-:W-:-:S05]  /*71a0*/  @P0 IMAD.MOV.U32 R31, RZ, RZ, R65 ;  /* 0x000000ffff1f0224 */ /* 0x000fca00078e0041 */
[----:B------:R1:W2:Y:S01]  /*71b0*/  @P0 LDG.E.U8 R216, desc[UR26][R30.64] ;  /* 0x0000001a1ed80981 */ /* 0x0002a2000c1e1100 */
[--C-:B------:R-:W-:Y:S01]  /*71c0*/  @!P6 IMAD.IADD R32, R32, 0x1, -R139.reuse ;  /* 0x000000012020e824 */ /* 0x100fe200078e0a8b */
[----:B------:R-:W-:Y:S01]  /*71d0*/  PRMT R208, RZ, 0x7610, R208 ;  /* 0x00007610ffd07816 */ /* 0x000fe200000000d0 */
[----:B------:R-:W-:Y:S01]  /*71e0*/  @!P5 IMAD.IADD R33, R33, 0x1, -R139 ;  /* 0x000000012121d824 */ /* 0x000fe200078e0a8b */
[----:B------:R-:W-:Y:S01]  /*71f0*/  ISETP.GE.AND P6, PT, R107, RZ, PT ;  /* 0x000000ff6b00720c */ /* 0x000fe20003fc6270 */
[----:B-1----:R-:W-:Y:S02]  /*7200*/  @P0 IMAD.MOV.U32 R30, RZ, RZ, R62 ;  /* 0x000000ffff1e0224 */ /* 0x002fe400078e003e */
[----:B------:R-:W-:Y:S01]  /*7210*/  @P0 IMAD.MOV.U32 R31, RZ, RZ, R63 ;  /* 0x000000ffff1f0224 */ /* 0x000fe200078e003f */
[----:B------:R-:W-:-:S04]  /*7220*/  ISETP.GE.AND P5, PT, R105, RZ, PT ;  /* 0x000000ff6900720c */ /* 0x000fc80003fa6270 */
[----:B------:R1:W2:Y:S01]  /*7230*/  @P0 LDG.E.U8 R209, desc[UR26][R30.64] ;  /* 0x0000001a1ed10981 */ /* 0x0002a2000c1e1100 */
[C---:B------:R-:W-:Y:S02]  /*7240*/  SEL R55, R168.reuse, R55, !P4 ;  /* 0x00000037a8377207 */ /* 0x040fe40006000000 */
[----:B------:R-:W-:Y:S01]  /*7250*/  PRMT R201, RZ, 0x7610, R201 ;  /* 0x00007610ffc97816 */ /* 0x000fe200000000c9 */
[----:B-1----:R-:W-:Y:S02]  /*7260*/  @P0 IMAD.MOV.U32 R30, RZ, RZ, R60 ;  /* 0x000000ffff1e0224 */ /* 0x002fe400078e003c */
[----:B------:R-:W-:Y:S01]  /*7270*/  @P0 IMAD.MOV.U32 R31, RZ, RZ, R61 ;  /* 0x000000ffff1f0224 */ /* 0x000fe200078e003d */
[----:B------:R-:W-:Y:S01]  /*7280*/  SEL R43, R168, R43, !P4 ;  /* 0x0000002ba82b7207 */ /* 0x000fe20006000000 */
[----:B------:R-:W-:-:S03]  /*7290*/  @!P2 IMAD.MOV R34, RZ, RZ, -R34 ;  /* 0x000000ffff22a224 */ /* 0x000fc600078e0a22 */
[----:B------:R1:W2:Y:S01]  /*72a0*/  @P0 LDG.E.U8 R208, desc[UR26][R30.64] ;  /* 0x0000001a1ed00981 */ /* 0x0002a2000c1e1100 */
[C---:B------:R-:W-:Y:S01]  /*72b0*/  SEL R42, R168.reuse, R42, !P4 ;  /* 0x0000002aa82a7207 */ /* 0x040fe20006000000 */
[----:B------:R-:W-:Y:S01]  /*72c0*/  IMAD R55, R55, UR7, RZ ;  /* 0x0000000737377c24 */ /* 0x000fe2000f8e02ff */
[C---:B------:R-:W-:Y:S01]  /*72d0*/  SEL R196, R168.reuse, R34, !P4 ;  /* 0x00000022a8c47207 */ /* 0x040fe20006000000 */
[----:B------:R-:W-:Y:S02]  /*72e0*/  @!P6 IMAD.MOV R32, RZ, RZ, -R32 ;  /* 0x000000ffff20e224 */ /* 0x000fe400078e0a20 */
[----:B-1----:R-:W-:Y:S02]  /*72f0*/  @P0 IMAD.MOV.U32 R30, RZ, RZ, R58 ;  /* 0x000000ffff1e0224 */ /* 0x002fe400078e003a */
[----:B------:R-:W-:Y:S01]  /*7300*/  @P0 IMAD.MOV.U32 R31, RZ, RZ, R59 ;  /* 0x000000ffff1f0224 */ /* 0x000fe200078e003b */
[C---:B------:R-:W-:Y:S01]  /*7310*/  SEL R41, R168.reuse, R41, !P4 ;  /* 0x00000029a8297207 */ /* 0x040fe20006000000 */
[----:B------:R-:W-:Y:S01]  /*7320*/  @!P5 IMAD.MOV R33, RZ, RZ, -R33 ;  /* 0x000000ffff21d224 */ /* 0x000fe200078e0a21 */
[----:B------:R-:W-:-:S02]  /*7330*/  SEL R131, R168, R36, !P4 ;  /* 0x00000024a8837207 */ /* 0x000fc40006000000 */
[----:B------:R1:W2:Y:S01]  /*7340*/  @P0 LDG.E.U8 R201, desc[UR26][R30.64] ;  /* 0x0000001a1ec90981 */ /* 0x0002a2000c1e1100 */
[----:B------:R-:W-:Y:S01]  /*7350*/  IMAD R34, R43, UR7, RZ ;  /* 0x000000072b227c24 */ /* 0x000fe2000f8e02ff */
[----:B------:R-:W-:Y:S01]  /*7360*/  SEL R40, R168, R40, !P4 ;  /* 0x00000028a8287207 */ /* 0x000fe20006000000 */
[----:B------:R-:W-:Y:S01]  /*7370*/  IMAD R36, R42, UR7, RZ ;  /* 0x000000072a247c24 */ /* 0x000fe2000f8e02ff */
[C---:B------:R-:W-:Y:S02]  /*7380*/  SEL R204, R168.reuse, R32, !P4 ;  /* 0x00000020a8cc7207 */ /* 0x040fe40006000000 */
[C---:B-1----:R-:W-:Y:S02]  /*7390*/  SEL R31, R168.reuse, R38, !P4 ;  /* 0x00000026a81f7207 */ /* 0x042fe40006000000 */
[----:B------:R-:W-:Y:S01]  /*73a0*/  IADD3 R30, P6, PT, R55, R127, RZ ;  /* 0x0000007f371e7210 */ /* 0x000fe20007fde0ff */
[----:B------:R-:W-:Y:S01]  /*73b0*/  IMAD R38, R41, UR7, RZ ;  /* 0x0000000729267c24 */ /* 0x000fe2000f8e02ff */
[C---:B------:R-:W-:Y:S01]  /*73c0*/  SEL R39, R168.reuse, R39, !P4 ;  /* 0x00000027a8277207 */ /* 0x040fe20006000000 */
[----:B------:R-:W-:Y:S01]  /*73d0*/  IMAD R43, R31, UR7, RZ ;  /* 0x000000071f2b7c24 */ /* 0x000fe2000f8e02ff */
[----:B------:R-:W-:Y:S01]  /*73e0*/  SEL R212, R168, R33, !P4 ;  /* 0x00000021a8d47207 */ /* 0x000fe20006000000 */
[----:B------:R-:W-:Y:S01]  /*73f0*/  IMAD R40, R40, UR7, RZ ;  /* 0x0000000728287c24 */ /* 0x000fe2000f8e02ff */
[----:B------:R-:W-:-:S02]  /*7400*/  IADD3 R31, P5, PT, R34, R127, RZ ;  /* 0x0000007f221f7210 */ /* 0x000fc40007fbe0ff */
[-C--:B------:R-:W-:Y:S02]  /*7410*/  LEA.HI.X.SX32 R32, R55, R126.reuse, 0x1, P6 ;  /* 0x0000007e37207211 */ /* 0x080fe400030f0eff */
[----:B------:R-:W-:Y:S01]  /*7420*/  IADD3 R33, P6, PT, R36, R127, RZ ;  /* 0x0000007f24217210 */ /* 0x000fe20007fde0ff */
[----:B------:R-:W-:Y:S01]  /*7430*/  IMAD R42, R39, UR7, RZ ;  /* 0x00000007272a7c24 */ /* 0x000fe2000f8e02ff */
[----:B------:R-:W-:Y:S02]  /*7440*/  SEL R180, R168, R35, !P4 ;  /* 0x00000023a8b47207 */ /* 0x000fe40006000000 */
[----:B------:R-:W-:Y:S02]  /*7450*/  LEA.HI.X.SX32 R34, R34, R126, 0x1, P5 ;  /* 0x0000007e22227211 */ /* 0x000fe400028f0eff */
[----:B------:R-:W-:Y:S02]  /*7460*/  SEL R188, R168, R37, !P4 ;  /* 0x00000025a8bc7207 */ /* 0x000fe40006000000 */
[----:B------:R-:W-:-:S02]  /*7470*/  IADD3 R35, P5, PT, R38, R127, RZ ;  /* 0x0000007f26237210 */ /* 0x000fc40007fbe0ff */
[-C--:B------:R-:W-:Y:S02]  /*7480*/  LEA.HI.X.SX32 R36, R36, R126.reuse, 0x1, P6 ;  /* 0x0000007e24247211 */ /* 0x080fe400030f0eff */
[-C--:B------:R-:W-:Y:S01]  /*7490*/  IADD3 R37, P6, PT, R40, R127.reuse, RZ ;  /* 0x0000007f28257210 */ /* 0x080fe20007fde0ff */
[----:B------:R-:W-:Y:S01]  /*74a0*/  IMAD R131, R131, UR7, RZ ;  /* 0x0000000783837c24 */ /* 0x000fe2000f8e02ff */
[-C--:B------:R-:W-:Y:S01]  /*74b0*/  LEA.HI.X.SX32 R38, R38, R126.reuse, 0x1, P5 ;  /* 0x0000007e26267211 */ /* 0x080fe200028f0eff */
[----:B------:R-:W-:Y:S01]  /*74c0*/  IMAD R180, R180, UR7, RZ ;  /* 0x00000007b4b47c24 */ /* 0x000fe2000f8e02ff */
[-C--:B------:R-:W-:Y:S02]  /*74d0*/  IADD3 R39, P5, PT, R42, R127.reuse, RZ ;  /* 0x0000007f2a277210 */ /* 0x080fe40007fbe0ff */
[----:B------:R-:W-:Y:S02]  /*74e0*/  LEA.HI.X.SX32 R40, R40, R126, 0x1, P6 ;  /* 0x0000007e28287211 */ /* 0x000fe400030f0eff */
[----:B------:R-:W-:Y:S01]  /*74f0*/  IADD3 R41, P6, PT, R43, R127, RZ ;  /* 0x0000007f2b297210 */ /* 0x000fe20007fde0ff */
[----:B------:R-:W-:Y:S01]  /*7500*/  IMAD R188, R188, UR7, RZ ;  /* 0x00000007bcbc7c24 */ /* 0x000fe2000f8e02ff */
[----:B------:R-:W-:-:S02]  /*7510*/  ISETP.GT.U32.AND P2, PT, R139, R51, PT ;  /* 0x000000338b00720c */ /* 0x000fc40003f44070 */
[-C--:B------:R-:W-:Y:S01]  /*7520*/  LEA.HI.X.SX32 R42, R42, R126.reuse, 0x1, P5 ;  /* 0x0000007e2a2a7211 */ /* 0x080fe200028f0eff */
[----:B------:R-:W-:Y:S01]  /*7530*/  IMAD R196, R196, UR7, RZ ;  /* 0x00000007c4c47c24 */ /* 0x000fe2000f8e02ff */
[-C--:B------:R-:W-:Y:S02]  /*7540*/  IADD3 R132, P5, PT, R131, R127.reuse, RZ ;  /* 0x0000007f83847210 */ /* 0x080fe40007fbe0ff */
[-C--:B------:R-:W-:Y:S02]  /*7550*/  LEA.HI.X.SX32 R43, R43, R126.reuse, 0x1, P6 ;  /* 0x0000007e2b2b7211 */ /* 0x080fe400030f0eff */
[-C--:B------:R-:W-:Y:S02]  /*7560*/  IADD3 R181, P6, PT, R180, R127.reuse, RZ ;  /* 0x0000007fb4b57210 */ /* 0x080fe40007fde0ff */
[----:B------:R-:W-:Y:S01]  /*7570*/  LEA.HI.X.SX32 R131, R131, R126, 0x1, P5 ;  /* 0x0000007e83837211 */ /* 0x000fe200028f0eff */
[----:B------:R-:W-:Y:S01]  /*7580*/  IMAD R204, R204, UR7, RZ ;  /* 0x00000007cccc7c24 */ /* 0x000fe2000f8e02ff */
[----:B------:R-:W-:-:S02]  /*7590*/  IADD3 R189, P5, PT, R188, R127, RZ ;  /* 0x0000007fbcbd7210 */ /* 0x000fc40007fbe0ff */
[-C--:B------:R-:W-:Y:S02]  /*75a0*/  LEA.HI.X.SX32 R180, R180, R126.reuse, 0x1, P6 ;  /* 0x0000007eb4b47211 */ /* 0x080fe400030f0eff */
[----:B------:R-:W-:Y:S02]  /*75b0*/  IADD3 R197, P6, PT, R196, R127, RZ ;  /* 0x0000007fc4c57210 */ /* 0x000fe40007fde0ff */
[-C--:B------:R-:W-:Y:S01]  /*75c0*/  LEA.HI.X.SX32 R188, R188, R126.reuse, 0x1, P5 ;  /* 0x0000007ebcbc7211 */ /* 0x080fe200028f0eff */
[----:B------:R-:W-:Y:S01]  /*75d0*/  IMAD R212, R212, UR7, RZ ;  /* 0x00000007d4d47c24 */ /* 0x000fe2000f8e02ff */
[----:B------:R-:W-:Y:S02]  /*75e0*/  ISETP.GT.U32.AND P5, PT, R139, R53, PT ;  /* 0x000000358b00720c */ /* 0x000fe40003fa4070 */
[----:B------:R-:W-:Y:S01]  /*75f0*/  LEA.HI.X.SX32 R196, R196, R126, 0x1, P6 ;  /* 0x0000007ec4c47211 */ /* 0x000fe200030f0eff */
[----:B------:R-:W-:Y:S01]  /*7600*/  @!P2 IMAD.IADD R51, R51, 0x1, -R139 ;  /* 0x000000013333a824 */ /* 0x000fe200078e0a8b */
[----:B------:R-:W-:-:S04]  /*7610*/  IADD3 R205, P6, PT, R204, R127, RZ ;  /* 0x0000007fcccd7210 */ /* 0x000fc80007fde0ff */
[-C--:B------:R-:W-:Y:S02]  /*7620*/  LEA.HI.X.SX32 R204, R204, R126.reuse, 0x1, P6 ;  /* 0x0000007ecccc7211 */ /* 0x080fe400030f0eff */
[C---:B------:R-:W-:Y:S02]  /*7630*/  IADD3 R213, P6, PT, R212.reuse, R127, RZ ;  /* 0x0000007fd4d57210 */ /* 0x040fe40007fde0ff */
[----:B------:R-:W-:Y:S02]  /*7640*/  ISETP.GT.U32.AND P2, PT, R139, R51, PT ;  /* 0x000000338b00720c */ /* 0x000fe40003f44070 */
[----:B------:R-:W-:Y:S02]  /*7650*/  LEA.HI.X.SX32 R212, R212, R126, 0x1, P6 ;  /* 0x0000007ed4d47211 */ /* 0x000fe400030f0eff */
[----:B------:R-:W-:Y:S01]  /*7660*/  ISETP.GE.AND P6, PT, R103, RZ, PT ;  /* 0x000000ff6700720c */ /* 0x000fe20003fc6270 */
[----:B------:R-:W-:-:S05]  /*7670*/  @!P5 IMAD.IADD R53, R53, 0x1, -R139 ;  /* 0x000000013535d824 */ /* 0x000fca00078e0a8b */
[----:B------:R-:W-:-:S03]  /*7680*/  ISETP.GT.U32.AND P5, PT, R139, R53, PT ;  /* 0x000000358b00720c */ /* 0x000fc60003fa4070 */
[----:B------:R-:W-:Y:S01]  /*7690*/  @!P2 IMAD.IADD R51, R51, 0x1, -R139 ;  /* 0x000000013333a824 */ /* 0x000fe200078e0a8b */
[----:B------:R-:W-:-:S03]  /*76a0*/  ISETP.GT.U32.AND P2, PT, R139, R49, PT ;  /* 0x000000318b00720c */ /* 0x000fc60003f44070 */
[----:B------:R-:W-:Y:S01]  /*76b0*/  @!P6 IMAD.MOV R51, RZ, RZ, -R51 ;  /* 0x000000ffff33e224 */ /* 0x000fe200078e0a33 */
[----:B------:R-:W-:-:S04]  /*76c0*/  ISETP.GE.AND P6, PT, R101, RZ, PT ;  /* 0x000000ff6500720c */ /* 0x000fc80003fc6270 */
[----:B------:R-:W-:Y:S01]  /*76d0*/  SEL R220, R168, R51, !P4 ;  /* 0x00000033a8dc7207 */ /* 0x000fe20006000000 */
[----:B------:R-:W-:Y:S01]  /*76e0*/  @!P5 IMAD.IADD R53, R53, 0x1, -R139 ;  /* 0x000000013535d824 */ /* 0x000fe200078e0a8b */
[----:B------:R-:W-:-:S03]  /*76f0*/  ISETP.GT.U32.AND P5, PT, R139, R50, PT ;  /* 0x000000328b00720c */ /* 0x000fc60003fa4070 */
[----:B------:R-:W-:Y:S02]  /*7700*/  IMAD R220, R220, UR7, RZ ;  /* 0x00000007dcdc7c24 */ /* 0x000fe4000f8e02ff */
[----:B------:R-:W-:Y:S02]  /*7710*/  @!P2 IMAD.IADD R49, R49, 0x1, -R139 ;  /* 0x000000013131a824 */ /* 0x000fe400078e0a8b */
[----:B------:R-:W-:Y:S01]  /*7720*/  @!P6 IMAD.MOV R53, RZ, RZ, -R53 ;  /* 0x000000ffff35e224 */ /* 0x000fe200078e0a35 */
[C---:B------:R-:W-:Y:S02]  /*7730*/  IADD3 R221, P6, PT, R220.reuse, R127, RZ ;  /* 0x0000007fdcdd7210 */ /* 0x040fe40007fde0ff */
[----:B------:R-:W-:Y:S02]  /*7740*/  ISETP.GT.U32.AND P2, PT, R139, R49, PT ;  /* 0x000000318b00720c */ /* 0x000fe40003f44070 */
[----:B------:R-:W-:Y:S01]  /*7750*/  LEA.HI.X.SX32 R220, R220, R126, 0x1, P6 ;  /* 0x0000007edcdc7211 */ /* 0x000fe200030f0eff */
[----:B------:R-:W-:Y:S01]  /*7760*/  @!P5 IMAD.IADD R50, R50, 0x1, -R139 ;  /* 0x000000013232d824 */ /* 0x000fe200078e0a8b */
[----:B------:R-:W-:-:S04]  /*7770*/  ISETP.GE.AND P6, PT, R99, RZ, PT ;  /* 0x000000ff6300720c */ /* 0x000fc80003fc6270 */
[----:B------:R-:W-:-:S05]  /*7780*/  ISETP.GT.U32.AND P5, PT, R139, R50, PT ;  /* 0x000000328b00720c */ /* 0x000fca0003fa4070 */
[----:B------:R-:W-:Y:S01]  /*7790*/  @!P2 IMAD.IADD R49, R49, 0x1, -R139 ;  /* 0x000000013131a824 */ /* 0x000fe200078e0a8b */
[----:B------:R-:W-:-:S03]  /*77a0*/  ISETP.GT.U32.AND P2, PT, R139, R47, PT ;  /* 0x0000002f8b00720c */ /* 0x000fc60003f44070 */
[----:B------:R-:W-:Y:S01]  /*77b0*/  @!P6 IMAD.MOV R49, RZ, RZ, -R49 ;  /* 0x000000ffff31e224 */ /* 0x000fe200078e0a31 */
[----:B------:R-:W-:Y:S02]  /*77c0*/  ISETP.GE.AND P6, PT, R97, RZ, PT ;  /* 0x000000ff6100720c */ /* 0x000fe40003fc6270 */
[----:B------:R-:W-:Y:S01]  /*77d0*/  SEL R228, R168, R53, !P4 ;  /* 0x00000035a8e47207 */ /* 0x000fe20006000000 */
[----:B------:R-:W-:Y:S01]  /*77e0*/  @!P5 IMAD.IADD R50, R50, 0x1, -R139 ;  /* 0x000000013232d824 */ /* 0x000fe200078e0a8b */
[----:B------:R-:W-:-:S03]  /*77f0*/  ISETP.GT.U32.AND P5, PT, R139, R46, PT ;  /* 0x0000002e8b00720c */ /* 0x000fc60003fa4070 */
[----:B------:R-:W-:Y:S02]  /*7800*/  IMAD.MOV.U32 R53, RZ, RZ, R50 ;  /* 0x000000ffff357224 */ /* 0x000fe400078e0032 */
        /* <DEDUP_REMOVED lines=8> */
[----:B------:R-:W-:Y:S01]  /*7890*/  ISETP.GT.U32.AND P5, PT, R139, R46, PT ;  /* 0x0000002e8b00720c */ /* 0x000fe20003fa4070 */
[----:B------:R-:W-:Y:S01]  /*78a0*/  @P0 IMAD.MOV.U32 R50, RZ, RZ, R205 ;  /* 0x000000ffff320224 */ /* 0x000fe200078e00cd */
[----:B------:R-:W-:-:S03]  /*78b0*/  PRMT R11, RZ, 0x7610, R11 ;  /* 0x00007610ff0b7816 */ /* 0x000fc6000000000b */
[----:B------:R-:W-:Y:S01]  /*78c0*/  @!P2 IMAD.IADD R47, R47, 0x1, -R139 ;  /* 0x000000012f2fa824 */ /* 0x000fe200078e0a8b */
[----:B------:R-:W-:Y:S01]  /*78d0*/  ISETP.GT.U32.AND P2, PT, R139, R45, PT ;  /* 0x0000002d8b00720c */ /* 0x000fe20003f44070 */
[----:B------:R-:W-:Y:S01]  /*78e0*/  @P0 IMAD.MOV.U32 R51, RZ, RZ, R204 ;  /* 0x000000ffff330224 */ /* 0x000fe200078e00cc */
[----:B------:R-:W-:Y:S01]  /*78f0*/  SEL R236, R168, R49, !P4 ;  /* 0x00000031a8ec7207 */ /* 0x000fe20006000000 */
[----:B------:R-:W-:Y:S01]  /*7900*/  @!P6 IMAD.MOV R47, RZ, RZ, -R47 ;  /* 0x000000ffff2fe224 */ /* 0x000fe200078e0a2f */
[----:B------:R-:W-:Y:S01]  /*7910*/  ISETP.GE.AND P6, PT, R93, RZ, PT ;  /* 0x000000ff5d00720c */ /* 0x000fe20003fc6270 */
[----:B------:R-:W1:Y:S01]  /*7920*/  S2R R123, SR_TID.X ;  /* 0x00000000007b7919 */ /* 0x000e620000002100 */
[----:B------:R-:W-:Y:S01]  /*7930*/  PRMT R14, RZ, 0x7610, R14 ;  /* 0x00007610ff0e7816 */ /* 0x000fe2000000000e */
[----:B------:R-:W-:Y:S01]  /*7940*/  IMAD R236, R236, UR7, RZ ;  /* 0x00000007ecec7c24 */ /* 0x000fe2000f8e02ff */
[----:B------:R-:W-:Y:S01]  /*7950*/  SEL R244, R168, R53, !P4 ;  /* 0x00000035a8f47207 */ /* 0x000fe20006000000 */
[----:B------:R0:W2:Y:S01]  /*7960*/  @P0 LDG.E.U8 R11, desc[UR26][R50.64] ;  /* 0x0000001a320b0981 */ /* 0x0000a2000c1e1100 */
[----:B------:R-:W-:Y:S01]  /*7970*/  @!P5 IMAD.IADD R46, R46, 0x1, -R139 ;  /* 0x000000012e2ed824 */ /* 0x000fe200078e0a8b */
[----:B------:R-:W-:-:S02]  /*7980*/  PRMT R9, RZ, 0x7610, R9 ;  /* 0x00007610ff097816 */ /* 0x000fc40000000009 */
[----:B------:R-:W-:Y:S02]  /*7990*/  IMAD R244, R244, UR7, RZ ;  /* 0x00000007f4f47c24 */ /* 0x000fe4000f8e02ff */
[----:B0-----:R-:W-:Y:S02]  /*79a0*/  @P0 IMAD.MOV.U32 R50, RZ, RZ, R213 ;  /* 0x000000ffff320224 */ /* 0x001fe400078e00d5 */
[----:B------:R-:W-:Y:S01]  /*79b0*/  @P0 IMAD.MOV.U32 R51, RZ, RZ, R212 ;  /* 0x000000ffff330224 */ /* 0x000fe200078e00d4 */
[----:B------:R-:W-:Y:S01]  /*79c0*/  IADD3 R237, P5, PT, R236, R127, RZ ;  /* 0x0000007feced7210 */ /* 0x000fe20007fbe0ff */
[----:B------:R-:W-:Y:S02]  /*79d0*/  IMAD.MOV.U32 R49, RZ, RZ, R46 ;  /* 0x000000ffff317224 */ /* 0x000fe400078e002e */
[----:B------:R-:W-:Y:S01]  /*79e0*/  @!P2 IMAD.IADD R45, R45, 0x1, -R139 ;  /* 0x000000012d2da824 */ /* 0x000fe200078e0a8b */
[----:B------:R0:W2:Y:S01]  /*79f0*/  @P0 LDG.E.U8 R14, desc[UR26][R50.64] ;  /* 0x0000001a320e0981 */ /* 0x0000a2000c1e1100 */
[----:B------:R-:W-:Y:S01]  /*7a00*/  SEL R252, R168, R47, !P4 ;  /* 0x0000002fa8fc7207 */ /* 0x000fe20006000000 */
[----:B------:R-:W-:Y:S01]  /*7a10*/  @!P6 IMAD.MOV R49, RZ, RZ, -R49 ;  /* 0x000000ffff31e224 */ /* 0x000fe200078e0a31 */
[----:B------:R-:W-:-:S02]  /*7a20*/  LEA.HI.X.SX32 R236, R236, R126, 0x1, P5 ;  /* 0x0000007eecec7211 */ /* 0x000fc400028f0eff */
[----:B------:R-:W-:Y:S01]  /*7a30*/  IADD3 R245, P6, PT, R244, R127, RZ ;  /* 0x0000007ff4f57210 */ /* 0x000fe20007fde0ff */
[----:B0-----:R-:W-:Y:S02]  /*7a40*/  @P0 IMAD.MOV.U32 R50, RZ, RZ, R221 ;  /* 0x000000ffff320224 */ /* 0x001fe400078e00dd */
[----:B------:R-:W-:Y:S01]  /*7a50*/  @P0 IMAD.MOV.U32 R51, RZ, RZ, R220 ;  /* 0x000000ffff330224 */ /* 0x000fe200078e00dc */
[----:B------:R-:W-:Y:S02]  /*7a60*/  PRMT R12, RZ, 0x7610, R12 ;  /* 0x00007610ff0c7816 */ /* 0x000fe4000000000c */
[----:B------:R-:W-:Y:S02]  /*7a70*/  ISETP.GT.U32.AND P2, PT, R139, R45, PT ;  /* 0x0000002d8b00720c */ /* 0x000fe40003f44070 */
[----:B------:R0:W2:Y:S01]  /*7a80*/  @P0 LDG.E.U8 R9, desc[UR26][R50.64] ;  /* 0x0000001a32090981 */ /* 0x0000a2000c1e1100 */
[----:B------:R-:W-:Y:S01]  /*7a90*/  IMAD R252, R252, UR7, RZ ;  /* 0x00000007fcfc7c24 */ /* 0x000fe2000f8e02ff */
[----:B------:R-:W-:Y:S01]  /*7aa0*/  PRMT R7, RZ, 0x7610, R7 ;  /* 0x00007610ff077816 */ /* 0x000fe20000000007 */
[----:B------:R-:W-:Y:S01]  /*7ab0*/  @P0 IMAD.MOV.U32 R46, RZ, RZ, R237 ;  /* 0x000000ffff2e0224 */ /* 0x000fe200078e00ed */
[----:B------:R-:W-:Y:S01]  /*7ac0*/  LEA.HI.X.SX32 R244, R244, R126, 0x1, P6 ;  /* 0x0000007ef4f47211 */ /* 0x000fe200030f0eff */
[----:B------:R-:W-:Y:S01]  /*7ad0*/  @P0 IMAD.MOV.U32 R47, RZ, RZ, R236 ;  /* 0x000000ffff2f0224 */ /* 0x000fe200078e00ec */
[----:B------:R-:W-:Y:S01]  /*7ae0*/  SEL R49, R168, R49, !P4 ;  /* 0x00000031a8317207 */ /* 0x000fe20006000000 */
[----:B0-----:R-:W-:-:S02]  /*7af0*/  @P0 IMAD.MOV.U32 R50, RZ, RZ, R229 ;  /* 0x000000ffff320224 */ /* 0x001fc400078e00e5 */
[----:B------:R-:W-:Y:S01]  /*7b00*/  @P0 IMAD.MOV.U32 R51, RZ, RZ, R228 ;  /* 0x000000ffff330224 */ /* 0x000fe200078e00e4 */
[----:B------:R-:W-:Y:S01]  /*7b10*/  ISETP.GE.AND P6, PT, R91, RZ, PT ;  /* 0x000000ff5b00720c */ /* 0x000fe20003fc6270 */
[----:B------:R0:W2:Y:S01]  /*7b20*/  @P0 LDG.E.U8 R7, desc[UR26][R46.64] ;  /* 0x0000001a2e070981 */ /* 0x0000a2000c1e1100 */
[----:B------:R-:W-:-:S03]  /*7b30*/  PRMT R10, RZ, 0x7610, R10 ;  /* 0x00007610ff0a7816 */ /* 0x000fc6000000000a */
[----:B------:R1:W2:Y:S01]  /*7b40*/  @P0 LDG.E.U8 R12, desc[UR26][R50.64] ;  /* 0x0000001a320c0981 */ /* 0x0002a2000c1e1100 */
[----:B------:R-:W-:Y:S02]  /*7b50*/  IMAD R49, R49, UR7, RZ ;  /* 0x0000000731317c24 */ /* 0x000fe4000f8e02ff */
[----:B------:R-:W-:Y:S02]  /*7b60*/  @!P2 IMAD.IADD R45, R45, 0x1, -R139 ;  /* 0x000000012d2da824 */ /* 0x000fe400078e0a8b */
[----:B0-----:R-:W-:Y:S01]  /*7b70*/  @P0 IMAD.MOV.U32 R46, RZ, RZ, R245 ;  /* 0x000000ffff2e0224 */ /* 0x001fe200078e00f5 */
[----:B-1----:R-:W-:Y:S01]  /*7b80*/  IADD3 R50, P5, PT, R252, R127, RZ ;  /* 0x0000007ffc327210 */ /* 0x002fe20007fbe0ff */
[----:B------:R-:W-:-:S03]  /*7b90*/  @P0 IMAD.MOV.U32 R47, RZ, RZ, R244 ;  /* 0x000000ffff2f0224 */ /* 0x000fc600078e00f4 */
[-C--:B------:R-:W-:Y:S01]  /*7ba0*/  LEA.HI.X.SX32 R252, R252, R126.reuse, 0x1, P5 ;  /* 0x0000007efcfc7211 */ /* 0x080fe200028f0eff */
[----:B------:R-:W-:Y:S01]  /*7bb0*/  STL [R1+0x120], R68 ;  /* 0x0001204401007387 */ /* 0x000fe20000100800 */
[C---:B------:R-:W-:Y:S02]  /*7bc0*/  IADD3 R51, P2, PT, R49.reuse, R127, RZ ;  /* 0x0000007f31337210 */ /* 0x040fe40007f5e0ff */
[----:B------:R-:W-:Y:S01]  /*7bd0*/  PRMT R5, RZ, 0x7610, R5 ;  /* 0x00007610ff057816 */ /* 0x000fe20000000005 */
[----:B------:R0:W2:Y:S01]  /*7be0*/  @P0 LDG.E.U8 R10, desc[UR26][R46.64] ;  /* 0x0000001a2e0a0981 */ /* 0x0000a2000c1e1100 */
[----:B------:R-:W-:Y:S01]  /*7bf0*/  @!P6 IMAD.MOV R45, RZ, RZ, -R45 ;  /* 0x000000ffff2de224 */ /* 0x000fe200078e0a2d */
[----:B------:R-:W-:Y:S02]  /*7c00*/  LEA.HI.X.SX32 R53, R49, R126, 0x1, P2 ;  /* 0x0000007e31357211 */ /* 0x000fe400010f0eff */
[----:B------:R-:W-:Y:S01]  /*7c10*/  STL [R1+0x158], R66 ;  /* 0x0001584201007387 */ /* 0x000fe20000100800 */
[----:B------:R-:W-:-:S03]  /*7c20*/  SHF.R.U32.HI R123, RZ, 0x6, R123 ;  /* 0x00000006ff7b7819 */ /* 0x000fc6000001167b */
[----:B------:R-:W-:Y:S01]  /*7c30*/  STL [R1+0x11c], R69 ;  /* 0x00011c4501007387 */ /* 0x000fe20000100800 */
[----:B0-----:R-:W-:Y:S02]  /*7c40*/  @P0 IMAD.MOV.U32 R46, RZ, RZ, R50 ;  /* 0x000000ffff2e0224 */ /* 0x001fe400078e0032 */
[----:B------:R-:W-:Y:S01]  /*7c50*/  @P0 IMAD.MOV.U32 R47, RZ, RZ, R252 ;  /* 0x000000ffff2f0224 */ /* 0x000fe200078e00fc */
[----:B------:R-:W-:Y:S01]  /*7c60*/  STL [R1+0x13c], R67 ;  /* 0x00013c4301007387 */ /* 0x000fe20000100800 */
[----:B------:R-:W-:-:S03]  /*7c70*/  PRMT R8, RZ, 0x7610, R8 ;  /* 0x00007610ff087816 */ /* 0x000fc60000000008 */
[----:B------:R-:W-:Y:S01]  /*7c80*/  STL [R1+0x170], R64 ;  /* 0x0001704001007387 */ /* 0x000fe20000100800 */
[----:B------:R-:W-:-:S03]  /*7c90*/  IMAD R107, R44, UR4, RZ ;  /* 0x000000042c6b7c24 */ /* 0x000fc6000f8e02ff */
[----:B------:R-:W-:Y:S01]  /*7ca0*/  STL [R1+0x188], R62 ;  /* 0x0001883e01007387 */ /* 0x000fe20000100800 */
[----:B------:R-:W-:Y:S01]  /*7cb0*/  SGXT.U32 R123, R123, 0x1 ;  /* 0x000000017b7b781a */ /* 0x000fe20000000000 */
[----:B------:R-:W-:Y:S02]  /*7cc0*/  @P0 IMAD.MOV.U32 R44, RZ, RZ, R51 ;  /* 0x000000ffff2c0224 */ /* 0x000fe400078e0033 */
[----:B------:R-:W-:Y:S04]  /*7cd0*/  STL [R1+0x16c], R65 ;  /* 0x00016c4101007387 */ /* 0x000fe80000100800 */
[----:B------:R0:W2:Y:S04]  /*7ce0*/  @P0 LDG.E.U8 R5, desc[UR26][R46.64] ;  /* 0x0000001a2e050981 */ /* 0x0000a8000c1e1100 */
[----:B------:R-:W-:Y:S04]  /*7cf0*/  STL [R1+0x184], R63 ;  /* 0x0001843f01007387 */ /* 0x000fe80000100800 */
[----:B------:R-:W-:Y:S01]  /*7d00*/  STL [R1+0x1a0], R60 ;  /* 0x0001a03c01007387 */ /* 0x000fe20000100800 */
[----:B0-----:R-:W-:Y:S01]  /*7d10*/  SEL R46, R168, R45, !P4 ;  /* 0x0000002da82e7207 */ /* 0x001fe20006000000 */
[----:B------:R-:W-:-:S02]  /*7d20*/  @P0 IMAD.MOV.U32 R45, RZ, RZ, R53 ;  /* 0x000000ffff2d0224 */ /* 0x000fc400078e0035 */
[----:B------:R-:W-:Y:S04]  /*7d30*/  STL [R1+0x1b8], R58 ;  /* 0x0001b83a01007387 */ /* 0x000fe80000100800 */
[----:B------:R0:W-:Y:S04]  /*7d40*/  STL [R1+0x19c], R61 ;  /* 0x00019c3d01007387 */ /* 0x0001e80000100800 */
[----:B------:R-:W-:Y:S01]  /*7d50*/  STL [R1+0x1b4], R59 ;  /* 0x0001b43b01007387 */ /* 0x000fe20000100800 */
[----:B------:R-:W-:-:S03]  /*7d60*/  PRMT R200, RZ, 0x7610, R200 ;  /* 0x00007610ffc87816 */ /* 0x000fc600000000c8 */
[----:B------:R1:W-:Y:S01]  /*7d70*/  STL [R1], R50 ;  /* 0x0000003201007387 */ /* 0x0003e20000100800 */
[----:B0-----:R-:W-:-:S03]  /*7d80*/  IMAD.U32 R61, RZ, RZ, UR10 ;  /* 0x0000000aff3d7e24 */ /* 0x001fc6000f8e00ff */
[----:B------:R0:W2:Y:S01]  /*7d90*/  @P0 LDG.E.U8 R8, desc[UR26][R44.64] ;  /* 0x0000001a2c080981 */ /* 0x0000a2000c1e1100 */
[----:B------:R-:W-:Y:S02]  /*7da0*/  @P0 IMAD.MOV.U32 R54, RZ, RZ, R30 ;  /* 0x000000ffff360224 */ /* 0x000fe400078e001e */
[----:B------:R-:W-:Y:S02]  /*7db0*/  @P0 IMAD.MOV.U32 R55, RZ, RZ, R32 ;  /* 0x000000ffff370224 */ /* 0x000fe400078e0020 */
[----:B-1----:R-:W-:Y:S01]  /*7dc0*/  IMAD R50, R123, UR10, RZ ;  /* 0x0000000a7b327c24 */ /* 0x002fe2000f8e02ff */
[----:B------:R-:W-:Y:S01]  /*7dd0*/  ISETP.GT.U32.AND P5, PT, R139, R48, PT ;  /* 0x000000308b00720c */ /* 0x000fe20003fa4070 */
[----:B------:R-:W-:Y:S01]  /*7de0*/  IMAD.U32 R77, RZ, RZ, UR10 ;  /* 0x0000000aff4d7e24 */ /* 0x000fe2000f8e00ff */
[----:B------:R-:W-:Y:S01]  /*7df0*/  PRMT R193, RZ, 0x7610, R193 ;  /* 0x00007610ffc17816 */ /* 0x000fe200000000c1 */
[----:B0-----:R-:W-:Y:S01]  /*7e00*/  IMAD R44, R46, UR7, RZ ;  /* 0x000000072e2c7c24 */ /* 0x001fe2000f8e02ff */
[----:B------:R0:W2:Y:S01]  /*7e10*/  @P0 LDG.E.U8 R200, desc[UR26][R54.64] ;  /* 0x0000001a36c80981 */ /* 0x0000a2000c1e1100 */
[----:B------:R-:W-:Y:S01]  /*7e20*/  IMAD R61, R61, 0x2, R50 ;  /* 0x000000023d3d7824 */ /* 0x000fe200078e0232 */
[----:B------:R-:W-:-:S02]  /*7e30*/  IADD3 R106, P2, PT, R107, UR16, RZ ;  /* 0x000000106b6a7c10 */ /* 0x000fc4000ff5e0ff */
[C---:B------:R-:W-:Y:S01]  /*7e40*/  IADD3 R47, P6, PT, R44.reuse, R127, RZ ;  /* 0x0000007f2c2f7210 */ /* 0x040fe20007fde0ff */
[----:B------:R-:W-:Y:S01]  /*7e50*/  IMAD.U32 R93, RZ, RZ, UR10 ;  /* 0x0000000aff5d7e24 */ /* 0x000fe2000f8e00ff */
[----:B------:R1:W-:Y:S01]  /*7e60*/  STL [R1+0x20], R51 ;  /* 0x0000203301007387 */ /* 0x0003e20000100800 */
[----:B------:R-:W-:Y:S02]  /*7e70*/  IMAD R77, R77, 0x2, R61 ;  /* 0x000000024d4d7824 */ /* 0x000fe400078e023d */
[----:B0-----:R-:W-:Y:S02]  /*7e80*/  @P0 IMAD.MOV.U32 R54, RZ, RZ, R31 ;  /* 0x000000ffff360224 */ /* 0x001fe400078e001f */
[----:B------:R-:W-:Y:S01]  /*7e90*/  @P0 IMAD.MOV.U32 R55, RZ, RZ, R34 ;  /* 0x000000ffff370224 */ /* 0x000fe200078e0022 */
[----:B------:R0:W-:Y:S01]  /*7ea0*/  STL [R1+0x1c], R53 ;  /* 0x00001c3501007387 */ /* 0x0001e20000100800 */
[----:B------:R-:W-:Y:S02]  /*7eb0*/  LEA.HI.X.SX32 R107, R107, UR17, 0x1, P2 ;  /* 0x000000116b6b7c11 */ /* 0x000fe400090f0eff */
[----:B-1----:R-:W-:Y:S01]  /*7ec0*/  LEA.HI.X.SX32 R51, R44, R126, 0x1, P6 ;  /* 0x0000007e2c337211 */ /* 0x002fe200030f0eff */
[----:B------:R-:W-:Y:S01]  /*7ed0*/  IMAD.U32 R49, RZ, RZ, UR10 ;  /* 0x0000000aff317e24 */ /* 0x000fe2000f8e00ff */
[----:B------:R-:W-:Y:S01]  /*7ee0*/  PLOP3.LUT P2, PT, PT, PT, UP1, 0x80, 0x8 ;  /* 0x000000000008781c */ /* 0x000fe20003f4f018 */
[----:B------:R-:W-:Y:S01]  /*7ef0*/  IMAD R93, R93, 0x2, R77 ;  /* 0x000000025d5d7824 */ /* 0x000fe200078e024d */
[----:B------:R1:W2:Y:S01]  /*7f00*/  @P0 LDG.E.U8 R193, desc[UR26][R54.64] ;  /* 0x0000001a36c10981 */ /* 0x0002a2000c1e1100 */
[----:B------:R-:W-:Y:S01]  /*7f10*/  PRMT R192, RZ, 0x7610, R192 ;  /* 0x00007610ffc07816 */ /* 0x000fe200000000c0 */
[----:B------:R-:W-:Y:S01]  /*7f20*/  @P0 IMAD.MOV.U32 R46, RZ, RZ, R47 ;  /* 0x000000ffff2e0224 */ /* 0x000fe200078e002f */
[----:B0-----:R-:W-:Y:S01]  /*7f30*/  LOP3.LUT R53, R123, 0x8, RZ, 0xfc, !PT ;  /* 0x000000087b357812 */ /* 0x001fe200078efcff */
[----:B------:R0:W-:Y:S01]  /*7f40*/  STL [R1+0x40], R47 ;  /* 0x0000402f01007387 */ /* 0x0001e20000100800 */
[----:B------:R-:W-:Y:S01]  /*7f50*/  PRMT R3, RZ, 0x7610, R3 ;  /* 0x00007610ff037816 */ /* 0x000fe20000000003 */
[----:B------:R-:W-:Y:S01]  /*7f60*/  IMAD R49, R49, 0x2, R93 ;  /* 0x0000000231317824 */ /* 0x000fe200078e025d */
[----:B------:R-:W-:Y:S01]  /*7f70*/  IADD3 R44, P6, PT, R50, R106, RZ ;  /* 0x0000006a322c7210 */ /* 0x000fe20007fde0ff */
[----:B-1----:R-:W-:-:S02]  /*7f80*/  @P0 IMAD.MOV.U32 R54, RZ, RZ, R33 ;  /* 0x000000ffff360224 */ /* 0x002fc400078e0021 */
[----:B------:R-:W-:Y:S02]  /*7f90*/  @P0 IMAD.MOV.U32 R55, RZ, RZ, R36 ;  /* 0x000000ffff370224 */ /* 0x000fe400078e0024 */
[----:B0-----:R-:W-:Y:S01]  /*7fa0*/  @P0 IMAD.MOV.U32 R47, RZ, RZ, R51 ;  /* 0x000000ffff2f0224 */ /* 0x001fe200078e0033 */
[----:B------:R-:W-:Y:S01]  /*7fb0*/  ISETP.LT.AND P2, PT, R53, UR31, P2 ;  /* 0x0000001f35007c0c */ /* 0x000fe20009741270 */
[----:B------:R-:W-:Y:S01]  /*7fc0*/  @!P5 IMAD.IADD R48, R48, 0x1, -R139 ;  /* 0x000000013030d824 */ /* 0x000fe200078e0a8b */
[----:B------:R-:W-:Y:S01]  /*7fd0*/  PRMT R185, RZ, 0x7610, R185 ;  /* 0x00007610ffb97816 */ /* 0x000fe200000000b9 */
[----:B------:R0:W2:Y:S01]  /*7fe0*/  @P0 LDG.E.U8 R192, desc[UR26][R54.64] ;  /* 0x0000001a36c00981 */ /* 0x0000a2000c1e1100 */
[----:B------:R-:W-:-:S03]  /*7ff0*/  LEA.HI.X.SX32 R45, R50, R107, 0x1, P6 ;  /* 0x0000006b322d7211 */ /* 0x000fc600030f0eff */
[----:B------:R1:W2:Y:S01]  /*8000*/  @P0 LDG.E.U8 R3, desc[UR26][R46.64] ;  /* 0x0000001a2e030981 */ /* 0x0002a2000c1e1100 */
[----:B------:R-:W-:Y:S01]  /*8010*/  IMAD.U32 R64, RZ, RZ, UR10 ;  /* 0x0000000aff407e24 */ /* 0x000fe2000f8e00ff */
[----:B------:R-:W-:Y:S01]  /*8020*/  ISETP.GT.U32.AND P5, PT, R139, R48, PT ;  /* 0x000000308b00720c */ /* 0x000fe20003fa4070 */
[----:B0-----:R-:W-:Y:S02]  /*8030*/  @P0 IMAD.MOV.U32 R54, RZ, RZ, R35 ;  /* 0x000000ffff360224 */ /* 0x001fe400078e0023 */
[----:B------:R-:W-:Y:S01]  /*8040*/  @P0 IMAD.MOV.U32 R55, RZ, RZ, R38 ;  /* 0x000000ffff370224 */ /* 0x000fe200078e0026 */
[C---:B-1----:R-:W-:Y:S02]  /*8050*/  IADD3 R46, P6, PT, R49.reuse, R106, RZ ;  /* 0x0000006a312e7210 */ /* 0x042fe40007fde0ff */
[----:B------:R-:W-:Y:S02]  /*8060*/  PRMT R154, RZ, 0x7610, R154 ;  /* 0x00007610ff9a7816 */ /* 0x000fe4000000009a */
[----:B------:R0:W2:Y:S01]  /*8070*/  @P0 LDG.E.U8 R185, desc[UR26][R54.64] ;  /* 0x0000001a36b90981 */ /* 0x0000a2000c1e1100 */
[----:B------:R-:W-:Y:S01]  /*8080*/  LEA.HI.X.SX32 R47, R49, R107, 0x1, P6 ;  /* 0x0000006b312f7211 */ /* 0x000fe200030f0eff */
[----:B------:R-:W-:Y:S01]  /*8090*/  IMAD R64, R64, 0x2, R49 ;  /* 0x0000000240407824 */ /* 0x000fe200078e0231 */
[----:B------:R-:W-:Y:S01]  /*80a0*/  PRMT R184, RZ, 0x7610, R184 ;  /* 0x00007610ffb87816 */ /* 0x000fe200000000b8 */
[----:B------:R-:W-:Y:S01]  /*80b0*/  IMAD.U32 R79, RZ, RZ, UR10 ;  /* 0x0000000aff4f7e24 */ /* 0x000fe2000f8e00ff */
[----:B------:R-:W-:Y:S01]  /*80c0*/  PRMT R155, RZ, 0x7610, R155 ;  /* 0x00007610ff9b7816 */ /* 0x000fe2000000009b */
[----:B------:R-:W2:Y:S01]  /*80d0*/  @P2 LDG.E.U8 R154, desc[UR26][R46.64] ;  /* 0x0000001a2e9a2981 */ /* 0x000ea2000c1e1100 */
[----:B0-----:R-:W-:-:S02]  /*80e0*/  @P0 IMAD.MOV.U32 R54, RZ, RZ, R37 ;  /* 0x000000ffff360224 */ /* 0x001fc400078e0025 */
[----:B------:R-:W-:Y:S01]  /*80f0*/  @P0 IMAD.MOV.U32 R55, RZ, RZ, R40 ;  /* 0x000000ffff370224 */ /* 0x000fe200078e0028 */
[----:B------:R-:W-:Y:S01]  /*8100*/  ISETP.GE.AND P2, PT, R89, RZ, PT ;  /* 0x000000ff5900720c */ /* 0x000fe20003f46270 */
[----:B------:R-:W-:Y:S01]  /*8110*/  IMAD.U32 R49, RZ, RZ, UR10 ;  /* 0x0000000aff317e24 */ /* 0x000fe2000f8e00ff */
[----:B------:R-:W-:Y:S01]  /*8120*/  PRMT R136, RZ, 0x7610, R136 ;  /* 0x00007610ff887816 */ /* 0x000fe20000000088 */
[----:B------:R-:W-:Y:S01]  /*8130*/  IMAD R79, R79, 0x2, R64 ;  /* 0x000000024f4f7824 */ /* 0x000fe200078e0240 */
[----:B------:R0:W2:Y:S01]  /*8140*/  @P0 LDG.E.U8 R184, desc[UR26][R54.64] ;  /* 0x0000001a36b80981 */ /* 0x0000a2000c1e1100 */
[----:B------:R-:W-:Y:S02]  /*8150*/  IMAD.U32 R65, RZ, RZ, UR10 ;  /* 0x0000000aff417e24 */ /* 0x000fe4000f8e00ff */
[----:B------:R-:W-:Y:S01]  /*8160*/  IMAD R49, R49, 0x4, R79 ;  /* 0x0000000431317824 */ /* 0x000fe200078e024f */
[----:B------:R-:W2:Y:S01]  /*8170*/  @P1 LDG.E.U8 R155, desc[UR26][R44.64] ;  /* 0x0000001a2c9b1981 */ /* 0x000ea2000c1e1100 */
[----:B------:R-:W-:Y:S01]  /*8180*/  @!P5 IMAD.IADD R48, R48, 0x1, -R139 ;  /* 0x000000013030d824 */ /* 0x000fe200078e0a8b */
[----:B------:R-:W-:Y:S01]  /*8190*/  LOP3.LUT R50, R123, 0x10, RZ, 0xfc, !PT ;  /* 0x000000107b327812 */ /* 0x000fe200078efcff */
[----:B0-----:R-:W-:-:S02]  /*81a0*/  @P0 IMAD.MOV.U32 R54, RZ, RZ, R39 ;  /* 0x000000ffff360224 */ /* 0x001fc400078e0027 */
[----:B------:R-:W-:Y:S01]  /*81b0*/  @P0 IMAD.MOV.U32 R55, RZ, RZ, R42 ;  /* 0x000000ffff370224 */ /* 0x000fe200078e002a */
[----:B------:R-:W-:Y:S01]  /*81c0*/  PLOP3.LUT P1, PT, PT, PT, UP1, 0x80, 0x8 ;  /* 0x000000000008781c */ /* 0x000fe20003f2f018 */
[----:B------:R-:W-:Y:S01]  /*81d0*/  IMAD.U32 R82, RZ, RZ, UR10 ;  /* 0x0000000aff527e24 */ /* 0x000fe2000f8e00ff */
[----:B------:R-:W-:Y:S01]  /*81e0*/  PRMT R135, RZ, 0x7610, R135 ;  /* 0x00007610ff877816 */ /* 0x000fe20000000087 */
[----:B------:R-:W-:Y:S01]  /*81f0*/  IMAD R65, R65, 0x2, R49 ;  /* 0x0000000241417824 */ /* 0x000fe200078e0231 */
[----:B------:R0:W2:Y:S01]  /*8200*/  @P0 LDG.E.U8 R136, desc[UR26][R54.64] ;  /* 0x0000001a36880981 */ /* 0x0000a2000c1e1100 */
[----:B------:R-:W-:Y:S01]  /*8210*/  ISETP.GT.U32.AND P5, PT, R139, R52, PT ;  /* 0x000000348b00720c */ /* 0x000fe20003fa4070 */
[----:B------:R-:W-:Y:S01]  /*8220*/  IMAD.MOV.U32 R53, RZ, RZ, R48 ;  /* 0x000000ffff357224 */ /* 0x000fe200078e0030 */
[----:B------:R-:W-:Y:S01]  /*8230*/  ISETP.LT.AND P1, PT, R50, UR31, P1 ;  /* 0x0000001f32007c0c */ /* 0x000fe20008f21270 */
[----:B------:R-:W-:Y:S01]  /*8240*/  IMAD.U32 R95, RZ, RZ, UR10 ;  /* 0x0000000aff5f7e24 */ /* 0x000fe2000f8e00ff */
[----:B------:R-:W-:Y:S01]  /*8250*/  PRMT R128, RZ, 0x7610, R128 ;  /* 0x00007610ff807816 */ /* 0x000fe20000000080 */
[----:B------:R-:W-:-:S02]  /*8260*/  IMAD R82, R82, 0x2, R65 ;  /* 0x0000000252527824 */ /* 0x000fc400078e0241 */
[----:B0-----:R-:W-:Y:S02]  /*8270*/  @P0 IMAD.MOV.U32 R54, RZ, RZ, R41 ;  /* 0x000000ffff360224 */ /* 0x001fe400078e0029 */
[----:B------:R-:W-:Y:S02]  /*8280*/  @P0 IMAD.MOV.U32 R55, RZ, RZ, R43 ;  /* 0x000000ffff370224 */ /* 0x000fe400078e002b */
[----:B------:R-:W-:Y:S01]  /*8290*/  @!P2 IMAD.MOV R53, RZ, RZ, -R53 ;  /* 0x000000ffff35a224 */ /* 0x000fe200078e0a35 */
[----:B------:R-:W-:Y:S02]  /*82a0*/  IADD3 R48, P2, PT, R49, R106, RZ ;  /* 0x0000006a31307210 */ /* 0x000fe40007f5e0ff */
[----:B------:R0:W2:Y:S01]  /*82b0*/  @P0 LDG.E.U8 R135, desc[UR26][R54.64] ;  /* 0x0000001a36870981 */ /* 0x0000a2000c1e1100 */
[----:B------:R-:W-:Y:S01]  /*82c0*/  IMAD R95, R95, 0x2, R82 ;  /* 0x000000025f5f7824 */ /* 0x000fe200078e0252 */
[----:B------:R-:W-:Y:S02]  /*82d0*/  PRMT R153, RZ, 0x7610, R153 ;  /* 0x00007610ff997816 */ /* 0x000fe40000000099 */
[----:B------:R1:W-:Y:S01]  /*82e0*/  STL [R1+0x3c], R51 ;  /* 0x00003c3301007387 */ /* 0x0003e20000100800 */
[----:B------:R-:W-:Y:S01]  /*82f0*/  LEA.HI.X.SX32 R49, R49, R107, 0x1, P2 ;  /* 0x0000006b31317211 */ /* 0x000fe200010f0eff */
[----:B0-----:R-:W-:-:S02]  /*8300*/  @P0 IMAD.MOV.U32 R54, RZ, RZ, R132 ;  /* 0x000000ffff360224 */ /* 0x001fc400078e0084 */
[----:B------:R-:W-:Y:S02]  /*8310*/  @P0 IMAD.MOV.U32 R55, RZ, RZ, R131 ;  /* 0x000000ffff370224 */ /* 0x000fe400078e0083 */
[----:B-1----:R-:W-:Y:S01]  /*8320*/  IMAD.U32 R51, RZ, RZ, UR10 ;  /* 0x0000000aff337e24 */ /* 0x002fe2000f8e00ff */
[----:B------:R-:W-:Y:S01]  /*8330*/  PRMT R125, RZ, 0x7610, R125 ;  /* 0x00007610ff7d7816 */ /* 0x000fe2000000007d */
[----:B------:R-:W-:Y:S01]  /*8340*/  @!P5 IMAD.IADD R52, R52, 0x1, -R139 ;  /* 0x000000013434d824 */ /* 0x000fe200078e0a8b */
[----:B------:R0:W2:Y:S01]  /*8350*/  @P0 LDG.E.U8 R128, desc[UR26][R54.64] ;  /* 0x0000001a36800981 */ /* 0x0000a2000c1e1100 */
[----:B------:R-:W-:Y:S01]  /*8360*/  LOP3.LUT R50, R123, 0x18, RZ, 0xfc, !PT ;  /* 0x000000187b327812 */ /* 0x000fe200078efcff */
[----:B------:R-:W-:Y:S01]  /*8370*/  IMAD R51, R51, 0x2, R95 ;  /* 0x0000000233337824 */ /* 0x000fe200078e025f */
[----:B------:R-:W-:Y:S01]  /*8380*/  PLOP3.LUT P2, PT, PT, PT, UP1, 0x80, 0x8 ;  /* 0x000000000008781c */ /* 0x000fe20003f4f018 */
[----:B------:R-:W2:Y:S01]  /*8390*/  @P1 LDG.E.U8 R153, desc[UR26][R48.64] ;  /* 0x0000001a30991981 */ /* 0x000ea2000c1e1100 */
[----:B------:R-:W-:-:S02]  /*83a0*/  IMAD.U32 R67, RZ, RZ, UR10 ;  /* 0x0000000aff437e24 */ /* 0x000fc4000f8e00ff */
[----:B0-----:R-:W-:Y:S02]  /*83b0*/  @P0 IMAD.MOV.U32 R54, RZ, RZ, R181 ;  /* 0x000000ffff360224 */ /* 0x001fe400078e00b5 */
[----:B------:R-:W-:Y:S01]  /*83c0*/  @P0 IMAD.MOV.U32 R55, RZ, RZ, R180 ;  /* 0x000000ffff370224 */ /* 0x000fe200078e00b4 */
[----:B------:R-:W-:Y:S02]  /*83d0*/  ISETP.LT.AND P1, PT, R50, UR31, P2 ;  /* 0x0000001f32007c0c */ /* 0x000fe40009721270 */
[----:B------:R-:W-:Y:S02]  /*83e0*/  PRMT R13, RZ, 0x7610, R13 ;  /* 0x00007610ff0d7816 */ /* 0x000fe4000000000d */
[----:B------:R0:W2:Y:S01]  /*83f0*/  @P0 LDG.E.U8 R125, desc[UR26][R54.64] ;  /* 0x0000001a367d0981 */ /* 0x0000a2000c1e1100 */
[----:B------:R-:W-:Y:S02]  /*8400*/  IADD3 R50, P2, PT, R51, R106, RZ ;  /* 0x0000006a33327210 */ /* 0x000fe40007f5e0ff */
[----:B------:R-:W-:Y:S01]  /*8410*/  ISETP.GT.U32.AND P5, PT, R139, R52, PT ;  /* 0x000000348b00720c */ /* 0x000fe20003fa4070 */
[----:B------:R-:W-:Y:S01]  /*8420*/  IMAD R67, R67, 0x2, R51 ;  /* 0x0000000243437824 */ /* 0x000fe200078e0233 */
[----:B------:R-:W-:-:S02]  /*8430*/  SEL R53, R168, R53, !P4 ;  /* 0x00000035a8357207 */ /* 0x000fc40006000000 */
[----:B------:R-:W-:Y:S01]  /*8440*/  LEA.HI.X.SX32 R51, R51, R107, 0x1, P2 ;  /* 0x0000006b33337211 */ /* 0x000fe200010f0eff */
[----:B0-----:R-:W-:Y:S02]  /*8450*/  @P0 IMAD.MOV.U32 R54, RZ, RZ, R189 ;  /* 0x000000ffff360224 */ /* 0x001fe400078e00bd */
[----:B------:R-:W-:Y:S01]  /*8460*/  @P0 IMAD.MOV.U32 R55, RZ, RZ, R188 ;  /* 0x000000ffff370224 */ /* 0x000fe200078e00bc */
[----:B------:R-:W-:Y:S02]  /*8470*/  ISETP.GE.AND P2, PT, R87, RZ, PT ;  /* 0x000000ff5700720c */ /* 0x000fe40003f46270 */
[----:B------:R-:W-:Y:S02]  /*8480*/  PRMT R15, RZ, 0x7610, R15 ;  /* 0x00007610ff0f7816 */ /* 0x000fe4000000000f */
[----:B------:R0:W2:Y:S01]  /*8490*/  @P0 LDG.E.U8 R13, desc[UR26][R54.64] ;  /* 0x0000001a360d0981 */ /* 0x0000a2000c1e1100 */
[----:B------:R-:W-:Y:S02]  /*84a0*/  IMAD R53, R53, UR7, RZ ;  /* 0x0000000735357c24 */ /* 0x000fe4000f8e02ff */
[----:B------:R-:W-:-:S02]  /*84b0*/  @!P5 IMAD.IADD R52, R52, 0x1, -R139 ;  /* 0x000000013434d824 */ /* 0x000fc400078e0a8b */
[----:B0-----:R-:W-:Y:S02]  /*84c0*/  @P0 IMAD.MOV.U32 R54, RZ, RZ, R197 ;  /* 0x000000ffff360224 */ /* 0x001fe400078e00c5 */
[----:B------:R-:W-:Y:S01]  /*84d0*/  @P0 IMAD.MOV.U32 R55, RZ, RZ, R196 ;  /* 0x000000ffff370224 */ /* 0x000fe200078e00c4 */
[----:B------:R-:W-:-:S04]  /*84e0*/  PRMT R6, RZ, 0x7610, R6 ;  /* 0x00007610ff067816 */ /* 0x000fc80000000006 */
[----:B------:R0:W2:Y:S01]  /*84f0*/  @P0 LDG.E.U8 R15, desc[UR26][R54.64] ;  /* 0x0000001a360f0981 */ /* 0x0000a2000c1e1100 */
[----:B------:R-:W-:Y:S02]  /*8500*/  @!P2 IMAD.MOV R52, RZ, RZ, -R52 ;  /* 0x000000ffff34a224 */ /* 0x000fe400078e0a34 */
[----:B------:R-:W-:Y:S01]  /*8510*/  IMAD.U32 R83, RZ, RZ, UR10 ;  /* 0x0000000aff537e24 */ /* 0x000fe2000f8e00ff */
[----:B0-----:R-:W-:-:S04]  /*8520*/  IADD3 R54, P6, PT, R53, R127, RZ ;  /* 0x0000007f35367210 */ /* 0x001fc80007fde0ff */
[----:B------:R-:W-:Y:S01]  /*8530*/  LEA.HI.X.SX32 R55, R53, R126, 0x1, P6 ;  /* 0x0000007e35377211 */ /* 0x000fe200030f0eff */
[----:B------:R0:W-:Y:S01]  /*8540*/  STL [R1+0x60], R54 ;  /* 0x0000603601007387 */ /* 0x0001e20000100800 */
[----:B------:R-:W-:Y:S02]  /*8550*/  IMAD.U32 R53, RZ, RZ, UR10 ;  /* 0x0000000aff357e24 */ /* 0x000fe4000f8e00ff */
[----:B------:R-:W-:Y:S01]  /*8560*/  IMAD R83, R83, 0x2, R67 ;  /* 0x0000000253537824 */ /* 0x000fe200078e0243 */
[----:B------:R0:W2:Y:S01]  /*8570*/  @P0 LDG.E.U8 R6, desc[UR26][R54.64] ;  /* 0x0000001a36060981 */ /* 0x0000a2000c1e1100 */
[----:B------:R-:W-:Y:S01]  /*8580*/  PRMT R152, RZ, 0x7610, R152 ;  /* 0x00007610ff987816 */ /* 0x000fe20000000098 */
[----:B------:R-:W-:Y:S02]  /*8590*/  IMAD.U32 R70, RZ, RZ, UR10 ;  /* 0x0000000aff467e24 */ /* 0x000fe4000f8e00ff */
[----:B------:R-:W-:Y:S01]  /*85a0*/  IMAD R53, R53, 0x4, R83 ;  /* 0x0000000435357824 */ /* 0x000fe200078e0253 */
[----:B------:R1:W-:Y:S01]  /*85b0*/  STL [R1+0x5c], R55 ;  /* 0x00005c3701007387 */ /* 0x0003e20000100800 */
[----:B0-----:R-:W-:-:S03]  /*85c0*/  SEL R54, R168, R52, !P4 ;  /* 0x00000034a8367207 */ /* 0x001fc60006000000 */
[----:B------:R-:W2:Y:S01]  /*85d0*/  @P1 LDG.E.U8 R152, desc[UR26][R50.64] ;  /* 0x0000001a32981981 */ /* 0x000ea2000c1e1100 */
[----:B------:R-:W-:Y:S02]  /*85e0*/  IMAD.U32 R85, RZ, RZ, UR10 ;  /* 0x0000000aff557e24 */ /* 0x000fe4000f8e00ff */
[----:B------:R-:W-:Y:S01]  /*85f0*/  IMAD R54, R54, UR7, RZ ;  /* 0x0000000736367c24 */ /* 0x000fe2000f8e02ff */
[----:B------:R-:W-:Y:S01]  /*8600*/  LOP3.LUT R58, R123, 0x20, RZ, 0xfc, !PT ;  /* 0x000000207b3a7812 */ /* 0x000fe200078efcff */
[----:B------:R-:W-:Y:S01]  /*8610*/  IMAD R70, R70, 0x2, R53 ;  /* 0x0000000246467824 */ /* 0x000fe200078e0235 */
[----:B------:R-:W-:Y:S02]  /*8620*/  PLOP3.LUT P1, PT, PT, PT, UP1, 0x80, 0x8 ;  /* 0x000000000008781c */ /* 0x000fe40003f2f018 */
[----:B-1----:R-:W-:Y:S01]  /*8630*/  IADD3 R55, P6, PT, R54, R127, RZ ;  /* 0x0000007f36377210 */ /* 0x002fe20007fde0ff */
[----:B------:R-:W-:Y:S01]  /*8640*/  IMAD.U32 R97, RZ, RZ, UR10 ;  /* 0x0000000aff617e24 */ /* 0x000fe2000f8e00ff */
[----:B------:R-:W-:Y:S01]  /*8650*/  IADD3 R52, P5, PT, R53, R106, RZ ;  /* 0x0000006a35347210 */ /* 0x000fe20007fbe0ff */
[----:B------:R-:W-:Y:S01]  /*8660*/  IMAD R85, R85, 0x2, R70 ;  /* 0x0000000255557824 */ /* 0x000fe200078e0246 */
[----:B------:R-:W-:-:S02]  /*8670*/  ISETP.LT.AND P1, PT, R58, UR31, P1 ;  /* 0x0000001f3a007c0c */ /* 0x000fc40008f21270 */
[----:B------:R-:W-:Y:S01]  /*8680*/  LEA.HI.X.SX32 R58, R54, R126, 0x1, P6 ;  /* 0x0000007e363a7211 */ /* 0x000fe200030f0eff */
[----:B------:R-:W-:Y:S01]  /*8690*/  IMAD.U32 R56, RZ, RZ, UR10 ;  /* 0x0000000aff387e24 */ /* 0x000fe2000f8e00ff */
[----:B------:R-:W-:Y:S01]  /*86a0*/  LEA.HI.X.SX32 R53, R53, R107, 0x1, P5 ;  /* 0x0000006b35357211 */ /* 0x000fe200028f0eff */
[----:B------:R-:W-:Y:S01]  /*86b0*/  IMAD R97, R97, 0x2, R85 ;  /* 0x0000000261617824 */ /* 0x000fe200078e0255 */
[----:B------:R-:W-:Y:S01]  /*86c0*/  LOP3.LUT R59, R123, 0x28, RZ, 0xfc, !PT ;  /* 0x000000287b3b7812 */ /* 0x000fe200078efcff */
[----:B------:R0:W-:Y:S01]  /*86d0*/  STL [R1+0x80], R55 ;  /* 0x0000803701007387 */ /* 0x0001e20000100800 */
[----:B------:R-:W-:Y:S01]  /*86e0*/  PLOP3.LUT P2, PT, PT, PT, UP1, 0x80, 0x8 ;  /* 0x000000000008781c */ /* 0x000fe20003f4f018 */
[----:B------:R-:W-:Y:S01]  /*86f0*/  @P0 IMAD.MOV.U32 R54, RZ, RZ, R55 ;  /* 0x000000ffff360224 */ /* 0x000fe200078e0037 */
[----:B------:R-:W-:Y:S02]  /*8700*/  ISETP.GT.U32.AND P5, PT, R139, R57, PT ;  /* 0x000000398b00720c */ /* 0x000fe40003fa4070 */
[----:B------:R-:W-:Y:S01]  /*8710*/  PRMT R2, RZ, 0x7610, R2 ;  /* 0x00007610ff027816 */ /* 0x000fe20000000002 */
[----:B------:R-:W-:Y:S01]  /*8720*/  IMAD R56, R56, 0x2, R97 ;  /* 0x0000000238387824 */ /* 0x000fe200078e0261 */
[----:B------:R-:W-:Y:S01]  /*8730*/  ISETP.LT.AND P2, PT, R59, UR31, P2 ;  /* 0x0000001f3b007c0c */ /* 0x000fe20009741270 */
[----:B0-----:R-:W-:Y:S01]  /*8740*/  @P0 IMAD.MOV.U32 R55, RZ, RZ, R58 ;  /* 0x000000ffff370224 */ /* 0x001fe200078e003a */
[----:B------:R-:W-:-:S04]  /*8750*/  PRMT R109, RZ, 0x7610, R109 ;  /* 0x00007610ff6d7816 */ /* 0x000fc8000000006d */
[----:B------:R0:W2:Y:S03]  /*8760*/  @P0 LDG.E.U8 R2, desc[UR26][R54.64] ;  /* 0x0000001a36020981 */ /* 0x0000a6000c1e1100 */
[----:B------:R-:W-:Y:S01]  /*8770*/  @!P5 IMAD.IADD R57, R57, 0x1, -R139 ;  /* 0x000000013939d824 */ /* 0x000fe200078e0a8b */
[----:B0-----:R-:W-:-:S04]  /*8780*/  IADD3 R54, P6, PT, R56, R106, RZ ;  /* 0x0000006a38367210 */ /* 0x001fc80007fde0ff */
[----:B------:R-:W-:Y:S01]  /*8790*/  LEA.HI.X.SX32 R55, R56, R107, 0x1, P6 ;  /* 0x0000006b38377211 */ /* 0x000fe200030f0eff */
[----:B------:R-:W-:-:S04]  /*87a0*/  IMAD.U32 R71, RZ, RZ, UR10 ;  /* 0x0000000aff477e24 */ /* 0x000fc8000f8e00ff */
[----:B------:R-:W2:Y:S01]  /*87b0*/  @P2 LDG.E.U8 R109, desc[UR26][R54.64] ;  /* 0x0000001a366d2981 */ /* 0x000ea2000c1e1100 */
[----:B------:R-:W-:Y:S01]  /*87c0*/  ISETP.GT.U32.AND P2, PT, R139, R57, PT ;  /* 0x000000398b00720c */ /* 0x000fe20003f44070 */
[----:B------:R-:W-:Y:S02]  /*87d0*/  IMAD.U32 R87, RZ, RZ, UR10 ;  /* 0x0000000aff577e24 */ /* 0x000fe4000f8e00ff */
[----:B------:R-:W-:Y:S01]  /*87e0*/  IMAD R71, R71, 0x2, R56 ;  /* 0x0000000247477824 */ /* 0x000fe200078e0238 */
[----:B------:R0:W-:Y:S01]  /*87f0*/  STL [R1+0x7c], R58 ;  /* 0x00007c3a01007387 */ /* 0x0001e20000100800 */
[----:B------:R-:W-:Y:S02]  /*8800*/  ISETP.GE.AND P5, PT, R75, RZ, PT ;  /* 0x000000ff4b00720c */ /* 0x000fe40003fa6270 */
[----:B------:R-:W-:Y:S01]  /*8810*/  IMAD R87, R87, 0x2, R71 ;  /* 0x0000000257577824 */ /* 0x000fe200078e0247 */
[----:B------:R-:W-:Y:S01]  /*8820*/  PRMT R145, RZ, 0x7610, R145 ;  /* 0x00007610ff917816 */ /* 0x000fe20000000091 */
[----:B------:R-:W-:-:S02]  /*8830*/  IMAD.U32 R73, RZ, RZ, UR10 ;  /* 0x0000000aff497e24 */ /* 0x000fc4000f8e00ff */
[----:B0-----:R-:W-:-:S03]  /*8840*/  IMAD.U32 R58, RZ, RZ, UR10 ;  /* 0x0000000aff3a7e24 */ /* 0x001fc6000f8e00ff */
[----:B------:R-:W2:Y:S01]  /*8850*/  @P1 LDG.E.U8 R145, desc[UR26][R52.64] ;  /* 0x0000001a34911981 */ /* 0x000ea2000c1e1100 */
[----:B------:R-:W-:Y:S02]  /*8860*/  @!P2 IMAD.IADD R57, R57, 0x1, -R139 ;  /* 0x000000013939a824 */ /* 0x000fe400078e0a8b */
[----:B------:R-:W-:Y:S02]  /*8870*/  IMAD R58, R58, 0x4, R87 ;  /* 0x000000043a3a7824 */ /* 0x000fe400078e0257 */
[----:B------:R-:W-:Y:S02]  /*8880*/  IMAD.U32 R89, RZ, RZ, UR10 ;  /* 0x0000000aff597e24 */ /* 0x000fe4000f8e00ff */
[----:B------:R-:W-:Y:S02]  /*8890*/  IMAD R73, R73, 0x2, R58 ;  /* 0x0000000249497824 */ /* 0x000fe400078e023a */
[----:B------:R-:W-:Y:S01]  /*88a0*/  IMAD.MOV.U32 R62, RZ, RZ, R57 ;  /* 0x000000ffff3e7224 */ /* 0x000fe200078e0039 */
[----:B------:R-:W-:Y:S01]  /*88b0*/  LOP3.LUT R60, R123, 0x30, RZ, 0xfc, !PT ;  /* 0x000000307b3c7812 */ /* 0x000fe200078efcff */
[----:B------:R-:W-:Y:S01]  /*88c0*/  IMAD.U32 R99, RZ, RZ, UR10 ;  /* 0x0000000aff637e24 */ /* 0x000fe2000f8e00ff */
[----:B------:R-:W-:Y:S01]  /*88d0*/  PLOP3.LUT P1, PT, PT, PT, UP1, 0x80, 0x8 ;  /* 0x000000000008781c */ /* 0x000fe20003f2f018 */
[----:B------:R-:W-:-:S02]  /*88e0*/  IMAD R89, R89, 0x2, R73 ;  /* 0x0000000259597824 */ /* 0x000fc400078e0249 */
[----:B------:R-:W-:Y:S01]  /*88f0*/  @!P5 IMAD.MOV R62, RZ, RZ, -R62 ;  /* 0x000000ffff3ed224 */ /* 0x000fe200078e0a3e */
[----:B------:R-:W-:Y:S01]  /*8900*/  ISETP.LT.AND P1, PT, R60, UR31, P1 ;  /* 0x0000001f3c007c0c */ /* 0x000fe20008f21270 */
[----:B------:R-:W-:Y:S01]  /*8910*/  IMAD.U32 R59, RZ, RZ, UR10 ;  /* 0x0000000aff3b7e24 */ /* 0x000fe2000f8e00ff */
[----:B------:R-:W-:Y:S01]  /*8920*/  LOP3.LUT R60, R123, 0x38, RZ, 0xfc, !PT ;  /* 0x000000387b3c7812 */ /* 0x000fe200078efcff */
[----:B------:R-:W-:Y:S01]  /*8930*/  IMAD R99, R99, 0x2, R89 ;  /* 0x0000000263637824 */ /* 0x000fe200078e0259 */
[----:B------:R-:W-:Y:S02]  /*8940*/  PLOP3.LUT P2, PT, PT, PT, UP1, 0x80, 0x8 ;  /* 0x000000000008781c */ /* 0x000fe40003f4f018 */
[----:B------:R-:W-:Y:S01]  /*8950*/  SEL R62, R168, R62, !P4 ;  /* 0x0000003ea83e7207 */ /* 0x000fe20006000000 */
[----:B------:R-:W-:Y:S01]  /*8960*/  IMAD R59, R59, 0x2, R99 ;  /* 0x000000023b3b7824 */ /* 0x000fe200078e0263 */
[----:B------:R-:W-:Y:S02]  /*8970*/  IADD3 R56, P6, PT, R58, R106, RZ ;  /* 0x0000006a3a387210 */ /* 0x000fe40007fde0ff */
[----:B------:R-:W-:Y:S01]  /*8980*/  ISETP.LT.AND P2, PT, R60, UR31, P2 ;  /* 0x0000001f3c007c0c */ /* 0x000fe20009741270 */
[----:B------:R-:W-:Y:S01]  /*8990*/  IMAD R62, R62, UR7, RZ ;  /* 0x000000073e3e7c24 */ /* 0x000fe2000f8e02ff */
[----:B------:R-:W-:Y:S01]  /*89a0*/  PRMT R110, RZ, 0x7610, R110 ;  /* 0x00007610ff6e7816 */ /* 0x000fe2000000006e */
[----:B------:R-:W-:Y:S01]  /*89b0*/  IMAD.U32 R76, RZ, RZ, UR10 ;  /* 0x0000000aff4c7e24 */ /* 0x000fe2000f8e00ff */
[----:B------:R-:W-:-:S02]  /*89c0*/  LEA.HI.X.SX32 R57, R58, R107, 0x1, P6 ;  /* 0x0000006b3a397211 */ /* 0x000fc400030f0eff */
[C---:B------:R-:W-:Y:S01]  /*89d0*/  IADD3 R58, P5, PT, R59.reuse, R106, RZ ;  /* 0x0000006a3b3a7210 */ /* 0x040fe20007fbe0ff */
[----:B------:R-:W-:Y:S01]  /*89e0*/  IMAD R76, R76, 0x2, R59 ;  /* 0x000000024c4c7824 */ /* 0x000fe200078e023b */
[C---:B------:R-:W-:Y:S01]  /*89f0*/  IADD3 R63, P6, PT, R62.reuse, R127, RZ ;  /* 0x0000007f3e3f7210 */ /* 0x040fe20007fde0ff */
[----:B------:R-:W2:Y:S01]  /*8a00*/  @P1 LDG.E.U8 R110, desc[UR26][R56.64] ;  /* 0x0000001a386e1981 */ /* 0x000ea2000c1e1100 */
[----:B------:R-:W-:Y:S02]  /*8a10*/  PRMT R111, RZ, 0x7610, R111 ;  /* 0x00007610ff6f7816 */ /* 0x000fe4000000006f */
[----:B------:R-:W-:Y:S02]  /*8a20*/  LEA.HI.X.SX32 R59, R59, R107, 0x1, P5 ;  /* 0x0000006b3b3b7211 */ /* 0x000fe400028f0eff */
[C---:B------:R-:W-:Y:S02]  /*8a30*/  LOP3.LUT R60, R123.reuse, 0x2, RZ, 0xfc, !PT ;  /* 0x000000027b3c7812 */ /* 0x040fe400078efcff */
[----:B------:R-:W-:Y:S01]  /*8a40*/  PLOP3.LUT P1, PT, PT, PT, UP1, 0x80, 0x8 ;  /* 0x000000000008781c */ /* 0x000fe20003f2f018 */
[----:B------:R-:W2:Y:S01]  /*8a50*/  @P2 LDG.E.U8 R111, desc[UR26][R58.64] ;  /* 0x0000001a3a6f2981 */ /* 0x000ea2000c1e1100 */
[----:B------:R-:W-:Y:S01]  /*8a60*/  LEA.HI.X.SX32 R68, R62, R126, 0x1, P6 ;  /* 0x0000007e3e447211 */ /* 0x000fe200030f0eff */
[----:B------:R-:W-:Y:S01]  /*8a70*/  @P0 IMAD.MOV.U32 R62, RZ, RZ, R63 ;  /* 0x000000ffff3e0224 */ /* 0x000fe200078e003f */
[----:B------:R-:W-:Y:S01]  /*8a80*/  ISETP.LT.AND P1, PT, R60, UR31, P1 ;  /* 0x0000001f3c007c0c */ /* 0x000fe20008f21270 */
[----:B------:R0:W-:Y:S01]  /*8a90*/  STL [R1+0x1c8], R63 ;  /* 0x0001c83f01007387 */ /* 0x0001e20000100800 */
[----:B------:R-:W-:-:S02]  /*8aa0*/  LOP3.LUT R69, R123, 0xa, RZ, 0xfc, !PT ;  /* 0x0000000a7b457812 */ /* 0x000fc400078efcff */
[----:B------:R-:W-:Y:S02]  /*8ab0*/  PLOP3.LUT P5, PT, PT, PT, UP1, 0x80, 0x8 ;  /* 0x000000000008781c */ /* 0x000fe40003faf018 */
[----:B------:R-:W-:Y:S02]  /*8ac0*/  PRMT R4, RZ, 0x7610, R4 ;  /* 0x00007610ff047816 */ /* 0x000fe40000000004 */
[----:B------:R-:W-:Y:S01]  /*8ad0*/  IADD3 R60, P2, PT, R61, R106, RZ ;  /* 0x0000006a3d3c7210 */ /* 0x000fe20007f5e0ff */
[----:B0-----:R-:W-:Y:S01]  /*8ae0*/  @P0 IMAD.MOV.U32 R63, RZ, RZ, R68 ;  /* 0x000000ffff3f0224 */ /* 0x001fe200078e0044 */
[----:B------:R-:W-:Y:S02]  /*8af0*/  ISETP.LT.AND P5, PT, R69, UR31, P5 ;  /* 0x0000001f45007c0c */ /* 0x000fe4000afa1270 */
[----:B------:R-:W-:Y:S02]  /*8b00*/  LEA.HI.X.SX32 R61, R61, R107, 0x1, P2 ;  /* 0x0000006b3d3d7211 */ /* 0x000fe400010f0eff */
[----:B------:R-:W-:Y:S01]  /*8b10*/  LOP3.LUT R66, R123, 0x12, RZ, 0xfc, !PT ;  /* 0x000000127b427812 */ /* 0x000fe200078efcff */
[----:B------:R0:W2:Y:S01]  /*8b20*/  @P0 LDG.E.U8 R4, desc[UR26][R62.64] ;  /* 0x0000001a3e040981 */ /* 0x0000a2000c1e1100 */
[----:B------:R-:W-:-:S02]  /*8b30*/  PLOP3.LUT P2, PT, PT, PT, UP1, 0x80, 0x8 ;  /* 0x000000000008781c */ /* 0x000fc40003f4f018 */
[----:B------:R-:W-:Y:S02]  /*8b40*/  PRMT R114, RZ, 0x7610, R114 ;  /* 0x00007610ff727816 */ /* 0x000fe40000000072 */
[----:B------:R-:W-:Y:S01]  /*8b50*/  ISETP.LT.AND P2, PT, R66, UR31, P2 ;  /* 0x0000001f42007c0c */ /* 0x000fe20009741270 */
[----:B------:R1:W-:Y:S01]  /*8b60*/  STL [R1+0x1c4], R68 ;  /* 0x0001c44401007387 */ /* 0x0003e20000100800 */
[----:B0-----:R-:W-:-:S03]  /*8b70*/  IADD3 R62, P6, PT, R64, R106, RZ ;  /* 0x0000006a403e7210 */ /* 0x001fc60007fde0ff */
[----:B------:R-:W2:Y:S01]  /*8b80*/  @P1 LDG.E.U8 R114, desc[UR26][R60.64] ;  /* 0x0000001a3c721981 */ /* 0x000ea2000c1e1100 */
[C---:B------:R-:W-:Y:S02]  /*8b90*/  IADD3 R63, P1, PT, R65.reuse, R106, RZ ;  /* 0x0000006a413f7210 */ /* 0x040fe40007f3e0ff */
[-C--:B------:R-:W-:Y:S02]  /*8ba0*/  LEA.HI.X.SX32 R64, R64, R107.reuse, 0x1, P6 ;  /* 0x0000006b40407211 */ /* 0x080fe400030f0eff */
[----:B------:R-:W-:Y:S01]  /*8bb0*/  PRMT R113, RZ, 0x7610, R113 ;  /* 0x00007610ff717816 */ /* 0x000fe20000000071 */
[----:B-1----:R-:W-:Y:S01]  /*8bc0*/  @P5 IMAD.MOV.U32 R68, RZ, RZ, R62 ;  /* 0x000000ffff445224 */ /* 0x002fe200078e003e */
[----:B------:R-:W-:Y:S01]  /*8bd0*/  LEA.HI.X.SX32 R65, R65, R107, 0x1, P1 ;  /* 0x0000006b41417211 */ /* 0x000fe200008f0eff */
[----:B------:R-:W-:Y:S01]  /*8be0*/  @P5 IMAD.MOV.U32 R69, RZ, RZ, R64 ;  /* 0x000000ffff455224 */ /* 0x000fe200078e0040 */
[----:B------:R-:W-:Y:S02]  /*8bf0*/  PRMT R112, RZ, 0x7610, R112 ;  /* 0x00007610ff707816 */ /* 0x000fe40000000070 */
[----:B------:R-:W-:-:S02]  /*8c00*/  LOP3.LUT R66, R123, 0x1a, RZ, 0xfc, !PT ;  /* 0x0000001a7b427812 */ /* 0x000fc400078efcff */
[----:B------:R0:W2:Y:S01]  /*8c10*/  @P5 LDG.E.U8 R113, desc[UR26][R68.64] ;  /* 0x0000001a44715981 */ /* 0x0000a2000c1e1100 */
[----:B------:R-:W-:Y:S02]  /*8c20*/  PLOP3.LUT P6, PT, PT, PT, UP1, 0x80, 0x8 ;  /* 0x000000000008781c */ /* 0x000fe40003fcf018 */
[----:B------:R-:W-:Y:S02]  /*8c30*/  LOP3.LUT R74, R123, 0x22, RZ, 0xfc, !PT ;  /* 0x000000227b4a7812 */ /* 0x000fe400078efcff */
[----:B------:R-:W-:Y:S01]  /*8c40*/  ISETP.LT.AND P1, PT, R66, UR31, P6 ;  /* 0x0000001f42007c0c */ /* 0x000fe2000b721270 */
[----:B0-----:R-:W-:Y:S02]  /*8c50*/  @P2 IMAD.MOV.U32 R68, RZ, RZ, R63 ;  /* 0x000000ffff442224 */ /* 0x001fe400078e003f */
[----:B------:R-:W-:Y:S01]  /*8c60*/  @P2 IMAD.MOV.U32 R69, RZ, RZ, R65 ;  /* 0x000000ffff452224 */ /* 0x000fe200078e0041 */
[----:B------:R-:W-:-:S04]  /*8c70*/  IADD3 R66, P6, PT, R67, R106, RZ ;  /* 0x0000006a43427210 */ /* 0x000fc80007fde0ff */
[----:B------:R0:W2:Y:S01]  /*8c80*/  @P2 LDG.E.U8 R112, desc[UR26][R68.64] ;  /* 0x0000001a44702981 */ /* 0x0000a2000c1e1100 */
[----:B------:R-:W-:Y:S02]  /*8c90*/  PLOP3.LUT P2, PT, PT, PT, UP1, 0x80, 0x8 ;  /* 0x000000000008781c */ /* 0x000fe40003f4f018 */
[----:B------:R-:W-:Y:S02]  /*8ca0*/  PRMT R115, RZ, 0x7610, R115 ;  /* 0x00007610ff737816 */ /* 0x000fe40000000073 */
[----:B------:R-:W-:Y:S02]  /*8cb0*/  ISETP.LT.AND P2, PT, R74, UR31, P2 ;  /* 0x0000001f4a007c0c */ /* 0x000fe40009741270 */
[----:B------:R-:W-:Y:S02]  /*8cc0*/  LOP3.LUT R72, R123, 0x2a, RZ, 0xfc, !PT ;  /* 0x0000002a7b487812 */ /* 0x000fe400078efcff */
[----:B------:R-:W-:Y:S02]  /*8cd0*/  PLOP3.LUT P5, PT, PT, PT, UP1, 0x80, 0x8 ;  /* 0x000000000008781c */ /* 0x000fe40003faf018 */
[----:B------:R-:W-:-:S02]  /*8ce0*/  LEA.HI.X.SX32 R67, R67, R107, 0x1, P6 ;  /* 0x0000006b43437211 */ /* 0x000fc400030f0eff */
[-C--:B0-----:R-:W-:Y:S02]  /*8cf0*/  IADD3 R68, P6, PT, R70, R106.reuse, RZ ;  /* 0x0000006a46447210 */ /* 0x081fe40007fde0ff */
[----:B------:R-:W-:Y:S01]  /*8d00*/  ISETP.LT.AND P5, PT, R72, UR31, P5 ;  /* 0x0000001f48007c0c */ /* 0x000fe2000afa1270 */
[----:B------:R-:W2:Y:S01]  /*8d10*/  @P1 LDG.E.U8 R115, desc[UR26][R66.64] ;  /* 0x0000001a42731981 */ /* 0x000ea2000c1e1100 */
[----:B------:R-:W-:Y:S02]  /*8d20*/  IADD3 R69, P1, PT, R71, R106, RZ ;  /* 0x0000006a47457210 */ /* 0x000fe40007f3e0ff */
[-C--:B------:R-:W-:Y:S02]  /*8d30*/  LEA.HI.X.SX32 R70, R70, R107.reuse, 0x1, P6 ;  /* 0x0000006b46467211 */ /* 0x080fe400030f0eff */
[----:B------:R-:W-:Y:S02]  /*8d40*/  LOP3.LUT R72, R123, 0x32, RZ, 0xfc, !PT ;  /* 0x000000327b487812 */ /* 0x000fe400078efcff */
[----:B------:R-:W-:Y:S01]  /*8d50*/  PLOP3.LUT P6, PT, PT, PT, UP1, 0x80, 0x8 ;  /* 0x000000000008781c */ /* 0x000fe20003fcf018 */
[----:B------:R-:W-:Y:S01]  /*8d60*/  @P2 IMAD.MOV.U32 R74, RZ, RZ, R68 ;  /* 0x000000ffff4a2224 */ /* 0x000fe200078e0044 */
[----:B------:R-:W-:Y:S01]  /*8d70*/  PRMT R118, RZ, 0x7610, R118 ;  /* 0x00007610ff767816 */ /* 0x000fe20000000076 */
[----:B------:R-:W-:Y:S01]  /*8d80*/  @P2 IMAD.MOV.U32 R75, RZ, RZ, R70 ;  /* 0x000000ffff4b2224 */ /* 0x000fe200078e0046 */
[----:B------:R-:W-:-:S02]  /*8d90*/  LEA.HI.X.SX32 R71, R71, R107, 0x1, P1 ;  /* 0x0000006b47477211 */ /* 0x000fc400008f0eff */
[----:B------:R-:W-:Y:S02]  /*8da0*/  ISETP.LT.AND P1, PT, R72, UR31, P6 ;  /* 0x0000001f48007c0c */ /* 0x000fe4000b721270 */
[----:B------:R-:W-:Y:S01]  /*8db0*/  IADD3 R72, P6, PT, R73, R106, RZ ;  /* 0x0000006a49487210 */ /* 0x000fe20007fde0ff */
[----:B------:R0:W2:Y:S01]  /*8dc0*/  @P2 LDG.E.U8 R118, desc[UR26][R74.64] ;  /* 0x0000001a4a762981 */ /* 0x0000a2000c1e1100 */
[----:B------:R-:W-:Y:S02]  /*8dd0*/  PRMT R117, RZ, 0x7610, R117 ;  /* 0x00007610ff757816 */ /* 0x000fe40000000075 */
[----:B------:R-:W-:Y:S02]  /*8de0*/  LOP3.LUT R80, R123, 0x3a, RZ, 0xfc, !PT ;  /* 0x0000003a7b507812 */ /* 0x000fe400078efcff */
[----:B------:R-:W-:Y:S02]  /*8df0*/  PLOP3.LUT P2, PT, PT, PT, UP1, 0x80, 0x8 ;  /* 0x000000000008781c */ /* 0x000fe40003f4f018 */
[----:B------:R-:W-:Y:S01]  /*8e00*/  PRMT R116, RZ, 0x7610, R116 ;  /* 0x00007610ff747816 */ /* 0x000fe20000000074 */
[----:B0-----:R-:W-:-:S02]  /*8e10*/  @P5 IMAD.MOV.U32 R74, RZ, RZ, R69 ;  /* 0x000000ffff4a5224 */ /* 0x001fc400078e0045 */
[----:B------:R-:W-:Y:S01]  /*8e20*/  @P5 IMAD.MOV.U32 R75, RZ, RZ, R71 ;  /* 0x000000ffff4b5224 */ /* 0x000fe200078e0047 */
[----:B------:R-:W-:Y:S02]  /*8e30*/  LEA.HI.X.SX32 R73, R73, R107, 0x1, P6 ;  /* 0x0000006b49497211 */ /* 0x000fe400030f0eff */
[----:B------:R-:W-:Y:S02]  /*8e40*/  ISETP.LT.AND P2, PT, R80, UR31, P2 ;  /* 0x0000001f50007c0c */ /* 0x000fe40009741270 */
[----:B------:R0:W2:Y:S01]  /*8e50*/  @P5 LDG.E.U8 R117, desc[UR26][R74.64] ;  /* 0x0000001a4a755981 */ /* 0x0000a2000c1e1100 */
[----:B------:R-:W-:Y:S01]  /*8e60*/  LOP3.LUT R78, R123, 0x4, RZ, 0xfc, !PT ;  /* 0x000000047b4e7812 */ /* 0x000fe200078efcff */
[----:B------:R-:W-:Y:S01]  /*8e70*/  IMAD.U32 R91, RZ, RZ, UR10 ;  /* 0x0000000aff5b7e24 */ /* 0x000fe2000f8e00ff */
[----:B------:R-:W-:Y:S01]  /*8e80*/  PLOP3.LUT P5, PT, PT, PT, UP1, 0x80, 0x8 ;  /* 0x000000000008781c */ /* 0x000fe20003faf018 */
[----:B------:R-:W2:Y:S02]  /*8e90*/  @P1 LDG.E.U8 R116, desc[UR26][R72.64] ;  /* 0x0000001a48741981 */ /* 0x000ea4000c1e1100 */
[----:B------:R-:W-:Y:S01]  /*8ea0*/  IMAD R91, R91, 0x2, R76 ;  /* 0x000000025b5b7824 */ /* 0x000fe200078e024c */
[----:B------:R-:W-:-:S02]  /*8eb0*/  ISETP.LT.AND P5, PT, R78, UR31, P5 ;  /* 0x0000001f4e007c0c */ /* 0x000fc4000afa1270 */
[CC--:B0-----:R-:W-:Y:S02]  /*8ec0*/  IADD3 R74, P1, PT, R76.reuse, R106.reuse, RZ ;  /* 0x0000006a4c4a7210 */ /* 0x0c1fe40007f3e0ff */
[C---:B------:R-:W-:Y:S02]  /*8ed0*/  IADD3 R75, P6, PT, R77.reuse, R106, RZ ;  /* 0x0000006a4d4b7210 */ /* 0x040fe40007fde0ff */
[-C--:B------:R-:W-:Y:S01]  /*8ee0*/  LEA.HI.X.SX32 R76, R76, R107.reuse, 0x1, P1 ;  /* 0x0000006b4c4c7211 */ /* 0x080fe200008f0eff */
[----:B------:R-:W-:Y:S01]  /*8ef0*/  @P2 IMAD.MOV.U32 R80, RZ, RZ, R74 ;  /* 0x000000ffff502224 */ /* 0x000fe200078e004a */
[----:B------:R-:W-:Y:S02]  /*8f00*/  PRMT R120, RZ, 0x7610, R120 ;  /* 0x00007610ff787816 */ /* 0x000fe40000000078 */
[----:B------:R-:W-:Y:S01]  /*8f10*/  LEA.HI.X.SX32 R77, R77, R107, 0x1, P6 ;  /* 0x0000006b4d4d7211 */ /* 0x000fe200030f0eff */
[----:B------:R-:W-:Y:S01]  /*8f20*/  @P2 IMAD.MOV.U32 R81, RZ, RZ, R76 ;  /* 0x000000ffff512224 */ /* 0x000fe200078e004c */
[----:B------:R-:W-:-:S04]  /*8f30*/  PRMT R134, RZ, 0x7610, R134 ;  /* 0x00007610ff867816 */ /* 0x000fc80000000086 */
[----:B------:R0:W2:Y:S01]  /*8f40*/  @P2 LDG.E.U8 R120, desc[UR26][R80.64] ;  /* 0x0000001a50782981 */ /* 0x0000a2000c1e1100 */
[C---:B------:R-:W-:Y:S02]  /*8f50*/  LOP3.LUT R78, R123.reuse, 0xc, RZ, 0xfc, !PT ;  /* 0x0000000c7b4e7812 */ /* 0x040fe400078efcff */
[----:B------:R-:W-:Y:S01]  /*8f60*/  PLOP3.LUT P1, PT, PT, PT, UP1, 0x80, 0x8 ;  /* 0x000000000008781c */ /* 0x000fe20003f2f018 */
[----:B0-----:R-:W-:Y:S02]  /*8f70*/  @P5 IMAD.MOV.U32 R80, RZ, RZ, R75 ;  /* 0x000000ffff505224 */ /* 0x001fe400078e004b */
[----:B------:R-:W-:Y:S01]  /*8f80*/  @P5 IMAD.MOV.U32 R81, RZ, RZ, R77 ;  /* 0x000000ffff515224 */ /* 0x000fe200078e004d */
[----:B------:R-:W-:Y:S02]  /*8f90*/  ISETP.LT.AND P1, PT, R78, UR31, P1 ;  /* 0x0000001f4e007c0c */ /* 0x000fe40008f21270 */
[----:B------:R-:W-:Y:S02]  /*8fa0*/  LOP3.LUT R86, R123, 0x14, RZ, 0xfc, !PT ;  /* 0x000000147b567812 */ /* 0x000fe400078efcff */
[----:B------:R0:W3:Y:S01]  /*8fb0*/  @P5 LDG.E.U8 R134, desc[UR26][R80.64] ;  /* 0x0000001a50865981 */ /* 0x0000e2000c1e1100 */
[----:B------:R-:W-:-:S02]  /*8fc0*/  PLOP3.LUT P5, PT, PT, PT, UP1, 0x80, 0x8 ;  /* 0x000000000008781c */ /* 0x000fc40003faf018 */
[----:B------:R-:W-:Y:S02]  /*8fd0*/  IADD3 R78, P2, PT, R79, R106, RZ ;  /* 0x0000006a4f4e7210 */ /* 0x000fe40007f5e0ff */
[----:B------:R-:W-:Y:S02]  /*8fe0*/  ISETP.LT.AND P5, PT, R86, UR31, P5 ;  /* 0x0000001f56007c0c */ /* 0x000fe4000afa1270 */
[----:B------:R-:W-:Y:S02]  /*8ff0*/  LOP3.LUT R84, R123, 0x1c, RZ, 0xfc, !PT ;  /* 0x0000001c7b547812 */ /* 0x000fe400078efcff */
[----:B------:R-:W-:Y:S02]  /*9000*/  PLOP3.LUT P6, PT, PT, PT, UP1, 0x80, 0x8 ;  /* 0x000000000008781c */ /* 0x000fe40003fcf018 */
[----:B------:R-:W-:Y:S02]  /*9010*/  LEA.HI.X.SX32 R79, R79, R107, 0x1, P2 ;  /* 0x0000006b4f4f7211 */ /* 0x000fe400010f0eff */
[----:B------:R-:W-:-:S02]  /*9020*/  PRMT R141, RZ, 0x7610, R141 ;  /* 0x00007610ff8d7816 */ /* 0x000fc4000000008d */
[-C--:B0-----:R-:W-:Y:S02]  /*9030*/  IADD3 R80, P2, PT, R82, R106.reuse, RZ ;  /* 0x0000006a52507210 */ /* 0x081fe40007f5e0ff */
[----:B------:R-:W-:Y:S02]  /*9040*/  ISETP.LT.AND P6, PT, R84, UR31, P6 ;  /* 0x0000001f54007c0c */ /* 0x000fe4000b7c1270 */
[-C--:B------:R-:W-:Y:S01]  /*9050*/  LEA.HI.X.SX32 R82, R82, R107.reuse, 0x1, P2 ;  /* 0x0000006b52527211 */ /* 0x080fe200010f0eff */
[----:B------:R-:W3:Y:S01]  /*9060*/  @P1 LDG.E.U8 R141, desc[UR26][R78.64] ;  /* 0x0000001a4e8d1981 */ /* 0x000ee2000c1e1100 */
[----:B------:R-:W-:Y:S02]  /*9070*/  IADD3 R81, P1, PT, R83, R106, RZ ;  /* 0x0000006a53517210 */ /* 0x000fe40007f3e0ff */
[----:B------:R-:W-:Y:S02]  /*9080*/  LOP3.LUT R84, R123, 0x24, RZ, 0xfc, !PT ;  /* 0x000000247b547812 */ /* 0x000fe400078efcff */
[----:B------:R-:W-:Y:S01]  /*9090*/  PLOP3.LUT P2, PT, PT, PT, UP1, 0x80, 0x8 ;  /* 0x000000000008781c */ /* 0x000fe20003f4f018 */
[----:B------:R-:W-:Y:S01]  /*90a0*/  @P5 IMAD.MOV.U32 R100, RZ, RZ, R80 ;  /* 0x000000ffff645224 */ /* 0x000fe200078e0050 */
[----:B------:R-:W-:Y:S01]  /*90b0*/  PRMT R122, RZ, 0x7610, R122 ;  /* 0x00007610ff7a7816 */ /* 0x000fe2000000007a */
[----:B------:R-:W-:Y:S01]  /*90c0*/  @P5 IMAD.MOV.U32 R101, RZ, RZ, R82 ;  /* 0x000000ffff655224 */ /* 0x000fe200078e0052 */
[----:B------:R-:W-:-:S02]  /*90d0*/  LEA.HI.X.SX32 R83, R83, R107, 0x1, P1 ;  /* 0x0000006b53537211 */ /* 0x000fc400008f0eff */
[----:B------:R-:W-:Y:S02]  /*90e0*/  ISETP.LT.AND P2, PT, R84, UR31, P2 ;  /* 0x0000001f54007c0c */ /* 0x000fe40009741270 */
[----:B------:R-:W-:Y:S01]  /*90f0*/  LOP3.LUT R86, R123, 0x2c, RZ, 0xfc, !PT ;  /* 0x0000002c7b567812 */ /* 0x000fe200078efcff */
[----:B------:R0:W3:Y:S01]  /*9100*/  @P5 LDG.E.U8 R122, desc[UR26][R100.64] ;  /* 0x0000001a647a5981 */ /* 0x0000e2000c1e1100 */
[----:B------:R-:W-:Y:S02]  /*9110*/  PLOP3.LUT P1, PT, PT, PT, UP1, 0x80, 0x8 ;  /* 0x000000000008781c */ /* 0x000fe40003f2f018 */
[----:B------:R-:W-:Y:S02]  /*9120*/  PRMT R121, RZ, 0x7610, R121 ;  /* 0x00007610ff797816 */ /* 0x000fe40000000079 */
[----:B------:R-:W-:Y:S02]  /*9130*/  IADD3 R84, P5, PT, R85, R106, RZ ;  /* 0x0000006a55547210 */ /* 0x000fe40007fbe0ff */
[----:B------:R-:W-:Y:S01]  /*9140*/  ISETP.LT.AND P1, PT, R86, UR31, P1 ;  /* 0x0000001f56007c0c */ /* 0x000fe20008f21270 */
[----:B0-----:R-:W-:-:S02]  /*9150*/  @P6 IMAD.MOV.U32 R100, RZ, RZ, R81 ;  /* 0x000000ffff646224 */ /* 0x001fc400078e0051 */
[----:B------:R-:W-:Y:S01]  /*9160*/  @P6 IMAD.MOV.U32 R101, RZ, RZ, R83 ;  /* 0x000000ffff656224 */ /* 0x000fe200078e0053 */
[----:B------:R-:W-:Y:S02]  /*9170*/  PRMT R140, RZ, 0x7610, R140 ;  /* 0x00007610ff8c7816 */ /* 0x000fe4000000008c */
[----:B------:R-:W-:Y:S02]  /*9180*/  LEA.HI.X.SX32 R85, R85, R107, 0x1, P5 ;  /* 0x0000006b55557211 */ /* 0x000fe400028f0eff */
[----:B------:R0:W3:Y:S01]  /*9190*/  @P6 LDG.E.U8 R121, desc[UR26][R100.64] ;  /* 0x0000001a64796981 */ /* 0x0000e2000c1e1100 */
[----:B------:R-:W-:Y:S02]  /*91a0*/  LOP3.LUT R88, R123, 0x34, RZ, 0xfc, !PT ;  /* 0x000000347b587812 */ /* 0x000fe400078efcff */
[----:B------:R-:W-:Y:S01]  /*91b0*/  PLOP3.LUT P5, PT, PT, PT, UP1, 0x80, 0x8 ;  /* 0x000000000008781c */ /* 0x000fe20003faf018 */
[----:B------:R-:W3:Y:S01]  /*91c0*/  @P2 LDG.E.U8 R140, desc[UR26][R84.64] ;  /* 0x0000001a548c2981 */ /* 0x000ee2000c1e1100 */
[----:B------:R-:W-:-:S02]  /*91d0*/  IADD3 R86, P6, PT, R87, R106, RZ ;  /* 0x0000006a57567210 */ /* 0x000fc40007fde0ff */
[----:B------:R-:W-:Y:S02]  /*91e0*/  PRMT R144, RZ, 0x7610, R144 ;  /* 0x00007610ff907816 */ /* 0x000fe40000000090 */
[----:B------:R-:W-:Y:S02]  /*91f0*/  ISETP.LT.AND P2, PT, R88, UR31, P5 ;  /* 0x0000001f58007c0c */ /* 0x000fe4000af41270 */
[----:B------:R-:W-:Y:S02]  /*9200*/  LEA.HI.X.SX32 R87, R87, R107, 0x1, P6 ;  /* 0x0000006b57577211 */ /* 0x000fe400030f0eff */
[----:B------:R-:W-:Y:S02]  /*9210*/  LOP3.LUT R90, R123, 0x3c, RZ, 0xfc, !PT ;  /* 0x0000003c7b5a7812 */ /* 0x000fe400078efcff */
[----:B------:R-:W-:Y:S01]  /*9220*/  PLOP3.LUT P5, PT, PT, PT, UP1, 0x80, 0x8 ;  /* 0x000000000008781c */ /* 0x000fe20003faf018 */
[----:B------:R-:W3:Y:S03]  /*9230*/  @P1 LDG.E.U8 R144, desc[UR26][R86.64] ;  /* 0x0000001a56901981 */ /* 0x000ee6000c1e1100 */
[----:B------:R-:W-:-:S02]  /*9240*/  ISETP.LT.AND P5, PT, R90, UR31, P5 ;  /* 0x0000001f5a007c0c */ /* 0x000fc4000afa1270 */
[-C--:B------:R-:W-:Y:S02]  /*9250*/  IADD3 R90, P1, PT, R91, R106.reuse, RZ ;  /* 0x0000006a5b5a7210 */ /* 0x080fe40007f3e0ff */
[----:B------:R-:W-:Y:S02]  /*9260*/  IADD3 R88, P6, PT, R89, R106, RZ ;  /* 0x0000006a59587210 */ /* 0x000fe40007fde0ff */
[----:B------:R-:W-:Y:S02]  /*9270*/  LEA.HI.X.SX32 R91, R91, R107, 0x1, P1 ;  /* 0x0000006b5b5b7211 */ /* 0x000fe400008f0eff */
[----:B------:R-:W-:Y:S02]  /*9280*/  PLOP3.LUT P1, PT, PT, PT, UP1, 0x80, 0x8 ;  /* 0x000000000008781c */ /* 0x000fe40003f2f018 */
[----:B------:R-:W-:Y:S02]  /*9290*/  LOP3.LUT R92, R123, 0x6, RZ, 0xfc, !PT ;  /* 0x000000067b5c7812 */ /* 0x000fe400078efcff */
[----:B------:R-:W-:-:S02]  /*92a0*/  PRMT R143, RZ, 0x7610, R143 ;  /* 0x00007610ff8f7816 */ /* 0x000fc4000000008f */
[----:B------:R-:W-:Y:S02]  /*92b0*/  LEA.HI.X.SX32 R89, R89, R107, 0x1, P6 ;  /* 0x0000006b59597211 */ /* 0x000fe400030f0eff */
[----:B------:R-:W-:-:S03]  /*92c0*/  ISETP.LT.AND P1, PT, R92, UR31, P1 ;  /* 0x0000001f5c007c0c */ /* 0x000fc60008f21270 */
[----:B------:R-:W3:Y:S01]  /*92d0*/  @P2 LDG.E.U8 R143, desc[UR26][R88.64] ;  /* 0x0000001a588f2981 */ /* 0x000ee2000c1e1100 */
[C---:B------:R-:W-:Y:S02]  /*92e0*/  IADD3 R92, P2, PT, R93.reuse, R106, RZ ;  /* 0x0000006a5d5c7210 */ /* 0x040fe40007f5e0ff */
[----:B------:R-:W-:Y:S02]  /*92f0*/  PRMT R124, RZ, 0x7610, R124 ;  /* 0x00007610ff7c7816 */ /* 0x000fe4000000007c */
[----:B------:R-:W-:Y:S02]  /*9300*/  LEA.HI.X.SX32 R93, R93, R107, 0x1, P2 ;  /* 0x0000006b5d5d7211 */ /* 0x000fe400010f0eff */
[----:B------:R-:W-:-:S03]  /*9310*/  LOP3.LUT R94, R123, 0x16, RZ, 0xfc, !PT ;  /* 0x000000167b5e7812 */ /* 0x000fc600078efcff */
[----:B------:R-:W3:Y:S01]  /*9320*/  @P1 LDG.E.U8 R124, desc[UR26][R92.64] ;  /* 0x0000001a5c7c1981 */ /* 0x000ee2000c1e1100 */
[----:B------:R-:W-:-:S04]  /*9330*/  PLOP3.LUT P1, PT, PT, PT, UP1, 0x80, 0x8 ;  /* 0x000000000008781c */ /* 0x000fc80003f2f018 */
[----:B------:R-:W-:Y:S02]  /*9340*/  ISETP.LT.AND P1, PT, R94, UR31, P1 ;  /* 0x0000001f5e007c0c */ /* 0x000fe40008f21270 */
[C---:B------:R-:W-:Y:S02]  /*9350*/  IADD3 R94, P2, PT, R95.reuse, R106, RZ ;  /* 0x0000006a5f5e7210 */ /* 0x040fe40007f5e0ff */
[----:B------:R-:W-:Y:S02]  /*9360*/  PRMT R146, RZ, 0x7610, R146 ;  /* 0x00007610ff927816 */ /* 0x000fe40000000092 */
[----:B------:R-:W-:Y:S02]  /*9370*/  LEA.HI.X.SX32 R95, R95, R107, 0x1, P2 ;  /* 0x0000006b5f5f7211 */ /* 0x000fe400010f0eff */
[----:B------:R-:W-:-:S05]  /*9380*/  LOP3.LUT R96, R123, 0x26, RZ, 0xfc, !PT ;  /* 0x000000267b607812 */ /* 0x000fca00078efcff */
        /* <DEDUP_REMOVED lines=13> */
[----:B0-----:R-:W-:-:S05]  /*9460*/  LEA.HI R100, R167, 0xe, RZ, 0x1a ;  /* 0x0000000ea7647811 */ /* 0x001fca00078fd0ff */
[----:B------:R-:W3:Y:S01]  /*9470*/  @P1 LDG.E.U8 R142, desc[UR26][R98.64] ;  /* 0x0000001a628e1981 */ /* 0x000ee2000c1e1100 */
[----:B------:R-:W-:Y:S01]  /*9480*/  PLOP3.LUT P1, PT, PT, PT, UP1, 0x80, 0x8 ;  /* 0x000000000008781c */ /* 0x000fe20003f2f018 */
[----:B------:R-:W-:-:S03]  /*9490*/  IMAD R101, R100, UR10, RZ ;  /* 0x0000000a64657c24 */ /* 0x000fc6000f8e02ff */
[----:B------:R-:W-:Y:S02]  /*94a0*/  ISETP.LT.AND P1, PT, R100, UR31, P1 ;  /* 0x0000001f64007c0c */ /* 0x000fe40008f21270 */
[C---:B------:R-:W-:Y:S02]  /*94b0*/  IADD3 R100, P2, PT, R101.reuse, R106, RZ ;  /* 0x0000006a65647210 */ /* 0x040fe40007f5e0ff */
[----:B------:R-:W-:Y:S02]  /*94c0*/  PRMT R147, RZ, 0x7610, R147 ;  /* 0x00007610ff937816 */ /* 0x000fe40000000093 */
[----:B------:R-:W-:Y:S02]  /*94d0*/  LEA.HI.X.SX32 R101, R101, R107, 0x1, P2 ;  /* 0x0000006b65657211 */ /* 0x000fe400010f0eff */
[----:B------:R-:W-:-:S05]  /*94e0*/  LEA.HI R102, R167, 0x1e, RZ, 0x1a ;  /* 0x0000001ea7667811 */ /* 0x000fca00078fd0ff */
        /* <DEDUP_REMOVED lines=17> */
[----:B------:R-:W-:Y:S01]  /*9600*/  IMAD R108, R123, UR10, RZ ;  /* 0x0000000a7b6c7c24 */ /* 0x000fe2000f8e02ff */
[----:B------:R-:W-:-:S04]  /*9610*/  PLOP3.LUT P1, PT, PT, PT, UP1, 0x80, 0x8 ;  /* 0x000000000008781c */ /* 0x000fc80003f2f018 */
[----:B------:R-:W-:Y:S02]  /*9620*/  IADD3 R106, P2, PT, R108, R106, RZ ;  /* 0x0000006a6c6a7210 */ /* 0x000fe40007f5e0ff */
[----:B------:R-:W-:Y:S02]  /*9630*/  ISETP.LT.AND P1, PT, R123, UR31, P1 ;  /* 0x0000001f7b007c0c */ /* 0x000fe40008f21270 */
[----:B------:R-:W-:Y:S02]  /*9640*/  LOP3.LUT R123, R0, 0xb4, RZ, 0xfc, !PT ;  /* 0x000000b4007b7812 */ /* 0x000fe400078efcff */
[----:B------:R-:W-:Y:S02]  /*9650*/  LEA.HI.X.SX32 R107, R108, R107, 0x1, P2 ;  /* 0x0000006b6c6b7211 */ /* 0x000fe400010f0eff */
[----:B------:R-:W-:-:S05]  /*9660*/  IABS R108, R123 ;  /* 0x0000007b006c7213 */ /* 0x000fca0000000000 */
[----:B------:R-:W-:Y:S01]  /*9670*/  IMAD.HI.U32 R156, R138, R108, RZ ;  /* 0x0000006c8a9c7227 */ /* 0x000fe200078e00ff */
[----:B------:R-:W-:-:S03]  /*9680*/  PRMT R149, RZ, 0x7610, R149 ;  /* 0x00007610ff957816 */ /* 0x000fc60000000095 */
[----:B------:R-:W-:-:S03]  /*9690*/  IMAD.MOV R156, RZ, RZ, -R156 ;  /* 0x000000ffff9c7224 */ /* 0x000fc600078e0a9c */
[----:B------:R-:W3:Y:S01]  /*96a0*/  @P1 LDG.E.U8 R149, desc[UR26][R106.64] ;  /* 0x0000001a6a951981 */ /* 0x000ee2000c1e1100 */
[----:B------:R-:W-:-:S05]  /*96b0*/  IMAD R108, R139, R156, R108 ;  /* 0x0000009c8b6c7224 */ /* 0x000fca00078e026c */
[----:B------:R-:W-:Y:S02]  /*96c0*/  ISETP.GT.U32.AND P1, PT, R139, R108, PT ;  /* 0x0000006c8b00720c */ /* 0x000fe40003f24070 */
[----:B------:R-:W-:-:S11]  /*96d0*/  ISETP.GE.AND P2, PT, R123, RZ, PT ;  /* 0x000000ff7b00720c */ /* 0x000fd60003f46270 */
[----:B------:R-:W-:-:S05]  /*96e0*/  @!P1 IMAD.IADD R108, R108, 0x1, -R139 ;  /* 0x000000016c6c9824 */ /* 0x000fca00078e0a8b */
[----:B------:R-:W-:Y:S01]  /*96f0*/  ISETP.GT.U32.AND P1, PT, R139, R108, PT ;  /* 0x0000006c8b00720c */ /* 0x000fe20003f24070 */
[----:B------:R-:W-:-:S04]  /*9700*/  @!UP2 UIADD3 UR4, UPT, UPT, -UR5, 0x100000, URZ ;  /* 0x001000000504a890 */ /* 0x000fc8000fffe1ff */
[----:B------:R-:W-:Y:S02]  /*9710*/  @!UP2 USHF.L.U32 UR5, UR4, 0xb, URZ ;  /* 0x0000000b0405a899 */ /* 0x000fe400080006ff */
[----:B------:R-:W-:-:S06]  /*9720*/  @!UP2 USHF.L.U32 UR4, UR4, 0x1, URZ ;  /* 0x000000010404a899 */ /* 0x000fcc00080006ff */
[----:B------:R-:W-:-:S04]  /*9730*/  @!P1 IMAD.IADD R108, R108, 0x1, -R139 ;  /* 0x000000016c6c9824 */ /* 0x000fc800078e0a8b */
[----:B------:R-:W-:-:S05]  /*9740*/  @!P2 IMAD.MOV R108, RZ, RZ, -R108 ;  /* 0x000000ffff6ca224 */ /* 0x000fca00078e0a6c */
[----:B------:R-:W-:Y:S01]  /*9750*/  SEL R108, R168, R108, !P4 ;  /* 0x0000006ca86c7207 */ /* 0x000fe20006000000 */
[----:B------:R0:W-:Y:S01]  /*9760*/  STL [R1+0x2cc], R123 ;  /* 0x0002cc7b01007387 */ /* 0x0001e20000100800 */
[----:B------:R-:W-:-:S03]  /*9770*/  VOTEU.ALL UP1, P3 ;  /* 0x0000000000ff7886 */ /* 0x000fc60001820000 */
[----:B------:R-:W-:Y:S02]  /*9780*/  IMAD R108, R108, UR7, RZ ;  /* 0x000000076c6c7c24 */ /* 0x000fe4000f8e02ff */
[----:B------:R1:W1:Y:S01]  /*9790*/  @!UP1 SYNCS.EXCH.64 URZ, [UR13+0xa008], UR4 ;  /* 0x00a008040dff95b2 */ /* 0x0002620008000100 */
[----:B0-----:R-:W-:Y:S02]  /*97a0*/  LOP3.LUT R123, R167, 0x7f, RZ, 0xc0, !PT ;  /* 0x0000007fa77b7812 */ /* 0x001fe400078ec0ff */
[----:B------:R-:W-:-:S03]  /*97b0*/  IADD3 R167, P1, PT, R108, R127, RZ ;  /* 0x0000007f6ca77210 */ /* 0x000fc60007f3e0ff */
[----:B--2---:R0:W-:Y:S04]  /*97c0*/  STS.U8 [R123+UR13+0x8000], R155 ;  /* 0x0080009b7b007988 */ /* 0x0041e8000800000d */
[----:B------:R2:W-:Y:S04]  /*97d0*/  STS.U8 [R123+UR13+0x8200], R154 ;  /* 0x0082009a7b007988 */ /* 0x0005e8000800000d */
[----:B------:R1:W-:Y:S01]  /*97e0*/  STL [R1+0xa8], R167 ;  /* 0x0000a8a701007387 */ /* 0x0003e20000100800 */
[----:B0-----:R-:W-:Y:S01]  /*97f0*/  LEA.HI.X.SX32 R155, R108, R126, 0x1, P1 ;  /* 0x0000007e6c9b7211 */ /* 0x001fe200008f0eff */
[----:B--2---:R-:W-:Y:S01]  /*9800*/  @P0 IMAD.MOV.U32 R154, RZ, RZ, R167 ;  /* 0x000000ffff9a0224 */ /* 0x004fe200078e00a7 */
[----:B-1----:R-:W-:-:S04]  /*9810*/  LOP3.LUT R167, R0, 0xbc, RZ, 0xfc, !PT ;  /* 0x000000bc00a77812 */ /* 0x002fc800078efcff */
[----:B------:R-:W-:Y:S01]  /*9820*/  IABS R108, R167 ;  /* 0x000000a7006c7213 */ /* 0x000fe20000000000 */
[----:B------:R0:W-:Y:S04]  /*9830*/  STS.U8 [R123+UR13+0x8400], R153 ;  /* 0x008400997b007988 */ /* 0x0001e8000800000d */
[----:B0-----:R-:W-:-:S04]  /*9840*/  IMAD.HI.U32 R153, R138, R108, RZ ;  /* 0x0000006c8a997227 */ /* 0x001fc800078e00ff */
[----:B------:R-:W-:-:S04]  /*9850*/  IMAD.MOV R153, RZ, RZ, -R153 ;  /* 0x000000ffff997224 */ /* 0x000fc800078e0a99 */
[----:B------:R-:W-:-:S05]  /*9860*/  IMAD R108, R139, R153, R108 ;  /* 0x000000998b6c7224 */ /* 0x000fca00078e026c */
[----:B------:R-:W-:Y:S02]  /*9870*/  ISETP.GT.U32.AND P1, PT, R139, R108, PT ;  /* 0x0000006c8b00720c */ /* 0x000fe40003f24070 */
[----:B------:R-:W-:-:S11]  /*9880*/  ISETP.GE.AND P2, PT, R167, RZ, PT ;  /* 0x000000ffa700720c */ /* 0x000fd60003f46270 */
[----:B------:R-:W-:-:S05]  /*9890*/  @!P1 IMAD.IADD R108, R108, 0x1, -R139 ;  /* 0x000000016c6c9824 */ /* 0x000fca00078e0a8b */
[----:B------:R-:W-:-:S13]  /*98a0*/  ISETP.GT.U32.AND P1, PT, R139, R108, PT ;  /* 0x0000006c8b00720c */ /* 0x000fda0003f24070 */
[----:B------:R-:W-:-:S04]  /*98b0*/  @!P1 IMAD.IADD R108, R108, 0x1, -R139 ;  /* 0x000000016c6c9824 */ /* 0x000fc800078e0a8b */
[----:B------:R-:W-:-:S05]  /*98c0*/  @!P2 IMAD.MOV R108, RZ, RZ, -R108 ;  /* 0x000000ffff6ca224 */ /* 0x000fca00078e0a6c */
[----:B------:R-:W-:Y:S01]  /*98d0*/  SEL R108, R168, R108, !P4 ;  /* 0x0000006ca86c7207 */ /* 0x000fe20006000000 */
[----:B------:R-:W-:Y:S04]  /*98e0*/  STS.U8 [R123+UR13+0x8600], R152 ;  /* 0x008600987b007988 */ /* 0x000fe8000800000d */
[----:B------:R-:W-:Y:S01]  /*98f0*/  IMAD R108, R108, UR7, RZ ;  /* 0x000000076c6c7c24 */ /* 0x000fe2000f8e02ff */
[----:B------:R-:W-:Y:S04]  /*9900*/  STS.U8 [R123+UR13+0x8800], R145 ;  /* 0x008800917b007988 */ /* 0x000fe8000800000d */
[----:B------:R0:W-:Y:S01]  /*9910*/  STS.U8 [R123+UR13+0x8a00], R109 ;  /* 0x008a006d7b007988 */ /* 0x0001e2000800000d */
[----:B------:R-:W-:-:S03]  /*9920*/  PRMT R173, RZ, 0x7610, R173 ;  /* 0x00007610ffad7816 */ /* 0x000fc600000000ad */
[----:B------:R-:W-:Y:S01]  /*9930*/  STL [R1+0xa4], R155 ;  /* 0x0000a49b01007387 */ /* 0x000fe20000100800 */
[----:B0-----:R-:W-:-:S03]  /*9940*/  IADD3 R123, P1, PT, R108, R127, RZ ;  /* 0x0000007f6c7b7210 */ /* 0x001fc60007f3e0ff */
[----:B------:R0:W-:Y:S01]  /*9950*/  STL [R1+0x28c], R167 ;  /* 0x00028ca701007387 */ /* 0x0001e20000100800 */
[----:B------:R-:W-:Y:S01]  /*9960*/  LEA.HI.X.SX32 R109, R108, R126, 0x1, P1 ;  /* 0x0000007e6c6d7211 */ /* 0x000fe200008f0eff */
[----:B------:R-:W-:-:S05]  /*9970*/  @P0 IMAD.MOV.U32 R108, RZ, RZ, R123 ;  /* 0x000000ffff6c0224 */ /* 0x000fca00078e007b */
[----:B------:R1:W2:Y:S04]  /*9980*/  @P0 LDG.E.U8 R173, desc[UR26][R108.64] ;  /* 0x0000001a6cad0981 */ /* 0x0002a8000c1e1100 */
[----:B0-----:R-:W2:Y:S04]  /*9990*/  LDL.LU R167, [R1+0x494] ;  /* 0x0004940001a77983 */ /* 0x001ea80000300800 */
[----:B------:R-:W-:Y:S04]  /*99a0*/  STL [R1+0xc8], R123 ;  /* 0x0000c87b01007387 */ /* 0x000fe80000100800 */
[----:B------:R1:W-:Y:S02]  /*99b0*/  STL [R1+0xc4], R109 ;  /* 0x0000c46d01007387 */ /* 0x0003e40000100800 */
[----:B-1----:R-:W0:Y:S01]  /*99c0*/  S2R R109, SR_TID.X ;  /* 0x00000000006d7919 */ /* 0x002e220000002100 */
[----:B------:R-:W-:-:S04]  /*99d0*/  LOP3.LUT R123, R0, 0xc4, RZ, 0xfc, !PT ;  /* 0x000000c4007b7812 */ /* 0x000fc800078efcff */
[----:B------:R-:W-:Y:S02]  /*99e0*/  IABS R108, R123 ;  /* 0x0000007b006c7213 */ /* 0x000fe40000000000 */
[----:B0-----:R-:W-:-:S05]  /*99f0*/  LOP3.LUT R109, R109, 0x7f, RZ, 0xc0, !PT ;  /* 0x0000007f6d6d7812 */ /* 0x001fca00078ec0ff */
[----:B------:R0:W-:Y:S02]  /*9a00*/  STS.U8 [R109+UR13+0x8c00], R110 ;  /* 0x008c006e6d007988 */ /* 0x0001e4000800000d */
[----:B0-----:R-:W-:-:S04]  /*9a10*/  IMAD.HI.U32 R109, R138, R108, RZ ;  /* 0x0000006c8a6d7227 */ /* 0x001fc800078e00ff */
[----:B------:R-:W-:-:S04]  /*9a20*/  IMAD.MOV R109, RZ, RZ, -R109 ;  /* 0x000000ffff6d7224 */ /* 0x000fc800078e0a6d */
[----:B------:R-:W-:-:S05]  /*9a30*/  IMAD R108, R139, R109, R108 ;  /* 0x0000006d8b6c7224 */ /* 0x000fca00078e026c */
[----:B------:R-:W-:Y:S01]  /*9a40*/  ISETP.GT.U32.AND P1, PT, R139, R108, PT ;  /* 0x0000006c8b00720c */ /* 0x000fe20003f24070 */
[----:B------:R-:W0:Y:S01]  /*9a50*/  S2R R110, SR_TID.X ;  /* 0x00000000006e7919 */ /* 0x000e220000002100 */
[----:B------:R-:W-:-:S11]  /*9a60*/  ISETP.GE.AND P2, PT, R123, RZ, PT ;  /* 0x000000ff7b00720c */ /* 0x000fd60003f46270 */
[----:B------:R-:W-:-:S05]  /*9a70*/  @!P1 IMAD.IADD R108, R108, 0x1, -R139 ;  /* 0x000000016c6c9824 */ /* 0x000fca00078e0a8b */
[----:B------:R-:W-:-:S13]  /*9a80*/  ISETP.GT.U32.AND P1, PT, R139, R108, PT ;  /* 0x0000006c8b00720c */ /* 0x000fda0003f24070 */
[----:B------:R-:W-:-:S04]  /*9a90*/  @!P1 IMAD.IADD R108, R108, 0x1, -R139 ;  /* 0x000000016c6c9824 */ /* 0x000fc800078e0a8b */
[----:B------:R-:W-:Y:S01]  /*9aa0*/  @!P2 IMAD.MOV R108, RZ, RZ, -R108 ;  /* 0x000000ffff6ca224 */ /* 0x000fe200078e0a6c */
[----:B0-----:R-:W-:-:S04]  /*9ab0*/  LOP3.LUT R110, R110, 0x7f, RZ, 0xc0, !PT ;  /* 0x0000007f6e6e7812 */ /* 0x001fc800078ec0ff */
[----:B------:R-:W-:Y:S02]  /*9ac0*/  SEL R109, R168, R108, !P4 ;  /* 0x0000006ca86d7207 */ /* 0x000fe40006000000 */
[----:B------:R-:W-:-:S03]  /*9ad0*/  LOP3.LUT R108, R110, 0x10, RZ, 0x3c, !PT ;  /* 0x000000106e6c7812 */ /* 0x000fc600078e3cff */
[----:B------:R-:W-:Y:S01]  /*9ae0*/  IMAD R109, R109, UR7, RZ ;  /* 0x000000076d6d7c24 */ /* 0x000fe2000f8e02ff */
[----:B------:R0:W-:Y:S01]  /*9af0*/  STS.U8 [R110+UR13+0x8e00], R111 ;  /* 0x008e006f6e007988 */ /* 0x0001e2000800000d */
[----:B------:R-:W-:-:S03]  /*9b00*/  PRMT R172, RZ, 0x7610, R172 ;  /* 0x00007610ffac7816 */ /* 0x000fc600000000ac */
[----:B------:R1:W-:Y:S01]  /*9b10*/  STS.U8 [R108+UR13+0x8480], R112 ;  /* 0x008480706c007988 */ /* 0x0003e2000800000d */
[C---:B0-----:R-:W-:Y:S02]  /*9b20*/  IADD3 R110, P1, PT, R109.reuse, R127, RZ ;  /* 0x0000007f6d6e7210 */ /* 0x041fe40007f3e0ff */
[----:B-1----:R-:W-:Y:S02]  /*9b30*/  LOP3.LUT R112, R0, 0xcc, RZ, 0xfc, !PT ;  /* 0x000000cc00707812 */ /* 0x002fe400078efcff */
[----:B------:R-:W-:Y:S02]  /*9b40*/  LEA.HI.X.SX32 R111, R109, R126, 0x1, P1 ;  /* 0x0000007e6d6f7211 */ /* 0x000fe400008f0eff */
[----:B------:R-:W-:Y:S01]  /*9b50*/  IABS R109, R112 ;  /* 0x00000070006d7213 */ /* 0x000fe20000000000 */
[----:B------:R-:W-:Y:S04]  /*9b60*/  STL [R1+0x264], R123 ;  /* 0x0002647b01007387 */ /* 0x000fe80000100800 */
[----:B------:R0:W-:Y:S04]  /*9b70*/  STL [R1+0xe8], R110 ;  /* 0x0000e86e01007387 */ /* 0x0001e80000100800 */
[----:B------:R0:W2:Y:S02]  /*9b80*/  @P0 LDG.E.U8 R172, desc[UR26][R110.64] ;  /* 0x0000001a6eac0981 */ /* 0x0000a4000c1e1100 */
        /* <DEDUP_REMOVED lines=9> */
[----:B------:R-:W-:-:S05]  /*9c20*/  SEL R109, R168, R109, !P4 ;  /* 0x0000006da86d7207 */ /* 0x000fca0006000000 */
[----:B------:R-:W-:Y:S01]  /*9c30*/  IMAD R109, R109, UR7, RZ ;  /* 0x000000076d6d7c24 */ /* 0x000fe2000f8e02ff */
[----:B------:R0:W-:Y:S01]  /*9c40*/  STL [R1+0xe4], R111 ;  /* 0x0000e46f01007387 */ /* 0x0001e20000100800 */
[----:B------:R-:W-:-:S03]  /*9c50*/  PRMT R161, RZ, 0x7610, R161 ;  /* 0x00007610ffa17816 */ /* 0x000fc600000000a1 */
[C---:B------:R-:W-:Y:S01]  /*9c60*/  IADD3 R110, P1, PT, R109.reuse, R127, RZ ;  /* 0x0000007f6d6e7210 */ /* 0x040fe20007f3e0ff */
[----:B------:R1:W-:Y:S03]  /*9c70*/  STL [R1+0x260], R112 ;  /* 0x0002607001007387 */ /* 0x0003e60000100800 */
[----:B0-----:R-:W-:Y:S01]  /*9c80*/  LEA.HI.X.SX32 R111, R109, R126, 0x1, P1 ;  /* 0x0000007e6d6f7211 */ /* 0x001fe200008f0eff */
[----:B------:R0:W-:Y:S01]  /*9c90*/  STL [R1+0x108], R110 ;  /* 0x0001086e01007387 */ /* 0x0001e20000100800 */
[----:B-1----:R-:W-:-:S03]  /*9ca0*/  LOP3.LUT R112, R0, 0xd4, RZ, 0xfc, !PT ;  /* 0x000000d400707812 */ /* 0x002fc600078efcff */
[----:B------:R0:W2:Y:S04]  /*9cb0*/  @P0 LDG.E.U8 R161, desc[UR26][R110.64] ;  /* 0x0000001a6ea10981 */ /* 0x0000a8000c1e1100 */
[----:B------:R1:W-:Y:S01]  /*9cc0*/  STL [R1+0x104], R111 ;  /* 0x0001046f01007387 */ /* 0x0003e20000100800 */
[----:B0-----:R-:W-:-:S05]  /*9cd0*/  IABS R110, R112 ;  /* 0x00000070006e7213 */ /* 0x001fca0000000000 */
[----:B-1----:R-:W-:-:S04]  /*9ce0*/  IMAD.HI.U32 R111, R138, R110, RZ ;  /* 0x0000006e8a6f7227 */ /* 0x002fc800078e00ff */
        /* <DEDUP_REMOVED lines=10> */
[----:B------:R0:W-:Y:S04]  /*9d90*/  STL [R1+0x25c], R112 ;  /* 0x00025c7001007387 */ /* 0x0001e80000100800 */
[C---:B------:R-:W-:Y:S02]  /*9da0*/  IADD3 R111, P1, PT, R110.reuse, R127, RZ ;  /* 0x0000007f6e6f7210 */ /* 0x040fe40007f3e0ff */
[----:B------:R-:W-:Y:S02]  /*9db0*/  PRMT R160, RZ, 0x7610, R160 ;  /* 0x00007610ffa07816 */ /* 0x000fe400000000a0 */
[----:B0-----:R-:W-:Y:S01]  /*9dc0*/  LEA.HI.X.SX32 R112, R110, R126, 0x1, P1 ;  /* 0x0000007e6e707211 */ /* 0x001fe200008f0eff */
[----:B------:R0:W-:Y:S01]  /*9dd0*/  STL [R1+0x128], R111 ;  /* 0x0001286f01007387 */ /* 0x0001e20000100800 */
[----:B------:R-:W-:-:S03]  /*9de0*/  @P0 IMAD.MOV.U32 R110, RZ, RZ, R111 ;  /* 0x000000ffff6e0224 */ /* 0x000fc600078e006f */
[----:B------:R1:W-:Y:S01]  /*9df0*/  STL [R1+0x124], R112 ;  /* 0x0001247001007387 */ /* 0x0003e20000100800 */
[----:B0-----:R-:W-:Y:S01]  /*9e00*/  @P0 IMAD.MOV.U32 R111, RZ, RZ, R112 ;  /* 0x000000ffff6f0224 */ /* 0x001fe200078e0070 */
[----:B-1----:R-:W-:-:S04]  /*9e10*/  LOP3.LUT R112, R0, 0xdc, RZ, 0xfc, !PT ;  /* 0x000000dc00707812 */ /* 0x002fc800078efcff */
[----:B------:R0:W2:Y:S02]  /*9e20*/  @P0 LDG.E.U8 R160, desc[UR26][R110.64] ;  /* 0x0000001a6ea00981 */ /* 0x0000a4000c1e1100 */
[----:B0-----:R-:W-:-:S05]  /*9e30*/  IABS R110, R112 ;  /* 0x00000070006e7213 */ /* 0x001fca0000000000 */
[----:B------:R-:W-:-:S04]  /*9e40*/  IMAD.HI.U32 R111, R138, R110, RZ ;  /* 0x0000006e8a6f7227 */ /* 0x000fc800078e00ff */
[----:B------:R-:W-:-:S04]  /*9e50*/  IMAD.MOV R111, RZ, RZ, -R111 ;  /* 0x000000ffff6f7224 */ /* 0x000fc800078e0a6f */
[----:B------:R-:W-:-:S05]  /*9e60*/  IMAD R110, R139, R111, R110 ;  /* 0x0000006f8b6e7224 */ /* 0x000fca00078e026e */
[----:B------:R-:W-:Y:S01]  /*9e70*/  ISETP.GT.U32.AND P1, PT, R139, R110, PT ;  /* 0x0000006e8b00720c */ /* 0x000fe20003f24070 */
[----:B------:R0:W-:Y:S01]  /*9e80*/  STS.U8 [R108+UR13+0x8080], R114 ;  /* 0x008080726c007988 */ /* 0x0001e2000800000d */
[----:B------:R-:W-:Y:S01]  /*9e90*/  ISETP.GE.AND P2, PT, R112, RZ, PT ;  /* 0x000000ff7000720c */ /* 0x000fe20003f46270 */
[----:B0-----:R-:W0:Y:S10]  /*9ea0*/  S2R R114, SR_TID.X ;  /* 0x0000000000727919 */ /* 0x001e340000002100 */
[----:B------:R-:W-:-:S05]  /*9eb0*/  @!P1 IMAD.IADD R110, R110, 0x1, -R139 ;  /* 0x000000016e6e9824 */ /* 0x000fca00078e0a8b */
[----:B------:R-:W-:Y:S02]  /*9ec0*/  ISETP.GT.U32.AND P1, PT, R139, R110, PT ;  /* 0x0000006e8b00720c */ /* 0x000fe40003f24070 */
[----:B------:R-:W-:-:S06]  /*9ed0*/  PRMT R119, RZ, 0x7610, R119 ;  /* 0x00007610ff777816 */ /* 0x000fcc0000000077 */
[----:B------:R-:W3:Y:S05]  /*9ee0*/  @P5 LDG.E.U8 R119, desc[UR26][R90.64] ;  /* 0x0000001a5a775981 */ /* 0x000eea000c1e1100 */
[----:B------:R-:W-:-:S04]  /*9ef0*/  @!P1 IMAD.IADD R110, R110, 0x1, -R139 ;  /* 0x000000016e6e9824 */ /* 0x000fc800078e0a8b */
[----:B------:R-:W-:-:S05]  /*9f00*/  @!P2 IMAD.MOV R110, RZ, RZ, -R110 ;  /* 0x000000ffff6ea224 */ /* 0x000fca00078e0a6e */
[----:B------:R-:W-:Y:S02]  /*9f10*/  SEL R110, R168, R110, !P4 ;  /* 0x0000006ea86e7207 */ /* 0x000fe40006000000 */
[----:B0-----:R-:W-:-:S03]  /*9f20*/  LOP3.LUT R114, R114, 0x7f, RZ, 0xc0, !PT ;  /* 0x0000007f72727812 */ /* 0x001fc600078ec0ff */
[----:B------:R-:W-:Y:S01]  /*9f30*/  IMAD R111, R110, UR7, RZ ;  /* 0x000000076e6f7c24 */ /* 0x000fe2000f8e02ff */
[----:B------:R0:W-:Y:S01]  /*9f40*/  STL [R1+0x258], R112 ;  /* 0x0002587001007387 */ /* 0x0001e20000100800 */
[C---:B------:R-:W-:Y:S02]  /*9f50*/  LOP3.LUT R109, R114.reuse, 0x20, RZ, 0x3c, !PT ;  /* 0x00000020726d7812 */ /* 0x040fe400078e3cff */
[----:B------:R-:W-:Y:S02]  /*9f60*/  LOP3.LUT R110, R114, 0x30, RZ, 0x3c, !PT ;  /* 0x00000030726e7812 */ /* 0x000fe400078e3cff */
[----:B------:R-:W-:Y:S01]  /*9f70*/  LOP3.LUT R114, R0, 0xe4, RZ, 0xfc, !PT ;  /* 0x000000e400727812 */ /* 0x000fe200078efcff */
[----:B------:R1:W-:Y:S01]  /*9f80*/  STS.U8 [R108+UR13+0x8280], R113 ;  /* 0x008280716c007988 */ /* 0x0003e2000800000d */
[----:B------:R-:W-:Y:S02]  /*9f90*/  PRMT R171, RZ, 0x7610, R171 ;  /* 0x00007610ffab7816 */ /* 0x000fe400000000ab */
[----:B0-----:R-:W-:-:S04]  /*9fa0*/  IADD3 R112, P1, PT, R111, R127, RZ ;  /* 0x0000007f6f707210 */ /* 0x001fc80007f3e0ff */
[----:B-1----:R-:W-:Y:S02]  /*9fb0*/  LEA.HI.X.SX32 R113, R111, R126, 0x1, P1 ;  /* 0x0000007e6f717211 */ /* 0x002fe400008f0eff */
[----:B------:R-:W-:Y:S01]  /*9fc0*/  IABS R111, R114 ;  /* 0x00000072006f7213 */ /* 0x000fe20000000000 */
[----:B------:R0:W-:Y:S04]  /*9fd0*/  STL [R1+0x160], R112 ;  /* 0x0001607001007387 */ /* 0x0001e80000100800 */
[----:B------:R0:W3:Y:S02]  /*9fe0*/  @P0 LDG.E.U8 R171, desc[UR26][R112.64] ;  /* 0x0000001a70ab0981 */ /* 0x0000e4000c1e1100 */
        /* <DEDUP_REMOVED lines=10> */
[----:B------:R-:W-:Y:S04]  /*a090*/  STL [R1+0x15c], R113 ;  /* 0x00015c7101007387 */ /* 0x000fe80000100800 */
[----:B------:R-:W-:Y:S01]  /*a0a0*/  IMAD R111, R111, UR7, RZ ;  /* 0x000000076f6f7c24 */ /* 0x000fe2000f8e02ff */
[----:B------:R0:W-:Y:S01]  /*a0b0*/  STL [R1+0x254], R114 ;  /* 0x0002547201007387 */ /* 0x0001e20000100800 */
[----:B------:R-:W-:-:S03]  /*a0c0*/  PRMT R170, RZ, 0x7610, R170 ;  /* 0x00007610ffaa7816 */ /* 0x000fc600000000aa */
[C---:B------:R-:W-:Y:S02]  /*a0d0*/  IADD3 R112, P1, PT, R111.reuse, R127, RZ ;  /* 0x0000007f6f707210 */ /* 0x040fe40007f3e0ff */
[----:B0-----:R-:W-:Y:S02]  /*a0e0*/  LOP3.LUT R114, R0, 0xec, RZ, 0xfc, !PT ;  /* 0x000000ec00727812 */ /* 0x001fe400078efcff */
[----:B------:R-:W-:Y:S02]  /*a0f0*/  LEA.HI.X.SX32 R113, R111, R126, 0x1, P1 ;  /* 0x0000007e6f717211 */ /* 0x000fe400008f0eff */
[----:B------:R-:W-:Y:S01]  /*a100*/  IABS R111, R114 ;  /* 0x00000072006f7213 */ /* 0x000fe20000000000 */
[----:B------:R0:W-:Y:S04]  /*a110*/  STL [R1+0x178], R112 ;  /* 0x0001787001007387 */ /* 0x0001e80000100800 */
[----:B------:R0:W4:Y:S02]  /*a120*/  @P0 LDG.E.U8 R170, desc[UR26][R112.64] ;  /* 0x0000001a70aa0981 */ /* 0x000124000c1e1100 */
        /* <DEDUP_REMOVED lines=33> */
[----:B--2---:R-:W-:-:S03]  /*a340*/  PRMT R167, RZ, 0x7610, R167 ;  /* 0x00007610ffa77816 */ /* 0x004fc600000000a7 */
[C---:B------:R-:W-:Y:S02]  /*a350*/  IADD3 R112, P1, PT, R111.reuse, R127, RZ ;  /* 0x0000007f6f707210 */ /* 0x040fe40007f3e0ff */
[----:B0-----:R-:W-:Y:S02]  /*a360*/  LOP3.LUT R114, R0, 0xfc, RZ, 0xfc, !PT ;  /* 0x000000fc00727812 */ /* 0x001fe400078efcff */
[----:B------:R-:W-:Y:S02]  /*a370*/  LEA.HI.X.SX32 R113, R111, R126, 0x1, P1 ;  /* 0x0000007e6f717211 */ /* 0x000fe400008f0eff */
[----:B------:R-:W-:Y:S01]  /*a380*/  IABS R111, R114 ;  /* 0x00000072006f7213 */ /* 0x000fe20000000000 */
[----:B------:R0:W-:Y:S04]  /*a390*/  STL [R1+0x1a8], R112 ;  /* 0x0001a87001007387 */ /* 0x0001e80000100800 */
[----:B------:R0:W2:Y:S02]  /*a3a0*/  @P0 LDG.E.U8 R167, desc[UR26][R112.64] ;  /* 0x0000001a70a70981 */ /* 0x0000a4000c1e1100 */
[----:B0-----:R-:W-:-:S04]  /*a3b0*/  IMAD.HI.U32 R112, R138, R111, RZ ;  /* 0x0000006f8a707227 */ /* 0x001fc800078e00ff */
[----:B------:R-:W-:-:S04]  /*a3c0*/  IMAD.MOV R112, RZ, RZ, -R112 ;  /* 0x000000ffff707224 */ /* 0x000fc800078e0a70 */
[----:B------:R-:W-:-:S05]  /*a3d0*/  IMAD R111, R139, R112, R111 ;  /* 0x000000708b6f7224 */ /* 0x000fca00078e026f */
[----:B------:R-:W-:Y:S01]  /*a3e0*/  ISETP.GT.U32.AND P1, PT, R139, R111, PT ;  /* 0x0000006f8b00720c */ /* 0x000fe20003f24070 */
[----:B------:R-:W-:Y:S04]  /*a3f0*/  STS.U8 [R108+UR13+0x8680], R115 ;  /* 0x008680736c007988 */ /* 0x000fe8000800000d */
[----:B------:R-:W-:Y:S04]  /*a400*/  STS.U8 [R108+UR13+0x8880], R118 ;  /* 0x008880766c007988 */ /* 0x000fe8000800000d */
[----:B------:R-:W-:Y:S04]  /*a410*/  STS.U8 [R108+UR13+0x8a80], R117 ;  /* 0x008a80756c007988 */ /* 0x000fe8000800000d */
[----:B------:R-:W-:Y:S04]  /*a420*/  STS.U8 [R108+UR13+0x8c80], R116 ;  /* 0x008c80746c007988 */ /* 0x000fe8000800000d */
[----:B------:R-:W-:Y:S04]  /*a430*/  STS.U8 [R108+UR13+0x8e80], R120 ;  /* 0x008e80786c007988 */ /* 0x000fe8000800000d */
[----:B---3--:R0:W-:Y:S01]  /*a440*/  STS.U8 [R109+UR13+0x8100], R134 ;  /* 0x008100866d007988 */ /* 0x0081e2000800000d */
[----:B------:R-:W-:Y:S01]  /*a450*/  @!P1 IMAD.IADD R111, R111, 0x1, -R139 ;  /* 0x000000016f6f9824 */ /* 0x000fe200078e0a8b */
[----:B------:R-:W1:Y:S01]  /*a460*/  S2R R123, SR_TID.X ;  /* 0x00000000007b7919 */ /* 0x000e620000002100 */
[----:B0-----:R-:W0:Y:S03]  /*a470*/  S2R R134, SR_TID.X ;  /* 0x0000000000867919 */ /* 0x001e260000002100 */
[----:B------:R-:W-:-:S02]  /*a480*/  ISETP.GT.U32.AND P1, PT, R139, R111, PT ;  /* 0x0000006f8b00720c */ /* 0x000fc40003f24070 */
[----:B------:R-:W-:Y:S01]  /*a490*/  ISETP.GE.AND P2, PT, R114, RZ, PT ;  /* 0x000000ff7200720c */ /* 0x000fe20003f46270 */
[----:B------:R-:W-:Y:S10]  /*a4a0*/  STS.U8 [R109+UR13+0x8300], R141 ;  /* 0x0083008d6d007988 */ /* 0x000ff4000800000d */
[----:B------:R-:W-:Y:S01]  /*a4b0*/  @!P1 IMAD.IADD R111, R111, 0x1, -R139 ;  /* 0x000000016f6f9824 */ /* 0x000fe200078e0a8b */
[----:B------:R-:W-:Y:S03]  /*a4c0*/  STS.U8 [R109+UR13+0x8500], R122 ;  /* 0x0085007a6d007988 */ /* 0x000fe6000800000d */
[----:B------:R-:W-:Y:S01]  /*a4d0*/  @!P2 IMAD.MOV R111, RZ, RZ, -R111 ;  /* 0x000000ffff6fa224 */ /* 0x000fe200078e0a6f */
[----:B------:R-:W-:Y:S04]  /*a4e0*/  STS.U8 [R109+UR13+0x8700], R121 ;  /* 0x008700796d007988 */ /* 0x000fe8000800000d */
[----:B------:R-:W-:Y:S01]  /*a4f0*/  STS.U8 [R109+UR13+0x8900], R140 ;  /* 0x0089008c6d007988 */ /* 0x000fe2000800000d */
[----:B------:R-:W-:-:S03]  /*a500*/  SEL R111, R168, R111, !P4 ;  /* 0x0000006fa86f7207 */ /* 0x000fc60006000000 */
[----:B------:R-:W-:Y:S04]  /*a510*/  STS.U8 [R109+UR13+0x8b00], R144 ;  /* 0x008b00906d007988 */ /* 0x000fe8000800000d */
[----:B------:R-:W-:Y:S04]  /*a520*/  STS.U8 [R109+UR13+0x8d00], R143 ;  /* 0x008d008f6d007988 */ /* 0x000fe8000800000d */
[----:B------:R-:W-:Y:S04]  /*a530*/  STS.U8 [R109+UR13+0x8f00], R119 ;  /* 0x008f00776d007988 */ /* 0x000fe8000800000d */
[----:B------:R0:W-:Y:S01]  /*a540*/  STS.U8 [R110+UR13+0x8580], R146 ;  /* 0x008580926e007988 */ /* 0x0001e2000800000d */
[----:B-1----:R-:W-:Y:S01]  /*a550*/  SHF.R.U32.HI R123, RZ, 0x6, R123 ;  /* 0x00000006ff7b7819 */ /* 0x002fe2000001167b */
[----:B------:R-:W-:-:S02]  /*a560*/  IMAD R111, R111, UR7, RZ ;  /* 0x000000076f6f7c24 */ /* 0x000fc4000f8e02ff */
[----:B------:R-:W-:Y:S01]  /*a570*/  STS.U8 [R110+UR13+0x8180], R124 ;  /* 0x0081807c6e007988 */ /* 0x000fe2000800000d */
[----:B0-----:R-:W-:-:S03]  /*a580*/  LOP3.LUT R146, R134, 0x7f, RZ, 0xc0, !PT ;  /* 0x0000007f86927812 */ /* 0x001fc600078ec0ff */
[----:B------:R-:W-:Y:S01]  /*a590*/  STS.U8 [R110+UR13+0x8980], R148 ;  /* 0x008980946e007988 */ /* 0x000fe2000800000d */
[----:B------:R-:W-:-:S03]  /*a5a0*/  SGXT.U32 R123, R123, 0x1 ;  /* 0x000000017b7b781a */ /* 0x000fc60000000000 */
[----:B------:R-:W-:Y:S04]  /*a5b0*/  STS.U8 [R110+UR13+0x8d80], R142 ;  /* 0x008d808e6e007988 */ /* 0x000fe8000800000d */
[----:B------:R-:W-:Y:S04]  /*a5c0*/  STS.U8 [R110+UR13+0x8380], R147 ;  /* 0x008380936e007988 */ /* 0x000fe8000800000d */
[----:B------:R-:W-:Y:S04]  /*a5d0*/  STS.U8 [R110+UR13+0x8780], R150 ;  /* 0x008780966e007988 */ /* 0x000fe8000800000d */
[----:B------:R-:W-:Y:S04]  /*a5e0*/  STS.U8 [R110+UR13+0x8b80], R151 ;  /* 0x008b80976e007988 */ /* 0x000fe8000800000d */
[----:B------:R-:W-:Y:S04]  /*a5f0*/  STS.U8 [R110+UR13+0x8f80], R149 ;  /* 0x008f80956e007988 */ /* 0x000fe8000800000d */
[----:B------:R-:W-:Y:S04]  /*a600*/  STS.U8 [R146+UR13], R157 ;  /* 0x0000009d92007988 */ /* 0x000fe8000800000d */
[----:B------:R-:W-:Y:S01]  /*a610*/  STS.U8 [R146+UR13+0x200], R158 ;  /* 0x0002009e92007988 */ /* 0x000fe2000800000d */
[----:B------:R-:W-:-:S03]  /*a620*/  IADD3 R112, P1, PT, R111, R127, RZ ;  /* 0x0000007f6f707210 */ /* 0x000fc60007f3e0ff */
[----:B------:R-:W-:Y:S04]  /*a630*/  STS.U8 [R146+UR13+0x400], R159 ;  /* 0x0004009f92007988 */ /* 0x000fe8000800000d */
[----:B------:R-:W-:Y:S04]  /*a640*/  STS.U8 [R146+UR13+0x600], R163 ;  /* 0x000600a392007988 */ /* 0x000fe8000800000d */
[----:B------:R-:W-:Y:S04]  /*a650*/  STS.U8 [R146+UR13+0x800], R162 ;  /* 0x000800a292007988 */ /* 0x000fe8000800000d */
[----:B------:R-:W-:Y:S04]  /*a660*/  STL [R1+0x1a4], R113 ;  /* 0x0001a47101007387 */ /* 0x000fe80000100800 */
[----:B------:R0:W-:Y:S04]  /*a670*/  STL [R1+0x248], R114 ;  /* 0x0002487201007387 */ /* 0x0001e80000100800 */
[----:B------:R-:W-:Y:S04]  /*a680*/  STS.U8 [R146+UR13+0xa00], R175 ;  /* 0x000a00af92007988 */ /* 0x000fe8000800000d */
[----:B------:R-:W-:Y:S01]  /*a690*/  STS.U8 [R146+UR13+0xc00], R165 ;  /* 0x000c00a592007988 */ /* 0x000fe2000800000d */
[----:B0-----:R-:W-:-:S03]  /*a6a0*/  LOP3.LUT R114, R133, 0x6, R123, 0xfe, !PT ;  /* 0x0000000685727812 */ /* 0x001fc600078efe7b */
[----:B------:R0:W-:Y:S01]  /*a6b0*/  STS.U8 [R146+UR13+0xe00], R166 ;  /* 0x000e00a692007988 */ /* 0x0001e2000800000d */
[----:B------:R-:W-:Y:S02]  /*a6c0*/  LEA.HI.X.SX32 R113, R111, R126, 0x1, P1 ;  /* 0x0000007e6f717211 */ /* 0x000fe400008f0eff */
[----:B------:R-:W-:Y:S01]  /*a6d0*/  IABS R111, R114 ;  /* 0x00000072006f7213 */ /* 0x000fe20000000000 */
[----:B------:R1:W-:Y:S01]  /*a6e0*/  STL [R1+0x1c0], R112 ;  /* 0x0001c07001007387 */ /* 0x0003e20000100800 */
[----:B0-----:R-:W-:-:S06]  /*a6f0*/  PRMT R166, RZ, 0x7610, R166 ;  /* 0x00007610ffa67816 */ /* 0x001fcc00000000a6 */
[----:B------:R1:W3:Y:S02]  /*a700*/  @P0 LDG.E.U8 R166, desc[UR26][R112.64] ;  /* 0x0000001a70a60981 */ /* 0x0002e4000c1e1100 */
[----:B-1----:R-:W-:-:S04]  /*a710*/  IMAD.HI.U32 R112, R138, R111, RZ ;  /* 0x0000006f8a707227 */ /* 0x002fc800078e00ff */
[----:B------:R-:W-:-:S04]  /*a720*/  IMAD.MOV R112, RZ, RZ, -R112 ;  /* 0x000000ffff707224 */ /* 0x000fc800078e0a70 */
[----:B------:R-:W-:-:S05]  /*a730*/  IMAD R111, R139, R112, R111 ;  /* 0x000000708b6f7224 */ /* 0x000fca00078e026f */
[----:B------:R-:W-:Y:S01]  /*a740*/  ISETP.GT.U32.AND P1, PT, R139, R111, PT ;  /* 0x0000006f8b00720c */ /* 0x000fe20003f24070 */
[----:B------:R-:W-:Y:S01]  /*a750*/  STL [R1+0x1bc], R113 ;  /* 0x0001bc7101007387 */ /* 0x000fe20000100800 */
[----:B------:R-:W-:-:S03]  /*a760*/  ISETP.GE.AND P2, PT, R114, RZ, PT ;  /* 0x000000ff7200720c */ /* 0x000fc60003f46270 */
[----:B------:R0:W-:Y:S08]  /*a770*/  STL [R1+0x224], R114 ;  /* 0x0002247201007387 */ /* 0x0001f00000100800 */
[----:B------:R-:W-:Y:S01]  /*a780*/  @!P1 IMAD.IADD R111, R111, 0x1, -R139 ;  /* 0x000000016f6f9824 */ /* 0x000fe200078e0a8b */
[----:B0-----:R-:W0:Y:S04]  /*a790*/  S2R R114, SR_TID.X ;  /* 0x0000000000727919 */ /* 0x001e280000002100 */
[----:B------:R-:W-:-:S13]  /*a7a0*/  ISETP.GT.U32.AND P1, PT, R139, R111, PT ;  /* 0x0000006f8b00720c */ /* 0x000fda0003f24070 */
[----:B------:R-:W-:-:S04]  /*a7b0*/  @!P1 IMAD.IADD R111, R111, 0x1, -R139 ;  /* 0x000000016f6f9824 */ /* 0x000fc800078e0a8b */
[----:B------:R-:W-:-:S05]  /*a7c0*/  @!P2 IMAD.MOV R111, RZ, RZ, -R111 ;  /* 0x000000ffff6fa224 */ /* 0x000fca00078e0a6f */
[----:B------:R-:W-:-:S05]  /*a7d0*/  SEL R111, R168, R111, !P4 ;  /* 0x0000006fa86f7207 */ /* 0x000fca0006000000 */
[----:B------:R-:W-:Y:S01]  /*a7e0*/  IMAD R112, R111, UR7, RZ ;  /* 0x000000076f707c24 */ /* 0x000fe2000f8e02ff */
[----:B0-----:R-:W-:-:S04]  /*a7f0*/  LEA.HI R118, R114, 0xe, RZ, 0x1a ;  /* 0x0000000e72767811 */ /* 0x001fc800078fd0ff */
[----:B------:R-:W-:Y:S01]  /*a800*/  IADD3 R111, P1, PT, R112, R127, RZ ;  /* 0x0000007f706f7210 */ /* 0x000fe20007f3e0ff */
[----:B------:R-:W-:-:S03]  /*a810*/  IMAD.IADD R116, R133, 0x1, R118 ;  /* 0x0000000185747824 */ /* 0x000fc600078e0276 */
[----:B------:R-:W-:Y:S01]  /*a820*/  LEA.HI.X.SX32 R112, R112, R126, 0x1, P1 ;  /* 0x0000007e70707211 */ /* 0x000fe200008f0eff */
[----:B------:R-:W-:Y:S01]  /*a830*/  @P0 IMAD.MOV.U32 R114, RZ, RZ, R111 ;  /* 0x000000ffff720224 */ /* 0x000fe200078e006f */
[----:B------:R-:W-:Y:S02]  /*a840*/  PRMT R165, RZ, 0x7610, R165 ;  /* 0x00007610ffa57816 */ /* 0x000fe400000000a5 */
[----:B------:R-:W-:Y:S01]  /*a850*/  IABS R113, R116 ;  /* 0x0000007400717213 */ /* 0x000fe20000000000 */
[----:B------:R-:W-:-:S05]  /*a860*/  @P0 IMAD.MOV.U32 R115, RZ, RZ, R112 ;  /* 0x000000ffff730224 */ /* 0x000fca00078e0070 */
        /* <DEDUP_REMOVED lines=11> */
[----:B------:R-:W-:-:S05]  /*a920*/  IMAD R114, R113, UR7, RZ ;  /* 0x0000000771727c24 */ /* 0x000fca000f8e02ff */
[C---:B------:R-:W-:Y:S01]  /*a930*/  IADD3 R113, P1, PT, R114.reuse, R127, RZ ;  /* 0x0000007f72717210 */ /* 0x040fe20007f3e0ff */
[----:B------:R0:W-:Y:S01]  /*a940*/  STS.U8 [R146+UR13+0x1000], R164 ;  /* 0x001000a492007988 */ /* 0x0001e2000800000d */
[----:B------:R-:W-:Y:S02]  /*a950*/  LOP3.LUT R118, R133, 0x16, R123, 0xfe, !PT ;  /* 0x0000001685767812 */ /* 0x000fe400078efe7b */
[----:B------:R-:W-:Y:S01]  /*a960*/  LEA.HI.X.SX32 R114, R114, R126, 0x1, P1 ;  /* 0x0000007e72727211 */ /* 0x000fe200008f0eff */
[----:B------:R1:W-:Y:S01]  /*a970*/  STL [R1+0x220], R116 ;  /* 0x0002207401007387 */ /* 0x0003e20000100800 */
[----:B------:R-:W-:-:S03]  /*a980*/  IABS R115, R118 ;  /* 0x0000007600737213 */ /* 0x000fc60000000000 */
[----:B------:R-:W-:Y:S01]  /*a990*/  @P0 IMAD.MOV.U32 R117, RZ, RZ, R114 ;  /* 0x000000ffff750224 */ /* 0x000fe200078e0072 */
[----:B0-----:R-:W-:Y:S01]  /*a9a0*/  PRMT R164, RZ, 0x7610, R164 ;  /* 0x00007610ffa47816 */ /* 0x001fe200000000a4 */
[----:B-1----:R-:W-:-:S05]  /*a9b0*/  @P0 IMAD.MOV.U32 R116, RZ, RZ, R113 ;  /* 0x000000ffff740224 */ /* 0x002fca00078e0071 */
[----:B------:R0:W2:Y:S02]  /*a9c0*/  @P0 LDG.E.U8 R164, desc[UR26][R116.64] ;  /* 0x0000001a74a40981 */ /* 0x0000a4000c1e1100 */
[----:B0-----:R-:W-:-:S04]  /*a9d0*/  IMAD.HI.U32 R116, R138, R115, RZ ;  /* 0x000000738a747227 */ /* 0x001fc800078e00ff */
[----:B------:R-:W-:-:S04]  /*a9e0*/  IMAD.MOV R116, RZ, RZ, -R116 ;  /* 0x000000ffff747224 */ /* 0x000fc800078e0a74 */
[----:B------:R-:W-:-:S05]  /*a9f0*/  IMAD R115, R139, R116, R115 ;  /* 0x000000748b737224 */ /* 0x000fca00078e0273 */
[----:B------:R-:W-:Y:S01]  /*aa00*/  ISETP.GT.U32.AND P1, PT, R139, R115, PT ;  /* 0x000000738b00720c */ /* 0x000fe20003f24070 */
[----:B------:R0:W-:Y:S01]  /*aa10*/  STL [R1+0x218], R118 ;  /* 0x0002187601007387 */ /* 0x0001e20000100800 */
[----:B------:R-:W-:-:S11]  /*aa20*/  ISETP.GE.AND P2, PT, R118, RZ, PT ;  /* 0x000000ff7600720c */ /* 0x000fd60003f46270 */
        /* <DEDUP_REMOVED lines=27> */
[C---:B------:R-:W-:Y:S02]  /*abe0*/  IADD3 R117, P1, PT, R118.reuse, R127, RZ ;  /* 0x0000007f76757210 */ /* 0x040fe40007f3e0ff */
[----:B------:R-:W-:Y:S02]  /*abf0*/  LOP3.LUT R122, R133, 0x26, R123, 0xfe, !PT ;  /* 0x00000026857a7812 */ /* 0x000fe400078efe7b */
[----:B------:R-:W-:Y:S01]  /*ac00*/  LEA.HI.X.SX32 R118, R118, R126, 0x1, P1 ;  /* 0x0000007e76767211 */ /* 0x000fe200008f0eff */
[----:B------:R0:W-:Y:S01]  /*ac10*/  STL [R1+0x214], R120 ;  /* 0x0002147801007387 */ /* 0x0001e20000100800 */
[----:B------:R-:W-:Y:S02]  /*ac20*/  PRMT R163, RZ, 0x7610, R163 ;  /* 0x00007610ffa37816 */ /* 0x000fe400000000a3 */
[----:B------:R-:W-:Y:S01]  /*ac30*/  IABS R119, R122 ;  /* 0x0000007a00777213 */ /* 0x000fe20000000000 */
[----:B------:R-:W-:Y:S02]  /*ac40*/  @P0 IMAD.MOV.U32 R121, RZ, RZ, R118 ;  /* 0x000000ffff790224 */ /* 0x000fe400078e0076 */
[----:B0-----:R-:W-:-:S05]  /*ac50*/  @P0 IMAD.MOV.U32 R120, RZ, RZ, R117 ;  /* 0x000000ffff780224 */ /* 0x001fca00078e0075 */
[----:B------:R0:W2:Y:S02]  /*ac60*/  @P0 LDG.E.U8 R163, desc[UR26][R120.64] ;  /* 0x0000001a78a30981 */ /* 0x0000a4000c1e1100 */
[----:B0-----:R-:W-:-:S04]  /*ac70*/  IMAD.HI.U32 R120, R138, R119, RZ ;  /* 0x000000778a787227 */ /* 0x001fc800078e00ff */
[----:B------:R-:W-:Y:S01]  /*ac80*/  IMAD.MOV R120, RZ, RZ, -R120 ;  /* 0x000000ffff787224 */ /* 0x000fe200078e0a78 */
[----:B------:R-:W-:Y:S03]  /*ac90*/  STL [R1+0x20c], R122 ;  /* 0x00020c7a01007387 */ /* 0x000fe60000100800 */
[C---:B------:R-:W-:Y:S01]  /*aca0*/  IMAD R119, R139.reuse, R120, R119 ;  /* 0x000000788b777224 */ /* 0x040fe200078e0277 */
[----:B------:R-:W2:Y:S04]  /*acb0*/  LDL.LU R142, [R1+0x24] ;  /* 0x00002400018e7983 */ /* 0x000ea80000300800 */
[----:B------:R-:W-:Y:S01]  /*acc0*/  ISETP.GT.U32.AND P1, PT, R139, R119, PT ;  /* 0x000000778b00720c */ /* 0x000fe20003f24070 */
[----:B------:R-:W3:Y:S01]  /*acd0*/  LDL.LU R124, [R1+0x4] ;  /* 0x00000400017c7983 */ /* 0x000ee20000300800 */
[----:B------:R-:W-:-:S02]  /*ace0*/  ISETP.GE.AND P2, PT, R122, RZ, PT ;  /* 0x000000ff7a00720c */ /* 0x000fc40003f46270 */
[----:B------:R-:W-:Y:S01]  /*acf0*/  LEA.HI R134, R134, 0x2e, RZ, 0x1a ;  /* 0x0000002e86867811 */ /* 0x000fe200078fd0ff */
[----:B------:R-:W3:Y:S08]  /*ad00*/  LDL.LU R143, [R1+0x8] ;  /* 0x00000800018f7983 */ /* 0x000ef00000300800 */
[----:B------:R-:W-:-:S05]  /*ad10*/  @!P1 IMAD.IADD R119, R119, 0x1, -R139 ;  /* 0x0000000177779824 */ /* 0x000fca00078e0a8b */
[----:B------:R-:W-:Y:S01]  /*ad20*/  ISETP.GT.U32.AND P1, PT, R139, R119, PT ;  /* 0x000000778b00720c */ /* 0x000fe20003f24070 */
[----:B------:R-:W-:-:S05]  /*ad30*/  IMAD.IADD R134, R133, 0x1, R134 ;  /* 0x0000000185867824 */ /* 0x000fca00078e0286 */
[----:B------:R0:W-:Y:S01]  /*ad40*/  STL [R1+0x208], R134 ;  /* 0x0002088601007387 */ /* 0x0001e20000100800 */
[----:B------:R-:W-:-:S03]  /*ad50*/  IABS R121, R134 ;  /* 0x0000008600797213 */ /* 0x000fc60000000000 */
[----:B------:R-:W4:Y:S03]  /*ad60*/  LDL.LU R175, [R1+0x64] ;  /* 0x0000640001af7983 */ /* 0x000f260000300800 */
[----:B------:R-:W-:-:S04]  /*ad70*/  @!P1 IMAD.IADD R119, R119, 0x1, -R139 ;  /* 0x0000000177779824 */ /* 0x000fc800078e0a8b */
[----:B------:R-:W-:Y:S01]  /*ad80*/  @!P2 IMAD.MOV R119, RZ, RZ, -R119 ;  /* 0x000000ffff77a224 */ /* 0x000fe200078e0a77 */
[----:B------:R-:W-:Y:S02]  /*ad90*/  ISETP.GE.AND P2, PT, R134, RZ, PT ;  /* 0x000000ff8600720c */ /* 0x000fe40003f46270 */
[----:B0-----:R-:W4:Y:S04]  /*ada0*/  LDL.LU R134, [R1+0x44] ;  /* 0x0000440001867983 */ /* 0x001f280000300800 */
[----:B------:R-:W4:Y:S04]  /*adb0*/  LDL.LU R147, [R1+0x28] ;  /* 0x0000280001937983 */ /* 0x000f280000300800 */
[----:B------:R-:W-:Y:S04]  /*adc0*/  STS.U8 [R146+UR13+0x1200], R176 ;  /* 0x001200b092007988 */ /* 0x000fe8000800000d */
        /* <DEDUP_REMOVED lines=19> */
[----:B------:R-:W-:Y:S01]  /*af00*/  STS.U8 [R146+UR13+0x3a00], R246 ;  /* 0x003a00f692007988 */ /* 0x000fe2000800000d */
[----:B------:R-:W-:Y:S01]  /*af10*/  SEL R119, R168, R119, !P4 ;  /* 0x00000077a8777207 */ /* 0x000fe20006000000 */
[----:B------:R-:W-:-:S04]  /*af20*/  IMAD.HI.U32 R122, R138, R121, RZ ;  /* 0x000000798a7a7227 */ /* 0x000fc800078e00ff */
[----:B------:R-:W-:Y:S02]  /*af30*/  IMAD R120, R119, UR7, RZ ;  /* 0x0000000777787c24 */ /* 0x000fe4000f8e02ff */
[----:B------:R-:W-:-:S03]  /*af40*/  IMAD.MOV R122, RZ, RZ, -R122 ;  /* 0x000000ffff7a7224 */ /* 0x000fc600078e0a7a */
[----:B------:R-:W-:Y:S01]  /*af50*/  IADD3 R119, P1, PT, R120, R127, RZ ;  /* 0x0000007f78777210 */ /* 0x000fe20007f3e0ff */
[----:B------:R-:W-:-:S03]  /*af60*/  IMAD R121, R139, R122, R121 ;  /* 0x0000007a8b797224 */ /* 0x000fc600078e0279 */
[----:B------:R-:W-:Y:S02]  /*af70*/  LEA.HI.X.SX32 R120, R120, R126, 0x1, P1 ;  /* 0x0000007e78787211 */ /* 0x000fe400008f0eff */
[----:B------:R-:W-:-:S13]  /*af80*/  ISETP.GT.U32.AND P1, PT, R139, R121, PT ;  /* 0x000000798b00720c */ /* 0x000fda0003f24070 */
[----:B------:R-:W-:-:S05]  /*af90*/  @!P1 IMAD.IADD R121, R121, 0x1, -R139 ;  /* 0x0000000179799824 */ /* 0x000fca00078e0a8b */
[----:B------:R-:W-:-:S13]  /*afa0*/  ISETP.GT.U32.AND P1, PT, R139, R121, PT ;  /* 0x000000798b00720c */ /* 0x000fda0003f24070 */
[----:B------:R-:W-:-:S04]  /*afb0*/  @!P1 IMAD.IADD R121, R121, 0x1, -R139 ;  /* 0x0000000179799824 */ /* 0x000fc800078e0a8b */
[----:B------:R-:W-:Y:S01]  /*afc0*/  @!P2 IMAD.MOV R121, RZ, RZ, -R121 ;  /* 0x000000ffff79a224 */ /* 0x000fe200078e0a79 */
[----:B--2---:R0:W-:Y:S04]  /*afd0*/  STS.U8 [R146+UR13+0x3c00], R142 ;  /* 0x003c008e92007988 */ /* 0x0041e8000800000d */
[----:B0-----:R-:W2:Y:S04]  /*afe0*/  LDL.LU R142, [R1+0x84] ;  /* 0x00008400018e7983 */ /* 0x001ea80000300800 */
[----:B---3--:R-:W-:Y:S04]  /*aff0*/  STS.U8 [R146+UR13+0x3e00], R124 ;  /* 0x003e007c92007988 */ /* 0x008fe8000800000d */
[----:B----4-:R0:W-:Y:S02]  /*b000*/  STS.U8 [R108+UR13+0x480], R134 ;  /* 0x000480866c007988 */ /* 0x0101e4000800000d */
[----:B0-----:R-:W0:Y:S02]  /*b010*/  S2R R134, SR_TID.X ;  /* 0x0000000000867919 */ /* 0x001e240000002100 */
[----:B------:R1:W-:Y:S04]  /*b020*/  STS.U8 [R108+UR13+0x80], R143 ;  /* 0x0000808f6c007988 */ /* 0x0003e8000800000d */
[----:B------:R-:W-:Y:S01]  /*b030*/  STS.U8 [R108+UR13+0x680], R147 ;  /* 0x000680936c007988 */ /* 0x000fe2000800000d */
[----:B-1----:R-:W-:-:S03]  /*b040*/  LOP3.LUT R143, R133, 0x36, R123, 0xfe, !PT ;  /* 0x00000036858f7812 */ /* 0x002fc600078efe7b */
[----:B------:R-:W-:Y:S01]  /*b050*/  STS.U8 [R108+UR13+0x280], R175 ;  /* 0x000280af6c007988 */ /* 0x000fe2000800000d */
[----:B------:R-:W-:-:S03]  /*b060*/  IABS R123, R143 ;  /* 0x0000008f007b7213 */ /* 0x000fc60000000000 */
[----:B------:R1:W-:Y:S01]  /*b070*/  STL [R1+0x204], R143 ;  /* 0x0002048f01007387 */ /* 0x0003e20000100800 */
[----:B------:R-:W-:-:S03]  /*b080*/  ISETP.GE.AND P2, PT, R143, RZ, PT ;  /* 0x000000ff8f00720c */ /* 0x000fc60003f46270 */
[----:B------:R-:W3:Y:S04]  /*b090*/  LDL.LU R146, [R1+0x68] ;  /* 0x0000680001927983 */ /* 0x000ee80000300800 */
[----:B-1----:R-:W4:Y:S01]  /*b0a0*/  LDL.LU R143, [R1+0x48] ;  /* 0x00004800018f7983 */ /* 0x002f220000300800 */
[----:B0-----:R-:W-:-:S05]  /*b0b0*/  LEA.HI R134, R134, 0x3e, RZ, 0x1a ;  /* 0x0000003e86867811 */ /* 0x001fca00078fd0ff */
[----:B------:R-:W-:-:S05]  /*b0c0*/  IMAD.IADD R147, R133, 0x1, R134 ;  /* 0x0000000185937824 */ /* 0x000fca00078e0286 */
[----:B------:R-:W-:Y:S04]  /*b0d0*/  STL [R1+0x1fc], R147 ;  /* 0x0001fc9301007387 */ /* 0x000fe80000100800 */
[----:B------:R-:W3:Y:S01]  /*b0e0*/  LDL.LU R175, [R1+0x2d0] ;  /* 0x0002d00001af7983 */ /* 0x000ee20000300800 */
        /* <DEDUP_REMOVED lines=9> */
[----:B------:R-:W-:Y:S02]  /*b180*/  ISETP.GT.U32.AND P1, PT, R139, R123, PT ;  /* 0x0000007b8b00720c */ /* 0x000fe40003f24070 */
[----:B------:R-:W-:-:S11]  /*b190*/  IABS R133, R147 ;  /* 0x0000009300857213 */ /* 0x000fd60000000000 */
[----:B------:R-:W-:-:S04]  /*b1a0*/  @!P1 IMAD.IADD R123, R123, 0x1, -R139 ;  /* 0x000000017b7b9824 */ /* 0x000fc800078e0a8b */
[----:B------:R-:W-:Y:S02]  /*b1b0*/  @!P2 IMAD.MOV R123, RZ, RZ, -R123 ;  /* 0x000000ffff7ba224 */ /* 0x000fe400078e0a7b */
[----:B------:R-:W-:-:S03]  /*b1c0*/  IMAD.HI.U32 R134, R138, R133, RZ ;  /* 0x000000858a867227 */ /* 0x000fc600078e00ff */
[----:B------:R-:W-:Y:S01]  /*b1d0*/  SEL R123, R168, R123, !P4 ;  /* 0x0000007ba87b7207 */ /* 0x000fe20006000000 */
[----:B------:R-:W-:-:S04]  /*b1e0*/  IMAD.MOV R134, RZ, RZ, -R134 ;  /* 0x000000ffff867224 */ /* 0x000fc800078e0a86 */
[----:B------:R-:W-:Y:S02]  /*b1f0*/  IMAD R124, R123, UR7, RZ ;  /* 0x000000077b7c7c24 */ /* 0x000fe4000f8e02ff */
[----:B------:R-:W-:-:S03]  /*b200*/  IMAD R133, R139, R134, R133 ;  /* 0x000000868b857224 */ /* 0x000fc600078e0285 */
[----:B------:R-:W-:-:S04]  /*b210*/  IADD3 R123, P1, PT, R124, R127, RZ ;  /* 0x0000007f7c7b7210 */ /* 0x000fc80007f3e0ff */
[----:B------:R-:W-:Y:S02]  /*b220*/  LEA.HI.X.SX32 R124, R124, R126, 0x1, P1 ;  /* 0x0000007e7c7c7211 */ /* 0x000fe400008f0eff */
[----:B------:R-:W-:Y:S02]  /*b230*/  ISETP.GT.U32.AND P1, PT, R139, R133, PT ;  /* 0x000000858b00720c */ /* 0x000fe40003f24070 */
[----:B------:R-:W-:-:S11]  /*b240*/  ISETP.GE.AND P2, PT, R147, RZ, PT ;  /* 0x000000ff9300720c */ /* 0x000fd60003f46270 */
[----:B------:R-:W-:-:S05]  /*b250*/  @!P1 IMAD.IADD R133, R133, 0x1, -R139 ;  /* 0x0000000185859824 */ /* 0x000fca00078e0a8b */
[----:B------:R-:W-:Y:S01]  /*b260*/  ISETP.GT.U32.AND P1, PT, R139, R133, PT ;  /* 0x000000858b00720c */ /* 0x000fe20003f24070 */
[----:B------:R-:W-:Y:S01]  /*b270*/  @P0 IMAD.MOV.U32 R140, RZ, RZ, R119 ;  /* 0x000000ffff8c0224 */ /* 0x000fe200078e0077 */
[----:B------:R-:W-:Y:S01]  /*b280*/  PRMT R162, RZ, 0x7610, R162 ;  /* 0x00007610ffa27816 */ /* 0x000fe200000000a2 */
[----:B------:R-:W-:Y:S01]  /*b290*/  @P0 IMAD.MOV.U32 R141, RZ, RZ, R120 ;  /* 0x000000ffff8d0224 */ /* 0x000fe200078e0078 */
[----:B------:R-:W-:-:S04]  /*b2a0*/  PRMT R145, RZ, 0x7610, R145 ;  /* 0x00007610ff917816 */ /* 0x000fc80000000091 */
[----:B------:R0:W4:Y:S05]  /*b2b0*/  @P0 LDG.E.U8 R162, desc[UR26][R140.64] ;  /* 0x0000001a8ca20981 */ /* 0x00012a000c1e1100 */
[----:B------:R-:W-:-:S04]  /*b2c0*/  @!P1 IMAD.IADD R133, R133, 0x1, -R139 ;  /* 0x0000000185859824 */ /* 0x000fc800078e0a8b */
[----:B------:R-:W-:-:S05]  /*b2d0*/  @!P2 IMAD.MOV R133, RZ, RZ, -R133 ;  /* 0x000000ffff85a224 */ /* 0x000fca00078e0a85 */
[----:B------:R-:W-:Y:S01]  /*b2e0*/  SEL R133, R168, R133, !P4 ;  /* 0x00000085a8857207 */ /* 0x000fe20006000000 */
[----:B0-----:R-:W-:Y:S02]  /*b2f0*/  @P0 IMAD.MOV.U32 R140, RZ, RZ, R121 ;  /* 0x000000ffff8c0224 */ /* 0x001fe400078e0079 */
[----:B------:R-:W-:Y:S02]  /*b300*/  @P0 IMAD.MOV.U32 R141, RZ, RZ, R122 ;  /* 0x000000ffff8d0224 */ /* 0x000fe400078e007a */
[----:B------:R-:W-:Y:S01]  /*b310*/  IMAD R133, R133, UR7, RZ ;  /* 0x0000000785857c24 */ /* 0x000fe2000f8e02ff */
[----:B------:R-:W-:Y:S02]  /*b320*/  PRMT R158, RZ, 0x7610, R158 ;  /* 0x00007610ff9e7816 */ /* 0x000fe4000000009e */
[----:B------:R0:W4:Y:S02]  /*b330*/  @P0 LDG.E.U8 R145, desc[UR26][R140.64] ;  /* 0x0000001a8c910981 */ /* 0x000124000c1e1100 */
[----:B------:R-:W-:-:S04]  /*b340*/  IADD3 R134, P1, PT, R133, R127, RZ ;  /* 0x0000007f85867210 */ /* 0x000fc80007f3e0ff */
[----:B------:R-:W-:Y:S01]  /*b350*/  LEA.HI.X.SX32 R133, R133, R126, 0x1, P1 ;  /* 0x0000007e85857211 */ /* 0x000fe200008f0eff */
[----:B0-----:R-:W-:Y:S02]  /*b360*/  @P0 IMAD.MOV.U32 R140, RZ, RZ, R123 ;  /* 0x000000ffff8c0224 */ /* 0x001fe400078e007b */
[----:B------:R-:W-:Y:S01]  /*b370*/  @P0 IMAD.MOV.U32 R141, RZ, RZ, R124 ;  /* 0x000000ffff8d0224 */ /* 0x000fe200078e007c */
[----:B------:R-:W-:-:S04]  /*b380*/  PRMT R157, RZ, 0x7610, R157 ;  /* 0x00007610ff9d7816 */ /* 0x000fc8000000009d */
[----:B------:R0:W4:Y:S02]  /*b390*/  @P0 LDG.E.U8 R158, desc[UR26][R140.64] ;  /* 0x0000001a8c9e0981 */ /* 0x000124000c1e1100 */
[----:B0-----:R-:W-:Y:S02]  /*b3a0*/  @P0 IMAD.MOV.U32 R140, RZ, RZ, R134 ;  /* 0x000000ffff8c0224 */ /* 0x001fe400078e0086 */
[----:B------:R-:W-:-:S05]  /*b3b0*/  @P0 IMAD.MOV.U32 R141, RZ, RZ, R133 ;  /* 0x000000ffff8d0224 */ /* 0x000fca00078e0085 */
[----:B------:R0:W4:Y:S04]  /*b3c0*/  @P0 LDG.E.U8 R157, desc[UR26][R140.64] ;  /* 0x0000001a8c9d0981 */ /* 0x000128000c1e1100 */
[----:B--2---:R1:W-:Y:S02]  /*b3d0*/  STS.U8 [R108+UR13+0x880], R142 ;  /* 0x0008808e6c007988 */ /* 0x0043e4000800000d */
[----:B-1----:R-:W-:-:S04]  /*b3e0*/  LOP3.LUT R142, R0, 0x46, RZ, 0xfc, !PT ;  /* 0x00000046008e7812 */ /* 0x002fc800078efcff */
[----:B0-----:R-:W-:-:S05]  /*b3f0*/  IABS R140, R142 ;  /* 0x0000008e008c7213 */ /* 0x001fca0000000000 */
[----:B------:R-:W-:-:S04]  /*b400*/  IMAD.HI.U32 R141, R138, R140, RZ ;  /* 0x0000008c8a8d7227 */ /* 0x000fc800078e00ff */
        /* <DEDUP_REMOVED lines=10> */
[----:B------:R-:W-:-:S04]  /*b4b0*/  IADD3 R183, P1, PT, R140, R127, RZ ;  /* 0x0000007f8cb77210 */ /* 0x000fc80007f3e0ff */
[----:B------:R-:W-:Y:S01]  /*b4c0*/  LEA.HI.X.SX32 R182, R140, R126, 0x1, P1 ;  /* 0x0000007e8cb67211 */ /* 0x000fe200008f0eff */
[----:B------:R3:W-:Y:S01]  /*b4d0*/  STL [R1+0x244], R142 ;  /* 0x0002448e01007387 */ /* 0x0007e20000100800 */
[----:B------:R-:W-:Y:S01]  /*b4e0*/  PRMT R156, RZ, 0x7610, R156 ;  /* 0x00007610ff9c7816 */ /* 0x000fe2000000009c */
[----:B------:R-:W-:Y:S02]  /*b4f0*/  @P0 IMAD.MOV.U32 R140, RZ, RZ, R183 ;  /* 0x000000ffff8c0224 */ /* 0x000fe400078e00b7 */
[----:B------:R-:W-:-:S05]  /*b500*/  @P0 IMAD.MOV.U32 R141, RZ, RZ, R182 ;  /* 0x000000ffff8d0224 */ /* 0x000fca00078e00b6 */
[----:B------:R0:W2:Y:S01]  /*b510*/  @P0 LDG.E.U8 R156, desc[UR26][R140.64] ;  /* 0x0000001a8c9c0981 */ /* 0x0000a2000c1e1100 */
[----:B---3--:R-:W-:-:S05]  /*b520*/  VIADD R142, R175, 0x4e ;  /* 0x0000004eaf8e7836 */ /* 0x008fca0000000000 */
        /* <DEDUP_REMOVED lines=13> */
[----:B------:R0:W-:Y:S03]  /*b600*/  STS.U8 [R108+UR13+0xe80], R25 ;  /* 0x000e80196c007988 */ /* 0x0001e6000800000d */
[----:B------:R-:W-:Y:S01]  /*b610*/  LEA.HI.X.SX32 R190, R140, R126, 0x1, P1 ;  /* 0x0000007e8cbe7211 */ /* 0x000fe200008f0eff */
[----:B------:R1:W-:Y:S01]  /*b620*/  STS.U8 [R108+UR13+0x1080], R28 ;  /* 0x0010801c6c007988 */ /* 0x0003e2000800000d */
[----:B------:R-:W-:Y:S01]  /*b630*/  PRMT R144, RZ, 0x7610, R144 ;  /* 0x00007610ff907816 */ /* 0x000fe20000000090 */
[----:B------:R-:W-:Y:S02]  /*b640*/  @P0 IMAD.MOV.U32 R140, RZ, RZ, R191 ;  /* 0x000000ffff8c0224 */ /* 0x000fe400078e00bf */
[----:B------:R3:W-:Y:S01]  /*b650*/  STS.U8 [R108+UR13+0x1280], R23 ;  /* 0x001280176c007988 */ /* 0x0007e2000800000d */
[----:B------:R-:W-:-:S03]  /*b660*/  @P0 IMAD.MOV.U32 R141, RZ, RZ, R190 ;  /* 0x000000ffff8d0224 */ /* 0x000fc600078e00be */
[----:B0-----:R-:W5:Y:S04]  /*b670*/  LDL.LU R25, [R1+0x490] ;  /* 0x0004900001197983 */ /* 0x001f680000300800 */
[----:B-1----:R-:W5:Y:S04]  /*b680*/  LDL.LU R28, [R1+0x48c] ;  /* 0x00048c00011c7983 */ /* 0x002f680000300800 */
[----:B---3--:R-:W5:Y:S04]  /*b690*/  LDL.LU R23, [R1+0x488] ;  /* 0x0004880001177983 */ /* 0x008f680000300800 */
[----:B------:R0:W-:Y:S04]  /*b6a0*/  STS.U8 [R108+UR13+0x1480], R26 ;  /* 0x0014801a6c007988 */ /* 0x0001e8000800000d */
[----:B------:R1:W3:Y:S04]  /*b6b0*/  @P0 LDG.E.U8 R144, desc[UR26][R140.64] ;  /* 0x0000001a8c900981 */ /* 0x0002e8000c1e1100 */
[----:B0-----:R-:W5:Y:S04]  /*b6c0*/  LDL.LU R26, [R1+0x484] ;  /* 0x00048400011a7983 */ /* 0x001f680000300800 */
[----:B------:R0:W-:Y:S02]  /*b6d0*/  STL [R1+0x1f8], R142 ;  /* 0x0001f88e01007387 */ /* 0x0001e40000100800 */
[----:B0-----:R-:W-:-:S04]  /*b6e0*/  LOP3.LUT R142, R0, 0x56, RZ, 0xfc, !PT ;  /* 0x00000056008e7812 */ /* 0x001fc800078efcff */
[----:B-1----:R-:W-:-:S05]  /*b6f0*/  IABS R140, R142 ;  /* 0x0000008e008c7213 */ /* 0x002fca0000000000 */
        /* <DEDUP_REMOVED lines=11> */
[----:B------:R-:W-:-:S04]  /*b7b0*/  PRMT R174, RZ, 0x7610, R174 ;  /* 0x00007610ffae7816 */ /* 0x000fc800000000ae */
[C---:B------:R-:W-:Y:S01]  /*b7c0*/  IADD3 R199, P1, PT, R140.reuse, R127, RZ ;  /* 0x0000007f8cc77210 */ /* 0x040fe20007f3e0ff */
[----:B------:R0:W-:Y:S03]  /*b7d0*/  STS.U8 [R108+UR13+0x1680], R21 ;  /* 0x001680156c007988 */ /* 0x0001e6000800000d */
[----:B------:R-:W-:Y:S01]  /*b7e0*/  LEA.HI.X.SX32 R198, R140, R126, 0x1, P1 ;  /* 0x0000007e8cc67211 */ /* 0x000fe200008f0eff */
[----:B------:R1:W-:Y:S01]  /*b7f0*/  STS.U8 [R108+UR13+0x1880], R24 ;  /* 0x001880186c007988 */ /* 0x0003e2000800000d */
[----:B------:R-:W-:-:S03]  /*b800*/  @P0 IMAD.MOV.U32 R140, RZ, RZ, R199 ;  /* 0x000000ffff8c0224 */ /* 0x000fc600078e00c7 */
[----:B------:R4:W-:Y:S04]  /*b810*/  STS.U8 [R108+UR13+0x1a80], R19 ;  /* 0x001a80136c007988 */ /* 0x0009e8000800000d */
[----:B0-----:R-:W5:Y:S01]  /*b820*/  LDL.LU R21, [R1+0x480] ;  /* 0x0004800001157983 */ /* 0x001f620000300800 */
[----:B------:R-:W-:-:S03]  /*b830*/  @P0 IMAD.MOV.U32 R141, RZ, RZ, R198 ;  /* 0x000000ffff8d0224 */ /* 0x000fc600078e00c6 */
[----:B-1----:R-:W5:Y:S04]  /*b840*/  LDL.LU R24, [R1+0x47c] ;  /* 0x00047c0001187983 */ /* 0x002f680000300800 */
[----:B------:R0:W2:Y:S04]  /*b850*/  @P0 LDG.E.U8 R174, desc[UR26][R154.64] ;  /* 0x0000001a9aae0981 */ /* 0x0000a8000c1e1100 */
[----:B----4-:R-:W5:Y:S04]  /*b860*/  LDL.LU R19, [R1+0x478] ;  /* 0x0004780001137983 */ /* 0x010f680000300800 */
[----:B------:R1:W-:Y:S01]  /*b870*/  STS.U8 [R108+UR13+0x1c80], R22 ;  /* 0x001c80166c007988 */ /* 0x0003e2000800000d */
[----:B0-----:R-:W-:-:S06]  /*b880*/  PRMT R155, RZ, 0x7610, R155 ;  /* 0x00007610ff9b7816 */ /* 0x001fcc000000009b */
[----:B------:R0:W4:Y:S04]  /*b890*/  @P0 LDG.E.U8 R155, desc[UR26][R140.64] ;  /* 0x0000001a8c9b0981 */ /* 0x000128000c1e1100 */
[----:B-1----:R-:W5:Y:S04]  /*b8a0*/  LDL.LU R22, [R1+0x474] ;  /* 0x0004740001167983 */ /* 0x002f680000300800 */
[----:B------:R1:W-:Y:S02]  /*b8b0*/  STL [R1+0x240], R142 ;  /* 0x0002408e01007387 */ /* 0x0003e40000100800 */
[----:B-1----:R-:W-:-:S05]  /*b8c0*/  VIADD R142, R175, 0x5e ;  /* 0x0000005eaf8e7836 */ /* 0x002fca0000000000 */
        /* <DEDUP_REMOVED lines=22> */
[----:B------:R-:W5:Y:S04]  /*ba30*/  LDL.LU R16, [R1+0x468] ;  /* 0x0004680001107983 */ /* 0x000f680000300800 */
[----:B------:R0:W-:Y:S04]  /*ba40*/  STS.U8 [R108+UR13+0x2480], R18 ;  /* 0x002480126c007988 */ /* 0x0001e8000800000d */
[----:B------:R1:W2:Y:S04]  /*ba50*/  @P0 LDG.E.U8 R154, desc[UR26][R140.64] ;  /* 0x0000001a8c9a0981 */ /* 0x0002a8000c1e1100 */
        /* <DEDUP_REMOVED lines=15> */
[----:B------:R0:W-:Y:S04]  /*bb50*/  STS.U8 [R108+UR13+0x2680], R249 ;  /* 0x002680f96c007988 */ /* 0x0001e8000800000d */
[C---:B------:R-:W-:Y:S01]  /*bb60*/  IADD3 R215, P1, PT, R140.reuse, R127, RZ ;  /* 0x0000007f8cd77210 */ /* 0x040fe20007f3e0ff */
[----:B------:R1:W-:Y:S03]  /*bb70*/  STS.U8 [R108+UR13+0x2880], R248 ;  /* 0x002880f86c007988 */ /* 0x0003e6000800000d */
[----:B------:R-:W-:Y:S01]  /*bb80*/  LEA.HI.X.SX32 R214, R140, R126, 0x1, P1 ;  /* 0x0000007e8cd67211 */ /* 0x000fe200008f0eff */
[----:B------:R3:W-:Y:S01]  /*bb90*/  STS.U8 [R108+UR13+0x2a80], R241 ;  /* 0x002a80f16c007988 */ /* 0x0007e2000800000d */
[----:B------:R-:W-:-:S03]  /*bba0*/  PRMT R153, RZ, 0x7610, R153 ;  /* 0x00007610ff997816 */ /* 0x000fc60000000099 */
[----:B0-----:R-:W5:Y:S01]  /*bbb0*/  LDL.LU R249, [R1+0x460] ;  /* 0x0004600001f97983 */ /* 0x001f620000300800 */
[----:B------:R-:W-:-:S03]  /*bbc0*/  @P0 IMAD.MOV.U32 R140, RZ, RZ, R215 ;  /* 0x000000ffff8c0224 */ /* 0x000fc600078e00d7 */
[----:B-1----:R-:W5:Y:S01]  /*bbd0*/  LDL.LU R248, [R1+0x45c] ;  /* 0x00045c0001f87983 */ /* 0x002f620000300800 */
[----:B------:R-:W-:-:S03]  /*bbe0*/  @P0 IMAD.MOV.U32 R141, RZ, RZ, R214 ;  /* 0x000000ffff8d0224 */ /* 0x000fc600078e00d6 */
[----:B---3--:R-:W5:Y:S04]  /*bbf0*/  LDL.LU R241, [R1+0x458] ;  /* 0x0004580001f17983 */ /* 0x008f680000300800 */
[----:B------:R0:W-:Y:S04]  /*bc00*/  STS.U8 [R108+UR13+0x2c80], R240 ;  /* 0x002c80f06c007988 */ /* 0x0001e8000800000d */
[----:B------:R1:W3:Y:S04]  /*bc10*/  @P0 LDG.E.U8 R153, desc[UR26][R140.64] ;  /* 0x0000001a8c990981 */ /* 0x0002e8000c1e1100 */
[----:B0-----:R-:W5:Y:S04]  /*bc20*/  LDL.LU R240, [R1+0x454] ;  /* 0x0004540001f07983 */ /* 0x001f680000300800 */
[----:B------:R0:W-:Y:S02]  /*bc30*/  STL [R1+0x23c], R142 ;  /* 0x00023c8e01007387 */ /* 0x0001e40000100800 */
[----:B0-----:R-:W-:-:S05]  /*bc40*/  VIADD R142, R175, 0x6e ;  /* 0x0000006eaf8e7836 */ /* 0x001fca0000000000 */
        /* <DEDUP_REMOVED lines=16> */
[----:B------:R4:W-:Y:S04]  /*bd50*/  STS.U8 [R108+UR13+0xa80], R146 ;  /* 0x000a80926c007988 */ /* 0x0009e8000800000d */
[----:B0-----:R-:W5:Y:S01]  /*bd60*/  LDL.LU R233, [R1+0x450] ;  /* 0x0004500001e97983 */ /* 0x001f620000300800 */
[----:B------:R-:W-:-:S03]  /*bd70*/  PRMT R141, RZ, 0x7610, R141 ;  /* 0x00007610ff8d7816 */ /* 0x000fc6000000008d */
[----:B-1----:R-:W5:Y:S01]  /*bd80*/  LDL.LU R232, [R1+0x44c] ;  /* 0x00044c0001e87983 */ /* 0x002f620000300800 */
[----:B----4-:R-:W-:-:S03]  /*bd90*/  LOP3.LUT R146, R0, 0x76, RZ, 0xfc, !PT ;  /* 0x0000007600927812 */ /* 0x010fc600078efcff */
[----:B------:R0:W-:Y:S04]  /*bda0*/  STS.U8 [R108+UR13+0x3280], R225 ;  /* 0x003280e16c007988 */ /* 0x0001e8000800000d */
[----:B------:R1:W-:Y:S01]  /*bdb0*/  STS.U8 [R108+UR13+0x3480], R224 ;  /* 0x003480e06c007988 */ /* 0x0003e2000800000d */
[----:B------:R-:W-:-:S03]  /*bdc0*/  IABS R140, R146 ;  /* 0x00000092008c7213 */ /* 0x000fc60000000000 */
[----:B------:R4:W-:Y:S04]  /*bdd0*/  STS.U8 [R108+UR13+0xc80], R143 ;  /* 0x000c808f6c007988 */ /* 0x0009e8000800000d */
[----:B0-----:R-:W5:Y:S04]  /*bde0*/  LDL.LU R225, [R1+0x448] ;  /* 0x0004480001e17983 */ /* 0x001f680000300800 */
[----:B-1----:R-:W5:Y:S01]  /*bdf0*/  LDL.LU R224, [R1+0x444] ;  /* 0x0004440001e07983 */ /* 0x002f620000300800 */
[----:B----4-:R-:W-:-:S03]  /*be00*/  @P0 IMAD.MOV.U32 R143, RZ, RZ, R222 ;  /* 0x000000ffff8f0224 */ /* 0x010fc600078e00de */
[----:B------:R0:W-:Y:S02]  /*be10*/  STL [R1+0x1ec], R142 ;  /* 0x0001ec8e01007387 */ /* 0x0001e40000100800 */
[----:B0-----:R-:W-:-:S05]  /*be20*/  @P0 IMAD.MOV.U32 R142, RZ, RZ, R223 ;  /* 0x000000ffff8e0224 */ /* 0x001fca00078e00df */
        /* <DEDUP_REMOVED lines=11> */
[----:B------:R0:W-:Y:S04]  /*bee0*/  STS.U8 [R108+UR13+0x3680], R217 ;  /* 0x003680d96c007988 */ /* 0x0001e8000800000d */
[----:B------:R-:W-:Y:S01]  /*bef0*/  IMAD R140, R140, UR7, RZ ;  /* 0x000000078c8c7c24 */ /* 0x000fe2000f8e02ff */
[----:B------:R1:W-:Y:S04]  /*bf00*/  STS.U8 [R108+UR13+0x3880], R216 ;  /* 0x003880d86c007988 */ /* 0x0003e8000800000d */
[C---:B------:R-:W-:Y:S01]  /*bf10*/  IADD3 R231, P1, PT, R140.reuse, R127, RZ ;  /* 0x0000007f8ce77210 */ /* 0x040fe20007f3e0ff */
[----:B0-----:R-:W5:Y:S04]  /*bf20*/  LDL.LU R217, [R1+0x440] ;  /* 0x0004400001d97983 */ /* 0x001f680000300800 */
[----:B------:R0:W-:Y:S01]  /*bf30*/  STS.U8 [R108+UR13+0x3a80], R209 ;  /* 0x003a80d16c007988 */ /* 0x0001e2000800000d */
[----:B------:R-:W-:-:S03]  /*bf40*/  LEA.HI.X.SX32 R230, R140, R126, 0x1, P1 ;  /* 0x0000007e8ce67211 */ /* 0x000fc600008f0eff */
[----:B-1----:R-:W5:Y:S04]  /*bf50*/  LDL.LU R216, [R1+0x43c] ;  /* 0x00043c0001d87983 */ /* 0x002f680000300800 */
[----:B------:R1:W-:Y:S04]  /*bf60*/  STS.U8 [R108+UR13+0x3c80], R208 ;  /* 0x003c80d06c007988 */ /* 0x0003e8000800000d */
[----:B0-----:R-:W5:Y:S01]  /*bf70*/  LDL.LU R209, [R1+0x438] ;  /* 0x0004380001d17983 */ /* 0x001f620000300800 */
[----:B------:R-:W-:-:S03]  /*bf80*/  PRMT R152, RZ, 0x7610, R152 ;  /* 0x00007610ff987816 */ /* 0x000fc60000000098 */
[----:B-1----:R-:W5:Y:S04]  /*bf90*/  LDL.LU R208, [R1+0x434] ;  /* 0x0004340001d07983 */ /* 0x002f680000300800 */
[----:B------:R0:W-:Y:S01]  /*bfa0*/  STL [R1+0x238], R146 ;  /* 0x0002389201007387 */ /* 0x0001e20000100800 */
[----:B------:R-:W-:Y:S02]  /*bfb0*/  @P0 IMAD.MOV.U32 R142, RZ, RZ, R231 ;  /* 0x000000ffff8e0224 */ /* 0x000fe400078e00e7 */
[----:B------:R-:W-:-:S05]  /*bfc0*/  @P0 IMAD.MOV.U32 R143, RZ, RZ, R230 ;  /* 0x000000ffff8f0224 */ /* 0x000fca00078e00e6 */
[----:B------:R1:W2:Y:S01]  /*bfd0*/  @P0 LDG.E.U8 R152, desc[UR26][R142.64] ;  /* 0x0000001a8e980981 */ /* 0x0002a2000c1e1100 */
[----:B0-----:R-:W-:-:S05]  /*bfe0*/  VIADD R146, R175, 0x7e ;  /* 0x0000007eaf927836 */ /* 0x001fca0000000000 */
[----:B------:R-:W-:-:S05]  /*bff0*/  IABS R140, R146 ;  /* 0x00000092008c7213 */ /* 0x000fca0000000000 */
        /* <DEDUP_REMOVED lines=13> */
[----:B------:R1:W-:Y:S04]  /*c0d0*/  STS.U8 [R109+UR13+0x100], R200 ;  /* 0x000100c86d007988 */ /* 0x0003e8000800000d */
[----:B------:R3:W-:Y:S01]  /*c0e0*/  STS.U8 [R109+UR13+0x300], R193 ;  /* 0x000300c16d007988 */ /* 0x0007e2000800000d */
[----:B------:R-:W-:-:S03]  /*c0f0*/  LEA.HI.X.SX32 R238, R140, R126, 0x1, P1 ;  /* 0x0000007e8cee7211 */ /* 0x000fc600008f0eff */
[----:B0-----:R-:W5:Y:S04]  /*c100*/  LDL.LU R201, [R1+0x430] ;  /* 0x0004300001c97983 */ /* 0x001f680000300800 */
[----:B-1----:R-:W5:Y:S04]  /*c110*/  LDL.LU R200, [R1+0x42c] ;  /* 0x00042c0001c87983 */ /* 0x002f680000300800 */
[----:B---3--:R-:W5:Y:S04]  /*c120*/  LDL.LU R193, [R1+0x428] ;  /* 0x0004280001c17983 */ /* 0x008f680000300800 */
[----:B------:R0:W-:Y:S01]  /*c130*/  STS.U8 [R109+UR13+0x500], R192 ;  /* 0x000500c06d007988 */ /* 0x0001e2000800000d */
[----:B------:R-:W-:Y:S01]  /*c140*/  PRMT R151, RZ, 0x7610, R151 ;  /* 0x00007610ff977816 */ /* 0x000fe20000000097 */
[----:B------:R-:W-:-:S02]  /*c150*/  @P0 IMAD.MOV.U32 R142, RZ, RZ, R239 ;  /* 0x000000ffff8e0224 */ /* 0x000fc400078e00ef */
[----:B------:R-:W-:-:S05]  /*c160*/  @P0 IMAD.MOV.U32 R143, RZ, RZ, R238 ;  /* 0x000000ffff8f0224 */ /* 0x000fca00078e00ee */
[----:B------:R1:W3:Y:S04]  /*c170*/  @P0 LDG.E.U8 R151, desc[UR26][R142.64] ;  /* 0x0000001a8e970981 */ /* 0x0002e8000c1e1100 */
[----:B0-----:R-:W5:Y:S04]  /*c180*/  LDL.LU R192, [R1+0x424] ;  /* 0x0004240001c07983 */ /* 0x001f680000300800 */
[----:B------:R0:W-:Y:S02]  /*c190*/  STL [R1+0x1e8], R146 ;  /* 0x0001e89201007387 */ /* 0x0001e40000100800 */
[----:B0-----:R-:W-:-:S04]  /*c1a0*/  LOP3.LUT R146, R0, 0x86, RZ, 0xfc, !PT ;  /* 0x0000008600927812 */ /* 0x001fc800078efcff */
        /* <DEDUP_REMOVED lines=41> */
[----:B------:R1:W-:Y:S01]  /*c440*/  STS.U8 [R109+UR13+0x1100], R125 ;  /* 0x0011007d6d007988 */ /* 0x0003e2000800000d */
[----:B------:R-:W-:-:S03]  /*c450*/  LOP3.LUT R176, R0, 0x96, RZ, 0xfc, !PT ;  /* 0x0000009600b07812 */ /* 0x000fc600078efcff */
[----:B------:R4:W-:Y:S01]  /*c460*/  STS.U8 [R109+UR13+0x1300], R13 ;  /* 0x0013000d6d007988 */ /* 0x0009e2000800000d */
[----:B------:R-:W-:-:S03]  /*c470*/  IADD3 R142, P1, PT, R140, R127, RZ ;  /* 0x0000007f8c8e7210 */ /* 0x000fc60007f3e0ff */
[----:B0-----:R-:W5:Y:S04]  /*c480*/  LDL.LU R128, [R1+0x410] ;  /* 0x0004100001807983 */ /* 0x001f680000300800 */
[----:B-1----:R-:W5:Y:S04]  /*c490*/  LDL.LU R125, [R1+0x40c] ;  /* 0x00040c00017d7983 */ /* 0x002f680000300800 */
[----:B----4-:R-:W5:Y:S04]  /*c4a0*/  LDL.LU R13, [R1+0x408] ;  /* 0x00040800010d7983 */ /* 0x010f680000300800 */
[----:B------:R0:W-:Y:S04]  /*c4b0*/  STS.U8 [R109+UR13+0x1500], R15 ;  /* 0x0015000f6d007988 */ /* 0x0001e8000800000d */
[----:B------:R1:W-:Y:S04]  /*c4c0*/  STS.U8 [R109+UR13+0x1700], R11 ;  /* 0x0017000b6d007988 */ /* 0x0003e8000800000d */
[----:B------:R4:W-:Y:S04]  /*c4d0*/  STS.U8 [R109+UR13+0x1900], R14 ;  /* 0x0019000e6d007988 */ /* 0x0009e8000800000d */
[----:B0-----:R-:W5:Y:S04]  /*c4e0*/  LDL.LU R15, [R1+0x404] ;  /* 0x00040400010f7983 */ /* 0x001f680000300800 */
[----:B------:R0:W-:Y:S04]  /*c4f0*/  STL [R1+0x1e4], R146 ;  /* 0x0001e49201007387 */ /* 0x0001e80000100800 */
[----:B-1----:R-:W5:Y:S04]  /*c500*/  LDL.LU R11, [R1+0x400] ;  /* 0x00040000010b7983 */ /* 0x002f680000300800 */
[----:B----4-:R-:W5:Y:S01]  /*c510*/  LDL.LU R14, [R1+0x3fc] ;  /* 0x0003fc00010e7983 */ /* 0x010f620000300800 */
[----:B0-----:R-:W-:-:S03]  /*c520*/  LEA.HI.X.SX32 R146, R140, R126, 0x1, P1 ;  /* 0x0000007e8c927211 */ /* 0x001fc600008f0eff */
[----:B------:R0:W-:Y:S01]  /*c530*/  STS.U8 [R109+UR13+0x1b00], R9 ;  /* 0x001b00096d007988 */ /* 0x0001e2000800000d */
[----:B------:R-:W-:-:S03]  /*c540*/  IABS R140, R176 ;  /* 0x000000b0008c7213 */ /* 0x000fc60000000000 */
[----:B------:R1:W-:Y:S01]  /*c550*/  STS.U8 [R109+UR13+0x1d00], R12 ;  /* 0x001d000c6d007988 */ /* 0x0003e2000800000d */
[----:B------:R-:W-:-:S03]  /*c560*/  @P0 IMAD.MOV.U32 R147, RZ, RZ, R146 ;  /* 0x000000ffff930224 */ /* 0x000fc600078e0092 */
[----:B0-----:R-:W5:Y:S04]  /*c570*/  LDL.LU R9, [R1+0x3f8] ;  /* 0x0003f80001097983 */ /* 0x001f680000300800 */
[----:B-1----:R-:W5:Y:S04]  /*c580*/  LDL.LU R12, [R1+0x3f4] ;  /* 0x0003f400010c7983 */ /* 0x002f680000300800 */
[----:B------:R-:W-:Y:S04]  /*c590*/  STL [R1+0x8], R142 ;  /* 0x0000088e01007387 */ /* 0x000fe80000100800 */
[----:B------:R0:W-:Y:S02]  /*c5a0*/  STL [R1+0x4], R146 ;  /* 0x0000049201007387 */ /* 0x0001e40000100800 */
[----:B0-----:R-:W-:-:S02]  /*c5b0*/  @P0 IMAD.MOV.U32 R146, RZ, RZ, R142 ;  /* 0x000000ffff920224 */ /* 0x001fc400078e008e */
        /* <DEDUP_REMOVED lines=9> */
[----:B------:R-:W-:Y:S02]  /*c650*/  SEL R140, R168, R140, !P4 ;  /* 0x0000008ca88c7207 */ /* 0x000fe40006000000 */
[----:B------:R-:W-:-:S03]  /*c660*/  PRMT R143, RZ, 0x7610, R143 ;  /* 0x00007610ff8f7816 */ /* 0x000fc6000000008f */
[----:B------:R-:W-:Y:S01]  /*c670*/  IMAD R140, R140, UR7, RZ ;  /* 0x000000078c8c7c24 */ /* 0x000fe2000f8e02ff */
[----:B------:R0:W-:Y:S04]  /*c680*/  STL [R1+0x230], R176 ;  /* 0x000230b001007387 */ /* 0x0001e80000100800 */
[----:B------:R-:W-:Y:S01]  /*c690*/  IADD3 R142, P1, PT, R140, R127, RZ ;  /* 0x0000007f8c8e7210 */ /* 0x000fe20007f3e0ff */
[----:B------:R1:W4:Y:S01]  /*c6a0*/  @P0 LDG.E.U8 R143, desc[UR26][R146.64] ;  /* 0x0000001a928f0981 */ /* 0x000322000c1e1100 */
[----:B0-----:R-:W-:-:S03]  /*c6b0*/  VIADD R176, R175, 0x9e ;  /* 0x0000009eafb07836 */ /* 0x001fc60000000000 */
[----:B------:R0:W-:Y:S04]  /*c6c0*/  STS.U8 [R109+UR13+0x1f00], R7 ;  /* 0x001f00076d007988 */ /* 0x0001e8000800000d */
[----:B------:R3:W-:Y:S01]  /*c6d0*/  STS.U8 [R109+UR13+0x2100], R10 ;  /* 0x0021000a6d007988 */ /* 0x0007e2000800000d */
[----:B-1----:R-:W-:Y:S02]  /*c6e0*/  LEA.HI.X.SX32 R146, R140, R126, 0x1, P1 ;  /* 0x0000007e8c927211 */ /* 0x002fe400008f0eff */
[----:B------:R-:W-:Y:S01]  /*c6f0*/  IABS R140, R176 ;  /* 0x000000b0008c7213 */ /* 0x000fe20000000000 */
[----:B------:R1:W-:Y:S04]  /*c700*/  STS.U8 [R109+UR13+0x2300], R5 ;  /* 0x002300056d007988 */ /* 0x0003e8000800000d */
[----:B0-----:R-:W5:Y:S04]  /*c710*/  LDL.LU R7, [R1+0x3f0] ;  /* 0x0003f00001077983 */ /* 0x001f680000300800 */
[----:B---3--:R-:W5:Y:S01]  /*c720*/  LDL.LU R10, [R1+0x3ec] ;  /* 0x0003ec00010a7983 */ /* 0x008f620000300800 */
[----:B------:R-:W-:-:S03]  /*c730*/  @P0 IMAD.MOV.U32 R147, RZ, RZ, R146 ;  /* 0x000000ffff930224 */ /* 0x000fc600078e0092 */
[----:B-1----:R-:W5:Y:S04]  /*c740*/  LDL.LU R5, [R1+0x3e8] ;  /* 0x0003e80001057983 */ /* 0x002f680000300800 */
[----:B------:R0:W-:Y:S04]  /*c750*/  STS.U8 [R109+UR13+0x2500], R8 ;  /* 0x002500086d007988 */ /* 0x0001e8000800000d */
[----:B0-----:R-:W5:Y:S04]  /*c760*/  LDL.LU R8, [R1+0x3e4] ;  /* 0x0003e40001087983 */ /* 0x001f680000300800 */
        /* <DEDUP_REMOVED lines=15> */
[----:B--2---:R0:W-:Y:S04]  /*c860*/  STS.U8 [R109+UR13+0x2d00], R174 ;  /* 0x002d00ae6d007988 */ /* 0x0041e8000800000d */
[----:B------:R-:W-:Y:S01]  /*c870*/  IADD3 R142, P1, PT, R140, R127, RZ ;  /* 0x0000007f8c8e7210 */ /* 0x000fe20007f3e0ff */
[----:B------:R1:W2:Y:S01]  /*c880*/  @P0 LDG.E.U8 R149, desc[UR26][R146.64] ;  /* 0x0000001a92950981 */ /* 0x0002a2000c1e1100 */
[----:B0-----:R-:W-:-:S03]  /*c890*/  LOP3.LUT R174, R0, 0xa6, RZ, 0xfc, !PT ;  /* 0x000000a600ae7812 */ /* 0x001fc600078efcff */
[----:B------:R-:W-:Y:S04]  /*c8a0*/  STL [R1+0x1e0], R176 ;  /* 0x0001e0b001007387 */ /* 0x000fe80000100800 */
[----:B------:R0:W-:Y:S01]  /*c8b0*/  STS.U8 [R109+UR13+0x2700], R3 ;  /* 0x002700036d007988 */ /* 0x0001e2000800000d */
[----:B-1----:R-:W-:Y:S02]  /*c8c0*/  LEA.HI.X.SX32 R146, R140, R126, 0x1, P1 ;  /* 0x0000007e8c927211 */ /* 0x002fe400008f0eff */
[----:B------:R-:W-:Y:S01]  /*c8d0*/  IABS R140, R174 ;  /* 0x000000ae008c7213 */ /* 0x000fe20000000000 */
[----:B------:R1:W-:Y:S04]  /*c8e0*/  STS.U8 [R109+UR13+0x2900], R6 ;  /* 0x002900066d007988 */ /* 0x0003e8000800000d */
[----:B------:R3:W-:Y:S04]  /*c8f0*/  STS.U8 [R109+UR13+0x2b00], R2 ;  /* 0x002b00026d007988 */ /* 0x0007e8000800000d */
[----:B0-----:R-:W5:Y:S01]  /*c900*/  LDL.LU R3, [R1+0x3e0] ;  /* 0x0003e00001037983 */ /* 0x001f620000300800 */
[----:B------:R-:W-:-:S03]  /*c910*/  @P0 IMAD.MOV.U32 R147, RZ, RZ, R146 ;  /* 0x000000ffff930224 */ /* 0x000fc600078e0092 */
[----:B-1----:R-:W5:Y:S04]  /*c920*/  LDL.LU R6, [R1+0x3dc] ;  /* 0x0003dc0001067983 */ /* 0x002f680000300800 */
[----:B---3--:R-:W5:Y:S04]  /*c930*/  LDL.LU R2, [R1+0x3d8] ;  /* 0x0003d80001027983 */ /* 0x008f680000300800 */
        /* <DEDUP_REMOVED lines=14> */
[----:B------:R-:W-:-:S03]  /*ca20*/  IMAD R140, R140, UR7, RZ ;  /* 0x000000078c8c7c24 */ /* 0x000fc6000f8e02ff */
[----:B------:R0:W3:Y:S02]  /*ca30*/  @P0 LDG.E.U8 R148, desc[UR26][R146.64] ;  /* 0x0000001a92940981 */ /* 0x0000e4000c1e1100 */
[C---:B------:R-:W-:Y:S02]  /*ca40*/  IADD3 R142, P1, PT, R140.reuse, R127, RZ ;  /* 0x0000007f8c8e7210 */ /* 0x040fe40007f3e0ff */
[----:B------:R-:W-:Y:S02]  /*ca50*/  STL [R1+0x22c], R174 ;  /* 0x00022cae01007387 */ /* 0x000fe40000100800 */
[----:B0-----:R-:W-:Y:S02]  /*ca60*/  LEA.HI.X.SX32 R146, R140, R126, 0x1, P1 ;  /* 0x0000007e8c927211 */ /* 0x001fe400008f0eff */
[----:B------:R0:W-:Y:S04]  /*ca70*/  STS.U8 [R109+UR13+0x3300], R161 ;  /* 0x003300a16d007988 */ /* 0x0001e8000800000d */
[----:B------:R-:W-:Y:S04]  /*ca80*/  STL [R1+0x68], R142 ;  /* 0x0000688e01007387 */ /* 0x000fe80000100800 */
[----:B------:R1:W-:Y:S01]  /*ca90*/  STL [R1+0x64], R146 ;  /* 0x0000649201007387 */ /* 0x0003e20000100800 */
[----:B0-----:R-:W-:-:S02]  /*caa0*/  @P0 IMAD.MOV.U32 R161, RZ, RZ, R146 ;  /* 0x000000ffffa10224 */ /* 0x001fc400078e0092 */
[----:B-1----:R-:W-:Y:S01]  /*cab0*/  VIADD R146, R175, 0xae ;  /* 0x000000aeaf927836 */ /* 0x002fe20000000000 */
[----:B------:R0:W-:Y:S04]  /*cac0*/  STS.U8 [R109+UR13+0x3500], R160 ;  /* 0x003500a06d007988 */ /* 0x0001e8000800000d */
[----:B------:R-:W-:Y:S01]  /*cad0*/  IABS R140, R146 ;  /* 0x00000092008c7213 */ /* 0x000fe20000000000 */
[----:B0-----:R-:W-:-:S04]  /*cae0*/  @P0 IMAD.MOV.U32 R160, RZ, RZ, R142 ;  /* 0x000000ffffa00224 */ /* 0x001fc800078e008e */
        /* <DEDUP_REMOVED lines=13> */
[----:B------:R1:W-:Y:S04]  /*cbc0*/  STS.U8 [R109+UR13+0x3d00], R167 ;  /* 0x003d00a76d007988 */ /* 0x0003e8000800000d */
[----:B------:R4:W2:Y:S01]  /*cbd0*/  @P0 LDG.E.U8 R147, desc[UR26][R160.64] ;  /* 0x0000001aa0930981 */ /* 0x0008a2000c1e1100 */
[----:B0-----:R-:W-:-:S02]  /*cbe0*/  IADD3 R146, P1, PT, R140, R127, RZ ;  /* 0x0000007f8c927210 */ /* 0x001fc40007f3e0ff */
[----:B-1----:R-:W-:Y:S02]  /*cbf0*/  LOP3.LUT R167, R0, 0xb6, RZ, 0xfc, !PT ;  /* 0x000000b600a77812 */ /* 0x002fe400078efcff */
[----:B----4-:R-:W-:Y:S02]  /*cc00*/  LEA.HI.X.SX32 R160, R140, R126, 0x1, P1 ;  /* 0x0000007e8ca07211 */ /* 0x010fe400008f0eff */
[----:B------:R-:W-:Y:S01]  /*cc10*/  IABS R140, R167 ;  /* 0x000000a7008c7213 */ /* 0x000fe20000000000 */
[----:B------:R-:W-:Y:S02]  /*cc20*/  STL [R1+0x88], R146 ;  /* 0x0000889201007387 */ /* 0x000fe40000100800 */
[----:B------:R-:W-:Y:S02]  /*cc30*/  @P0 IMAD.MOV.U32 R161, RZ, RZ, R160 ;  /* 0x000000ffffa10224 */ /* 0x000fe400078e00a0 */
        /* <DEDUP_REMOVED lines=10> */
[----:B------:R-:W-:Y:S01]  /*cce0*/  @!P2 IMAD.MOV R140, RZ, RZ, -R140 ;  /* 0x000000ffff8ca224 */ /* 0x000fe200078e0a8c */
[----:B------:R-:W-:-:S04]  /*ccf0*/  PRMT R142, RZ, 0x7610, R142 ;  /* 0x00007610ff8e7816 */ /* 0x000fc8000000008e */
[----:B------:R-:W-:Y:S01]  /*cd00*/  SEL R140, R168, R140, !P4 ;  /* 0x0000008ca88c7207 */ /* 0x000fe20006000000 */
[----:B------:R-:W-:Y:S04]  /*cd10*/  STS.U8 [R109+UR13+0x2f00], R173 ;  /* 0x002f00ad6d007988 */ /* 0x000fe8000800000d */
[----:B------:R-:W-:Y:S01]  /*cd20*/  IMAD R140, R140, UR7, RZ ;  /* 0x000000078c8c7c24 */ /* 0x000fe2000f8e02ff */
[----:B------:R-:W-:Y:S04]  /*cd30*/  STS.U8 [R109+UR13+0x3100], R172 ;  /* 0x003100ac6d007988 */ /* 0x000fe8000800000d */
[----:B------:R-:W-:Y:S04]  /*cd40*/  STS.U8 [R109+UR13+0x3700], R171 ;  /* 0x003700ab6d007988 */ /* 0x000fe8000800000d */
[----:B------:R-:W-:Y:S04]  /*cd50*/  STS.U8 [R109+UR13+0x3900], R170 ;  /* 0x003900aa6d007988 */ /* 0x000fe8000800000d */
[----:B------:R-:W-:Y:S04]  /*cd60*/  STS.U8 [R109+UR13+0x3b00], R169 ;  /* 0x003b00a96d007988 */ /* 0x000fe8000800000d */
[----:B------:R-:W-:Y:S04]  /*cd70*/  STS.U8 [R109+UR13+0x3f00], R166 ;  /* 0x003f00a66d007988 */ /* 0x000fe8000800000d */
[----:B------:R0:W4:Y:S04]  /*cd80*/  @P0 LDG.E.U8 R142, desc[UR26][R160.64] ;  /* 0x0000001aa08e0981 */ /* 0x000128000c1e1100 */
[----:B------:R1:W-:Y:S01]  /*cd90*/  STS.U8 [R110+UR13+0x380], R164 ;  /* 0x000380a46e007988 */ /* 0x0003e2000800000d */
[----:B0-----:R-:W-:Y:S01]  /*cda0*/  IADD3 R160, P1, PT, R140, R127, RZ ;  /* 0x0000007f8ca07210 */ /* 0x001fe20007f3e0ff */
[----:B-1----:R-:W-:-:S03]  /*cdb0*/  VIADD R164, R175, 0xbe ;  /* 0x000000beafa47836 */ /* 0x002fc60000000000 */
[----:B------:R-:W-:Y:S02]  /*cdc0*/  LEA.HI.X.SX32 R161, R140, R126, 0x1, P1 ;  /* 0x0000007e8ca17211 */ /* 0x000fe400008f0eff */
        /* <DEDUP_REMOVED lines=14> */
[----:B------:R-:W-:Y:S04]  /*ceb0*/  STL [R1+0x228], R167 ;  /* 0x000228a701007387 */ /* 0x000fe80000100800 */
[C---:B------:R-:W-:Y:S01]  /*cec0*/  IADD3 R159, P1, PT, R140.reuse, R127, RZ ;  /* 0x0000007f8c9f7210 */ /* 0x040fe20007f3e0ff */
[----:B------:R0:W-:Y:S04]  /*ced0*/  STS.U8 [R110+UR13+0x3f80], R4 ;  /* 0x003f80046e007988 */ /* 0x0001e8000800000d */
[----:B------:R1:W2:Y:S04]  /*cee0*/  @P0 LDG.E.U8 R146, desc[UR26][R160.64] ;  /* 0x0000001aa0920981 */ /* 0x0002a8000c1e1100 */
[----:B0-----:R-:W5:Y:S04]  /*cef0*/  LDL.LU R4, [R1+0x3d4] ;  /* 0x0003d40001047983 */ /* 0x001f680000300800 */
[----:B------:R1:W-:Y:S04]  /*cf00*/  STL [R1+0xb0], R160 ;  /* 0x0000b0a001007387 */ /* 0x0003e80000100800 */
[----:B------:R0:W-:Y:S01]  /*cf10*/  STL [R1+0xac], R161 ;  /* 0x0000aca101007387 */ /* 0x0001e20000100800 */
[----:B-1----:R-:W-:-:S03]  /*cf20*/  LEA.HI.X.SX32 R160, R140, R126, 0x1, P1 ;  /* 0x0000007e8ca07211 */ /* 0x002fc600008f0eff */
[----:B------:R-:W-:Y:S04]  /*cf30*/  STL [R1+0x1d8], R164 ;  /* 0x0001d8a401007387 */ /* 0x000fe80000100800 */
[----:B------:R-:W-:Y:S01]  /*cf40*/  STL [R1+0xd0], R159 ;  /* 0x0000d09f01007387 */ /* 0x000fe20000100800 */
[----:B0-----:R-:W-:-:S03]  /*cf50*/  @P0 IMAD.MOV.U32 R161, RZ, RZ, R160 ;  /* 0x000000ffffa10224 */ /* 0x001fc600078e00a0 */
[----:B------:R0:W-:Y:S02]  /*cf60*/  STL [R1+0xcc], R160 ;  /* 0x0000cca001007387 */ /* 0x0001e40000100800 */
[----:B0-----:R-:W-:Y:S01]  /*cf70*/  @P0 IMAD.MOV.U32 R160, RZ, RZ, R159 ;  /* 0x000000ffffa00224 */ /* 0x001fe200078e009f */
[----:B------:R-:W-:-:S04]  /*cf80*/  LOP3.LUT R159, R0, 0xc6, RZ, 0xfc, !PT ;  /* 0x000000c6009f7812 */ /* 0x000fc800078efcff */
        /* <DEDUP_REMOVED lines=14> */
[C---:B------:R-:W-:Y:S01]  /*d070*/  IADD3 R158, P1, PT, R140.reuse, R127, RZ ;  /* 0x0000007f8c9e7210 */ /* 0x040fe20007f3e0ff */
[----:B------:R1:W-:Y:S04]  /*d080*/  STS.U8 [R110+UR13+0x1180], R156 ;  /* 0x0011809c6e007988 */ /* 0x0003e8000800000d */
[----:B------:R3:W-:Y:S01]  /*d090*/  STL [R1+0xf0], R158 ;  /* 0x0000f09e01007387 */ /* 0x0007e20000100800 */
[----:B0-----:R-:W-:Y:S01]  /*d0a0*/  LEA.HI.X.SX32 R159, R140, R126, 0x1, P1 ;  /* 0x0000007e8c9f7211 */ /* 0x001fe200008f0eff */
[----:B-1----:R-:W-:-:S02]  /*d0b0*/  @P0 IMAD.MOV.U32 R156, RZ, RZ, R158 ;  /* 0x000000ffff9c0224 */ /* 0x002fc400078e009e */
[----:B---3--:R-:W-:Y:S01]  /*d0c0*/  VIADD R158, R175, 0xce ;  /* 0x000000ceaf9e7836 */ /* 0x008fe20000000000 */
[----:B------:R0:W-:Y:S04]  /*d0d0*/  STS.U8 [R110+UR13+0x1580], R155 ;  /* 0x0015809b6e007988 */ /* 0x0001e8000800000d */
[----:B------:R-:W-:-:S05]  /*d0e0*/  IABS R140, R158 ;  /* 0x0000009e008c7213 */ /* 0x000fca0000000000 */
        /* <DEDUP_REMOVED lines=13> */
[----:B0-----:R-:W-:-:S03]  /*d1c0*/  PRMT R144, RZ, 0x7610, R144 ;  /* 0x00007610ff907816 */ /* 0x001fc60000000090 */
[C---:B------:R-:W-:Y:S01]  /*d1d0*/  IADD3 R155, P1, PT, R140.reuse, R127, RZ ;  /* 0x0000007f8c9b7210 */ /* 0x040fe20007f3e0ff */
[----:B-1----:R-:W-:Y:S01]  /*d1e0*/  @P0 IMAD.MOV.U32 R157, RZ, RZ, R159 ;  /* 0x000000ffff9d0224 */ /* 0x002fe200078e009f */
[----:B------:R-:W-:Y:S04]  /*d1f0*/  STL [R1+0xec], R159 ;  /* 0x0000ec9f01007387 */ /* 0x000fe80000100800 */
[----:B------:R0:W3:Y:S04]  /*d200*/  @P0 LDG.E.U8 R144, desc[UR26][R156.64] ;  /* 0x0000001a9c900981 */ /* 0x0000e8000c1e1100 */
[----:B------:R-:W-:Y:S01]  /*d210*/  STL [R1+0x1d4], R158 ;  /* 0x0001d49e01007387 */ /* 0x000fe20000100800 */
[----:B0-----:R-:W-:-:S03]  /*d220*/  LEA.HI.X.SX32 R156, R140, R126, 0x1, P1 ;  /* 0x0000007e8c9c7211 */ /* 0x001fc600008f0eff */
[----:B------:R0:W-:Y:S04]  /*d230*/  STS.U8 [R110+UR13+0x1780], R154 ;  /* 0x0017809a6e007988 */ /* 0x0001e8000800000d */
[----:B------:R1:W-:Y:S04]  /*d240*/  STS.U8 [R110+UR13+0x1b80], R141 ;  /* 0x001b808d6e007988 */ /* 0x0003e8000800000d */
[----:B------:R4:W-:Y:S01]  /*d250*/  STS.U8 [R110+UR13+0xb80], R145 ;  /* 0x000b80916e007988 */ /* 0x0009e2000800000d */
[----:B0-----:R-:W-:-:S03]  /*d260*/  @P0 IMAD.MOV.U32 R154, RZ, RZ, R155 ;  /* 0x000000ffff9a0224 */ /* 0x001fc600078e009b */
[----:B------:R0:W-:Y:S01]  /*d270*/  STL [R1+0x110], R155 ;  /* 0x0001109b01007387 */ /* 0x0001e20000100800 */
[----:B-1----:R-:W-:Y:S02]  /*d280*/  PRMT R141, RZ, 0x7610, R141 ;  /* 0x00007610ff8d7816 */ /* 0x002fe4000000008d */
[----:B----4-:R-:W-:Y:S01]  /*d290*/  PRMT R145, RZ, 0x7610, R145 ;  /* 0x00007610ff917816 */ /* 0x010fe20000000091 */
[----:B0-----:R-:W-:-:S05]  /*d2a0*/  @P0 IMAD.MOV.U32 R155, RZ, RZ, R156 ;  /* 0x000000ffff9b0224 */ /* 0x001fca00078e009c */
[----:B------:R-:W4:Y:S04]  /*d2b0*/  @P0 LDG.E.U8 R145, desc[UR26][R160.64] ;  /* 0x0000001aa0910981 */ /* 0x000f28000c1e1100 */
[----:B------:R-:W3:Y:S04]  /*d2c0*/  @P0 LDG.E.U8 R141, desc[UR26][R154.64] ;  /* 0x0000001a9a8d0981 */ /* 0x000ee8000c1e1100 */
[----:B------:R0:W-:Y:S02]  /*d2d0*/  STS.U8 [R110+UR13+0x1980], R153 ;  /* 0x001980996e007988 */ /* 0x0001e4000800000d */
[----:B0-----:R-:W-:-:S04]  /*d2e0*/  LOP3.LUT R153, R0, 0xd6, RZ, 0xfc, !PT ;  /* 0x000000d600997812 */ /* 0x001fc800078efcff */
        /* <DEDUP_REMOVED lines=13> */
[----:B------:R-:W-:Y:S04]  /*d3c0*/  STL [R1+0x10c], R156 ;  /* 0x00010c9c01007387 */ /* 0x000fe80000100800 */
[----:B------:R-:W-:Y:S01]  /*d3d0*/  IADD3 R152, P1, PT, R140, R127, RZ ;  /* 0x0000007f8c987210 */ /* 0x000fe20007f3e0ff */
[----:B------:R-:W-:Y:S04]  /*d3e0*/  STL [R1+0x210], R153 ;  /* 0x0002109901007387 */ /* 0x000fe80000100800 */
[----:B------:R0:W-:Y:S04]  /*d3f0*/  STS.U8 [R110+UR13+0x2180], R150 ;  /* 0x002180966e007988 */ /* 0x0001e8000800000d */
[----:B------:R1:W-:Y:S01]  /*d400*/  STL [R1+0x130], R152 ;  /* 0x0001309801007387 */ /* 0x0003e20000100800 */
[----:B0-----:R-:W-:-:S02]  /*d410*/  @P0 IMAD.MOV.U32 R150, RZ, RZ, R152 ;  /* 0x000000ffff960224 */ /* 0x001fc400078e0098 */
[----:B-1----:R-:W-:Y:S01]  /*d420*/  VIADD R152, R175, 0xde ;  /* 0x000000deaf987836 */ /* 0x002fe20000000000 */
[----:B------:R-:W-:-:S04]  /*d430*/  LEA.HI.X.SX32 R153, R140, R126, 0x1, P1 ;  /* 0x0000007e8c997211 */ /* 0x000fc800008f0eff */
[----:B------:R-:W-:Y:S01]  /*d440*/  IABS R140, R152 ;  /* 0x00000098008c7213 */ /* 0x000fe20000000000 */
[----:B--2---:R0:W-:Y:S04]  /*d450*/  STS.U8 [R110+UR13+0x2580], R149 ;  /* 0x002580956e007988 */ /* 0x0041e8000800000d */
        /* <DEDUP_REMOVED lines=17> */
[----:B------:R0:W2:Y:S04]  /*d570*/  @P0 LDG.E.U8 R143, desc[UR26][R150.64] ;  /* 0x0000001a968f0981 */ /* 0x0000a8000c1e1100 */
        /* <DEDUP_REMOVED lines=8> */
[----:B------:R-:W-:Y:S01]  /*d600*/  LOP3.LUT R147, R0, 0xe6, RZ, 0xfc, !PT ;  /* 0x000000e600937812 */ /* 0x000fe200078efcff */
[----:B0-----:R-:W-:-:S03]  /*d610*/  @P0 IMAD.MOV.U32 R149, RZ, RZ, R150 ;  /* 0x000000ffff950224 */ /* 0x001fc600078e0096 */
[----:B------:R-:W-:Y:S01]  /*d620*/  IABS R140, R147 ;  /* 0x00000093008c7213 */ /* 0x000fe20000000000 */
[----:B------:R0:W-:Y:S04]  /*d630*/  STS.U8 [R110+UR13+0x2d80], R146 ;  /* 0x002d80926e007988 */ /* 0x0001e8000800000d */
[----:B------:R-:W2:Y:S01]  /*d640*/  @P0 LDG.E.U8 R142, desc[UR26][R148.64] ;  /* 0x0000001a948e0981 */ /* 0x000ea2000c1e1100 */
        /* <DEDUP_REMOVED lines=12> */
[C---:B------:R-:W-:Y:S01]  /*d710*/  IADD3 R146, P1, PT, R140.reuse, R127, RZ ;  /* 0x0000007f8c927210 */ /* 0x040fe20007f3e0ff */
[----:B------:R0:W-:Y:S04]  /*d720*/  STL [R1+0x200], R147 ;  /* 0x0002009301007387 */ /* 0x0001e80000100800 */
[----:B---3--:R1:W-:Y:S01]  /*d730*/  STS.U8 [R110+UR13+0x3380], R141 ;  /* 0x0033808d6e007988 */ /* 0x0083e2000800000d */
[----:B0-----:R-:W-:-:S03]  /*d740*/  LEA.HI.X.SX32 R147, R140, R126, 0x1, P1 ;  /* 0x0000007e8c937211 */ /* 0x001fc600008f0eff */
[----:B----4-:R0:W-:Y:S01]  /*d750*/  STS.U8 [R110+UR13+0x2f80], R145 ;  /* 0x002f80916e007988 */ /* 0x0101e2000800000d */
[----:B-1----:R-:W-:-:S03]  /*d760*/  PRMT R141, RZ, 0x7610, R141 ;  /* 0x00007610ff8d7816 */ /* 0x002fc6000000008d */
[----:B------:R1:W-:Y:S01]  /*d770*/  STS.U8 [R110+UR13+0x3180], R144 ;  /* 0x003180906e007988 */ /* 0x0003e2000800000d */
[----:B0-----:R-:W-:Y:S02]  /*d780*/  @P0 IMAD.MOV.U32 R145, RZ, RZ, R147 ;  /* 0x000000ffff910224 */ /* 0x001fe400078e0093 */
[----:B-1----:R-:W-:-:S05]  /*d790*/  @P0 IMAD.MOV.U32 R144, RZ, RZ, R146 ;  /* 0x000000ffff900224 */ /* 0x002fca00078e0092 */
[----:B------:R0:W3:Y:S04]  /*d7a0*/  @P0 LDG.E.U8 R141, desc[UR26][R144.64] ;  /* 0x0000001a908d0981 */ /* 0x0000e8000c1e1100 */
[----:B------:R1:W-:Y:S02]  /*d7b0*/  STL [R1+0x14c], R146 ;  /* 0x00014c9201007387 */ /* 0x0003e40000100800 */
[----:B-1----:R-:W-:-:S05]  /*d7c0*/  VIADD R146, R175, 0xee ;  /* 0x000000eeaf927836 */ /* 0x002fca0000000000 */
        /* <DEDUP_REMOVED lines=14> */
[----:B------:R-:W-:Y:S04]  /*d8b0*/  STL [R1+0x1cc], R146 ;  /* 0x0001cc9201007387 */ /* 0x000fe80000100800 */
[----:B------:R-:W-:Y:S01]  /*d8c0*/  STL [R1+0x154], R144 ;  /* 0x0001549001007387 */ /* 0x000fe20000100800 */
[----:B------:R-:W-:-:S03]  /*d8d0*/  LEA.HI.X.SX32 R145, R140, R126, 0x1, P1 ;  /* 0x0000007e8c917211 */ /* 0x000fc600008f0eff */
[----:B--2---:R0:W-:Y:S02]  /*d8e0*/  STS.U8 [R110+UR13+0x3780], R142 ;  /* 0x0037808e6e007988 */ /* 0x0041e4000800000d */
[----:B0-----:R-:W-:Y:S01]  /*d8f0*/  @P0 IMAD.MOV.U32 R142, RZ, RZ, R144 ;  /* 0x000000ffff8e0224 */ /* 0x001fe200078e0090 */
[----:B------:R-:W-:-:S04]  /*d900*/  LOP3.LUT R144, R0, 0xf6, RZ, 0xfc, !PT ;  /* 0x000000f600907812 */ /* 0x000fc800078efcff */
[----:B------:R-:W-:-:S05]  /*d910*/  IABS R140, R144 ;  /* 0x00000090008c7213 */ /* 0x000fca0000000000 */
        /* <DEDUP_REMOVED lines=13> */
[----:B------:R0:W-:Y:S01]  /*d9f0*/  STS.U8 [R110+UR13+0x3580], R143 ;  /* 0x0035808f6e007988 */ /* 0x0001e2000800000d */
[----:B------:R-:W-:Y:S01]  /*da00*/  PRMT R126, RZ, 0x7610, R126 ;  /* 0x00007610ff7e7816 */ /* 0x000fe2000000007e */
[----:B------:R-:W-:Y:S02]  /*da10*/  @P0 IMAD.MOV.U32 R138, RZ, RZ, R127 ;  /* 0x000000ffff8a0224 */ /* 0x000fe400078e007f */
[----:B------:R-:W-:-:S05]  /*da20*/  @P0 IMAD.MOV.U32 R139, RZ, RZ, R140 ;  /* 0x000000ffff8b0224 */ /* 0x000fca00078e008c */
[----:B------:R-:W2:Y:S01]  /*da30*/  @P0 LDG.E.U8 R126, desc[UR26][R138.64] ;  /* 0x0000001a8a7e0981 */ /* 0x000ea2000c1e1100 */
[----:B0-----:R-:W-:-:S03]  /*da40*/  @P0 IMAD.MOV.U32 R143, RZ, RZ, R145 ;  /* 0x000000ffff8f0224 */ /* 0x001fc600078e0091 */
[----:B---3--:R0:W-:Y:S02]  /*da50*/  STS.U8 [R110+UR13+0x3980], R141 ;  /* 0x0039808d6e007988 */ /* 0x0081e4000800000d */
[----:B0-----:R-:W-:-:S06]  /*da60*/  PRMT R141, RZ, 0x7610, R141 ;  /* 0x00007610ff8d7816 */ /* 0x001fcc000000008d */
[----:B------:R-:W3:Y:S04]  /*da70*/  @P0 LDG.E.U8 R141, desc[UR26][R142.64] ;  /* 0x0000001a8e8d0981 */ /* 0x000ee8000c1e1100 */
[----:B------:R0:W-:Y:S04]  /*da80*/  STS.U8 [R110+UR13+0x180], R165 ;  /* 0x000180a56e007988 */ /* 0x0001e8000800000d */
[----:B------:R0:W-:Y:S04]  /*da90*/  STS.U8 [R110+UR13+0x780], R163 ;  /* 0x000780a36e007988 */ /* 0x0001e8000800000d */
[----:B------:R0:W-:Y:S04]  /*daa0*/  STS.U8 [R110+UR13+0x980], R162 ;  /* 0x000980a26e007988 */ /* 0x0001e8000800000d */
[----:B------:R0:W-:Y:S04]  /*dab0*/  STL [R1+0x150], R145 ;  /* 0x0001509101007387 */ /* 0x0001e80000100800 */
[----:B------:R0:W-:Y:S04]  /*dac0*/  STL [R1+0x1f4], R144 ;  /* 0x0001f49001007387 */ /* 0x0001e80000100800 */
[----:B------:R0:W-:Y:S04]  /*dad0*/  STL [R1+0xa0], R127 ;  /* 0x0000a07f01007387 */ /* 0x0001e80000100800 */
[----:B------:R0:W-:Y:S01]  /*dae0*/  STL [R1+0x9c], R140 ;  /* 0x00009c8c01007387 */ /* 0x0001e20000100800 */
[----:B------:R-:W-:-:S04]  /*daf0*/  UISETP.NE.U32.AND UP1, UPT, UR6, URZ, UPT ;  /* 0x000000ff0600728c */ /* 0x000fc8000bf25070 */
[----:B------:R-:W-:Y:S02]  /*db00*/  UISETP.LT.OR UP2, UPT, UR33, 0x40, UP1 ;  /* 0x000000402100788c */ /* 0x000fe40008f41670 */
[----:B------:R-:W-:Y:S01]  /*db10*/  UISETP.GE.AND UP3, UPT, UR33, 0x80, UPT ;  /* 0x000000802100788c */ /* 0x000fe2000bf66270 */
[----:B--2---:R0:W-:Y:S04]  /*db20*/  STS.U8 [R110+UR13+0x3d80], R126 ;  /* 0x003d807e6e007988 */ /* 0x0041e8000800000d */
[----:B---3--:R0:W-:Y:S01]  /*db30*/  STS.U8 [R110+UR13+0x3b80], R141 ;  /* 0x003b808d6e007988 */ /* 0x0081e2000800000d */
[----:B------:R1:W-:Y:S06]  /*db40*/  MEMBAR.ALL.CTA ;  /* 0x0000000000007992 */ /* 0x0003ec0000008000 */
[----:B-1----:R-:W1:Y:S02]  /*db50*/  FENCE.VIEW.ASYNC.S ;  /* 0x00000000000073c6 */ /* 0x002e640000000000 */
[----:B-1----:R-:W-:Y:S06]  /*db60*/  BAR.SYNC.DEFER_BLOCKING 0x0 ;  /* 0x0000000000007b1d */ /* 0x002fec0000010000 */
[----:B------:R-:W-:Y:S05]  /*db70*/  BRA.U UP2, `(.L_x_6) ;  /* 0x0000000102687547 */ /* 0x000fea000b800000 */
[----:B------:R-:W-:Y:S02]  /*db80*/  UIADD3 UR4, UPT, UPT, UR13, 0x8000, URZ ;  /* 0x000080000d047890 */ /* 0x000fe4000fffe0ff */
[----:B------:R-:W-:Y:S02]  /*db90*/  USHF.R.U32.HI UR8, URZ, 0x4, UR13 ;  /* 0x00000004ff087899 */ /* 0x000fe4000801160d */
[----:B------:R-:W-:Y:S02]  /*dba0*/  USHF.R.U32.HI UR4, URZ, 0x4, UR4 ;  /* 0x00000004ff047899 */ /* 0x000fe40008011604 */
[----:B------:R-:W-:Y:S02]  /*dbb0*/  USGXT.U32 UR8, UR8, 0xe ;  /* 0x0000000e0808789a */ /* 0x000fe40008000000 */
[----:B------:R-:W-:Y:S01]  /*dbc0*/  USGXT.U32 UR6, UR4, 0xe ;  /* 0x0000000e0406789a */ /* 0x000fe20008000000 */
[----:B------:R-:W-:Y:S01]  /*dbd0*/  UMOV UR16, 0xffffff80 ;  /* 0xffffff8000107882 */ /* 0x000fe20000000000 */
[----:B------:R-:W-:Y:S01]  /*dbe0*/  UMOV UR17, 0x7fffbfdf ;  /* 0x7fffbfdf00117882 */ /* 0x000fe20000000000 */
[----:B------:R-:W-:Y:S01]  /*dbf0*/  UMOV UR18, 0xfffffffe ;  /* 0xfffffffe00127882 */ /* 0x000fe20000000000 */
[----:B------:R-:W-:Y:S01]  /*dc00*/  UMOV UR19, 0x7fffbfdf ;  /* 0x7fffbfdf00137882 */ /* 0x000fe20000000000 */
[----:B------:R-:W-:Y:S01]  /*dc10*/  UMOV UR9, URZ ;  /* 0x000000ff00097c82 */ /* 0x000fe20008000000 */
[----:B------:R-:W-:Y:S01]  /*dc20*/  UMOV UR7, URZ ;  /* 0x000000ff00077c82 */ /* 0x000fe20008000000 */
[----:B------:R-:W-:-:S02]  /*dc30*/  UIADD3.64 UR18, UPT, UPT, UR8, -UR18, URZ ;  /* 0x8000001208127297 */ /* 0x000fc4000fffe0ff */
[----:B------:R-:W-:Y:S01]  /*dc40*/  UIADD3.64 UR16, UPT, UPT, UR6, -UR16, URZ ;  /* 0x8000001006107297 */ /* 0x000fe2000fffe0ff */
[----:B------:R-:W-:Y:S01]  /*dc50*/  UMOV UR20, 0x0 ;  /* 0x0000000000147882 */ /* 0x000fe20000000000 */
[----:B------:R-:W-:Y:S01]  /*dc60*/  UMOV UR21, 0x4408490 ;  /* 0x0440849000157882 */ /* 0x000fe20000000000 */
[----:B------:R-:W-:Y:S01]  /*dc70*/  UMOV UR4, UR15 ;  /* 0x0000000f00047c82 */ /* 0x000fe20008000000 */
[----:B------:R-:W-:Y:S01]  /*dc80*/  UMOV UR5, URZ ;  /* 0x000000ff00057c82 */ /* 0x000fe20008000000 */
[----:B------:R-:W-:Y:S01]  /*dc90*/  UMOV UR9, 0x80004020 ;  /* 0x8000402000097882 */ /* 0x000fe20000000000 */
[----:B------:R-:W-:Y:S01]  /*dca0*/  UMOV UR7, 0x80004020 ;  /* 0x8000402000077882 */ /* 0x000fe20000000000 */
[----:B------:R-:W-:Y:S01]  /*dcb0*/  UMOV UR22, 0x0 ;  /* 0x0000000000167882 */ /* 0x000fe20000000000 */
[----:B------:R-:W-:Y:S01]  /*dcc0*/  UMOV UR23, 0x4408490 ;  /* 0x0440849000177882 */ /* 0x000fe20000000000 */
[----:B------:R-:W-:Y:S01]  /*dcd0*/  UMOV UR4, UR4 ;  /* 0x0000000400047c82 */ /* 0x000fe20008000000 */
[----:B------:R1:W-:Y:S01]  /*dce0*/  UTCQMMA gdesc[UR6], gdesc[UR8], tmem[UR12], tmem[UR20], idesc[UR21], !UPT ;  /* 0x00ff1408060075ea */ /* 0x0003e2000f80030c */
[----:B------:R1:W-:Y:S01]  /*dcf0*/  UTCQMMA gdesc[UR16], gdesc[UR18], tmem[UR12], tmem[UR22], idesc[UR23], UPT ;  /* 0x00ff1612100075ea */ /* 0x0003e2000b80030c */
[----:B------:R1:W-:Y:S01]  /*dd00*/  UTCBAR [UR4], URZ ;  /* 0x000000ff040073e9 */ /* 0x0003e200080000ff */
[----:B------:R-:W-:Y:S01]  /*dd10*/  NOP ;  /* 0x0000000000007918 */ /* 0x000fe20000000000 */
.L_x_6:
[----:B-1----:R-:W-:Y:S01]  /*dd20*/  UMOV UR4, URZ ;  /* 0x000000ff00047c82 */ /* 0x002fe20008000000 */
[----:B------:R-:W-:Y:S05]  /*dd30*/  BRA.U !UP3, `(.L_x_7) ;  /* 0x000000690b147547 */ /* 0x000fea000b800000 */
[----:B------:R-:W-:Y:S01]  /*dd40*/  USHF.R.S32.HI UR4, URZ, 0x1f, UR33 ;  /* 0x0000001fff047899 */ /* 0x000fe20008011421 */
[----:B0-----:R-:W-:Y:S01]  /*dd50*/  IMAD.MOV.U32 R126, RZ, RZ, RZ ;  /* 0x000000ffff7e7224 */ /* 0x001fe200078e00ff */
[----:B------:R-:W-:Y:S02]  /*dd60*/  UIADD3 UR5, UPT, UPT, UR13, 0x9000, URZ ;  /* 0x000090000d057890 */ /* 0x000fe4000fffe0ff */
[----:B------:R-:W-:Y:S02]  /*dd70*/  ULEA.HI UR4, UR4, UR33, URZ, 0x6 ;  /* 0x0000002104047291 */ /* 0x000fe4000f8f30ff */
[----:B------:R-:W-:Y:S02]  /*dd80*/  UIADD3 UR6, UPT, UPT, UR13, 0x4000, URZ ;  /* 0x000040000d067890 */ /* 0x000fe4000fffe0ff */
[----:B------:R-:W-:Y:S02]  /*dd90*/  USHF.R.S32.HI UR4, URZ, 0x6, UR4 ;  /* 0x00000006ff047899 */ /* 0x000fe40008011404 */
[----:B------:R-:W-:-:S02]  /*dda0*/  USHF.R.U32.HI UR5, URZ, 0x4, UR5 ;  /* 0x00000004ff057899 */ /* 0x000fc40008011605 */
[----:B------:R-:W-:Y:S02]  /*ddb0*/  USHF.R.U32.HI UR8, URZ, 0x4, UR6 ;  /* 0x00000004ff087899 */ /* 0x000fe40008011606 */
[----:B------:R-:W-:Y:S02]  /*ddc0*/  UISETP.LT.AND UP2, UPT, UR4, 0x2, UPT ;  /* 0x000000020400788c */ /* 0x000fe4000bf41270 */
[----:B------:R-:W-:Y:S02]  /*ddd0*/  USHF.L.U32 UR28, UR10, 0x6, URZ ;  /* 0x000000060a1c7899 */ /* 0x000fe400080006ff */
[----:B------:R-:W-:Y:S02]  /*dde0*/  USHF.L.U32 UR29, UR11, 0x6, URZ ;  /* 0x000000060b1d7899 */ /* 0x000fe400080006ff */
[----:B------:R-:W-:Y:S02]  /*ddf0*/  USGXT.U32 UR6, UR5, 0xe ;  /* 0x0000000e0506789a */ /* 0x000fe40008000000 */
[----:B------:R-:W-:-:S02]  /*de00*/  USGXT.U32 UR8, UR8, 0xe ;  /* 0x0000000e0808789a */ /* 0x000fc40008000000 */
[----:B------:R-:W-:Y:S01]  /*de10*/  USEL UR4, UR4, 0x2, !UP2 ;  /* 0x0000000204047887 */ /* 0x000fe2000d000000 */
[----:B------:R-:W-:Y:S01]  /*de20*/  UMOV UR16, 0xffffff80 ;  /* 0xffffff8000107882 */ /* 0x000fe20000000000 */
[----:B------:R-:W-:Y:S01]  /*de30*/  UMOV UR17, 0x7fffbfdf ;  /* 0x7fffbfdf00117882 */ /* 0x000fe20000000000 */
[----:B------:R-:W-:Y:S01]  /*de40*/  UMOV UR18, 0xfffffffe ;  /* 0xfffffffe00127882 */ /* 0x000fe20000000000 */
[----:B------:R-:W-:Y:S01]  /*de50*/  UMOV UR19, 0x7fffbfdf ;  /* 0x7fffbfdf00137882 */ /* 0x000fe20000000000 */
[----:B------:R-:W-:Y:S01]  /*de60*/  UMOV UR7, URZ ;  /* 0x000000ff00077c82 */ /* 0x000fe20008000000 */
[----:B------:R-:W-:Y:S01]  /*de70*/  UMOV UR9, URZ ;  /* 0x000000ff00097c82 */ /* 0x000fe20008000000 */
[----:B------:R-:W-:Y:S02]  /*de80*/  UIADD3 UR31, UPT, UPT, UR31, -0x40, URZ ;  /* 0xffffffc01f1f7890 */ /* 0x000fe4000fffe0ff */
[----:B------:R-:W-:Y:S02]  /*de90*/  USHF.R.S32.HI UR34, URZ, 0x1f, UR28 ;  /* 0x0000001fff227899 */ /* 0x000fe4000801141c */
[----:B------:R-:W-:-:S02]  /*dea0*/  USHF.R.S32.HI UR35, URZ, 0x1f, UR29 ;  /* 0x0000001fff237899 */ /* 0x000fc4000801141d */
[----:B------:R-:W-:Y:S02]  /*deb0*/  UIADD3.64 UR16, UPT, UPT, UR6, -UR16, URZ ;  /* 0x8000001006107297 */ /* 0x000fe4000fffe0ff */
[----:B------:R-:W-:Y:S02]  /*dec0*/  UIADD3.64 UR18, UPT, UPT, UR8, -UR18, URZ ;  /* 0x8000001208127297 */ /* 0x000fe4000fffe0ff */
[----:B------:R-:W-:Y:S01]  /*ded0*/  UIADD3 UR30, UPT, UPT, UR4, -0x1, URZ ;  /* 0xffffffff041e7890 */ /* 0x000fe2000fffe0ff */
[----:B------:R-:W-:Y:S01]  /*dee0*/  UMOV UR32, 0x1 ;  /* 0x0000000100207882 */ /* 0x000fe20000000000 */
[----:B------:R-:W-:-:S10]  /*def0*/  UMOV UR5, URZ ;  /* 0x000000ff00057c82 */ /* 0x000fd40008000000 */
.L_x_10:
[----:B0-----:R-:W2:Y:S04]  /*df00*/  LDL.LU R161, [R1+0x1c8] ;  /* 0x0001c80001a17983 */ /* 0x001ea80000300800 */
[----:B------:R-:W3:Y:S04]  /*df10*/  LDL.LU R160, [R1+0x1c0] ;  /* 0x0001c00001a07983 */ /* 0x000ee80000300800 */
[----:B------:R-:W4:Y:S04]  /*df20*/  LDL.LU R159, [R1+0x1b8] ;  /* 0x0001b800019f7983 */ /* 0x000f280000300800 */
        /* <DEDUP_REMOVED lines=12> */
[----:B------:R-:W4:Y:S01]  /*dff0*/  LDL.LU R146, [R1+0x1a4] ;  /* 0x0001a40001927983 */ /* 0x000f220000300800 */
[----:B------:R-:W0:Y:S03]  /*e000*/  S2R R138, SR_TID.X ;  /* 0x00000000008a7919 */ /* 0x000e260000002100 */
[----:B------:R-:W4:Y:S04]  /*e010*/  LDL.LU R145, [R1+0x188] ;  /* 0x0001880001917983 */ /* 0x000f280000300800 */
[----:B------:R-:W4:Y:S04]  /*e020*/  LDL.LU R143, [R1+0x19c] ;  /* 0x00019c00018f7983 */ /* 0x000f280000300800 */
[----:B------:R-:W4:Y:S04]  /*e030*/  LDL.LU R142, [R1+0x180] ;  /* 0x00018000018e7983 */ /* 0x000f280000300800 */
[----:B------:R-:W4:Y:S04]  /*e040*/  LDL.LU R141, [R1+0x194] ;  /* 0x00019400018d7983 */ /* 0x000f280000300800 */
[----:B------:R-:W4:Y:S04]  /*e050*/  LDL.LU R140, [R1+0x14c] ;  /* 0x00014c00018c7983 */ /* 0x000f280000300800 */
[----:B------:R-:W4:Y:S01]  /*e060*/  LDL.LU R139, [R1+0x150] ;  /* 0x00015000018b7983 */ /* 0x000f220000300800 */
[----:B------:R-:W-:Y:S01]  /*e070*/  IMAD.U32 R126, R126, -0x80000000, RZ ;  /* 0x800000007e7e7824 */ /* 0x000fe200078e00ff */
[----:B0-----:R-:W-:-:S04]  /*e080*/  SHF.R.U32.HI R127, RZ, 0x6, R138 ;  /* 0x00000006ff7f7819 */ /* 0x001fc8000001168a */
[----:B------:R-:W-:-:S04]  /*e090*/  SGXT.U32 R127, R127, 0x1 ;  /* 0x000000017f7f781a */ /* 0x000fc80000000000 */
[----:B------:R-:W-:Y:S02]  /*e0a0*/  ISETP.GE.AND P0, PT, R127, UR31, PT ;  /* 0x0000001f7f007c0c */ /* 0x000fe4000bf06270 */
[----:B--2---:R-:W-:Y:S02]  /*e0b0*/  IADD3 R161, P2, PT, R161, UR29, RZ ;  /* 0x0000001da1a17c10 */ /* 0x004fe4000ff5e0ff */
[----:B---3--:R-:W-:-:S03]  /*e0c0*/  IADD3 R160, P4, PT, R160, UR29, RZ ;  /* 0x0000001da0a07c10 */ /* 0x008fc6000ff9e0ff */
[----:B------:R-:W-:Y:S01]  /*e0d0*/  STL [R1+0x1c8], R161 ;  /* 0x0001c8a101007387 */ /* 0x000fe20000100800 */
[----:B----4-:R-:W-:-:S03]  /*e0e0*/  IADD3 R159, P5, PT, R159, UR29, RZ ;  /* 0x0000001d9f9f7c10 */ /* 0x010fc6000ffbe0ff */
[----:B------:R-:W-:Y:S01]  /*e0f0*/  STL [R1+0x1c0], R160 ;  /* 0x0001c0a001007387 */ /* 0x000fe20000100800 */
[----:B------:R-:W-:-:S03]  /*e100*/  IADD3 R158, P6, PT, R158, UR29, RZ ;  /* 0x0000001d9e9e7c10 */ /* 0x000fc6000ffde0ff */
[----:B------:R-:W-:Y:S01]  /*e110*/  STL [R1+0x1b8], R159 ;  /* 0x0001b89f01007387 */ /* 0x000fe20000100800 */
[----:B------:R-:W-:-:S03]  /*e120*/  IADD3 R157, P1, PT, R157, UR29, RZ ;  /* 0x0000001d9d9d7c10 */ /* 0x000fc6000ff3e0ff */
[----:B------:R-:W-:Y:S01]  /*e130*/  STL [R1+0x1b0], R158 ;  /* 0x0001b09e01007387 */ /* 0x000fe20000100800 */
[----:B------:R-:W-:-:S03]  /*e140*/  IADD3.X R156, PT, PT, R156, UR35, RZ, P2, !PT ;  /* 0x000000239c9c7c10 */ /* 0x000fc600097fe4ff */
        /* <DEDUP_REMOVED lines=20> */
[----:B------:R-:W-:Y:S04]  /*e290*/  STL [R1+0x190], R147 ;  /* 0x0001909301007387 */ /* 0x000fe80000100800 */
[----:B------:R-:W-:Y:S01]  /*e2a0*/  STL [R1+0x1a4], R146 ;  /* 0x0001a49201007387 */ /* 0x000fe20000100800 */
[----:B------:R-:W-:-:S03]  /*e2b0*/  IADD3 R145, P2, PT, R145, UR29, RZ ;  /* 0x0000001d91917c10 */ /* 0x000fc6000ff5e0ff */
[----:B------:R-:W2:Y:S01]  /*e2c0*/  LDL.LU R127, [R1+0x178] ;  /* 0x00017800017f7983 */ /* 0x000ea20000300800 */
[----:B------:R-:W-:-:S03]  /*e2d0*/  IADD3.X R143, PT, PT, R143, UR35, RZ, P4, !PT ;  /* 0x000000238f8f7c10 */ /* 0x000fc6000a7fe4ff */
[----:B------:R-:W-:Y:S01]  /*e2e0*/  STL [R1+0x188], R145 ;  /* 0x0001889101007387 */ /* 0x000fe20000100800 */
[----:B------:R-:W-:Y:S02]  /*e2f0*/  IADD3 R142, P4, PT, R142, UR29, RZ ;  /* 0x0000001d8e8e7c10 */ /* 0x000fe4000ff9e0ff */
[----:B------:R-:W-:Y:S01]  /*e300*/  IADD3.X R141, PT, PT, R141, UR35, RZ, P5, !PT ;  /* 0x000000238d8d7c10 */ /* 0x000fe2000affe4ff */
[----:B------:R-:W-:Y:S01]  /*e310*/  STL [R1+0x19c], R143 ;  /* 0x00019c8f01007387 */ /* 0x000fe20000100800 */
[----:B------:R-:W-:-:S03]  /*e320*/  IADD3 R140, P5, PT, R140, UR29, RZ ;  /* 0x0000001d8c8c7c10 */ /* 0x000fc6000ffbe0ff */
[----:B------:R0:W-:Y:S04]  /*e330*/  STL [R1+0x194], R141 ;  /* 0x0001948d01007387 */ /* 0x0001e80000100800 */
[----:B------:R-:W-:Y:S01]  /*e340*/  STL [R1+0x180], R142 ;  /* 0x0001808e01007387 */ /* 0x000fe20000100800 */
[----:B------:R-:W-:-:S03]  /*e350*/  IADD3.X R139, PT, PT, R139, UR35, RZ, P6, !PT ;  /* 0x000000238b8b7c10 */ /* 0x000fc6000b7fe4ff */
[----:B0-----:R-:W3:Y:S04]  /*e360*/  LDL.LU R141, [R1+0x18c] ;  /* 0x00018c00018d7983 */ /* 0x001ee80000300800 */
[----:B------:R0:W-:Y:S04]  /*e370*/  STL [R1+0x14c], R140 ;  /* 0x00014c8c01007387 */ /* 0x0001e80000100800 */
[----:B0-----:R-:W4:Y:S04]  /*e380*/  LDL.LU R140, [R1+0x170] ;  /* 0x00017000018c7983 */ /* 0x001f280000300800 */
[----:B------:R-:W4:Y:S04]  /*e390*/  LDL.LU R166, [R1+0x184] ;  /* 0x0001840001a67983 */ /* 0x000f280000300800 */
[----:B------:R-:W4:Y:S04]  /*e3a0*/  LDL.LU R165, [R1+0x168] ;  /* 0x0001680001a57983 */ /* 0x000f280000300800 */
[----:B------:R-:W4:Y:S04]  /*e3b0*/  LDL.LU R164, [R1+0x17c] ;  /* 0x00017c0001a47983 */ /* 0x000f280000300800 */
[----:B------:R0:W-:Y:S04]  /*e3c0*/  STL [R1+0x150], R139 ;  /* 0x0001508b01007387 */ /* 0x0001e80000100800 */
        /* <DEDUP_REMOVED lines=21> */
[----:B0-----:R-:W4:Y:S01]  /*e520*/  LDL.LU R139, [R1+0x11c] ;  /* 0x00011c00018b7983 */ /* 0x001f220000300800 */
[----:B--2---:R-:W-:-:S05]  /*e530*/  IADD3 R127, P6, PT, R127, UR29, RZ ;  /* 0x0000001d7f7f7c10 */ /* 0x004fca000ffde0ff */
[----:B------:R0:W-:Y:S04]  /*e540*/  STL [R1+0x178], R127 ;  /* 0x0001787f01007387 */ /* 0x0001e80000100800 */
[----:B0-----:R-:W2:Y:S01]  /*e550*/  LDL.LU R127, [R1+0xf8] ;  /* 0x0000f800017f7983 */ /* 0x001ea20000300800 */
[----:B---3--:R-:W-:-:S05]  /*e560*/  IADD3.X R141, PT, PT, R141, UR35, RZ, P1, !PT ;  /* 0x000000238d8d7c10 */ /* 0x008fca0008ffe4ff */
[----:B------:R0:W-:Y:S01]  /*e570*/  STL [R1+0x18c], R141 ;  /* 0x00018c8d01007387 */ /* 0x0001e20000100800 */
[----:B----4-:R-:W-:-:S03]  /*e580*/  IADD3 R140, P1, PT, R140, UR29, RZ ;  /* 0x0000001d8c8c7c10 */ /* 0x010fc6000ff3e0ff */
[----:B0-----:R-:W3:Y:S01]  /*e590*/  LDL.LU R141, [R1+0x114] ;  /* 0x00011400018d7983 */ /* 0x001ee20000300800 */
[----:B------:R-:W-:-:S03]  /*e5a0*/  IADD3.X R166, PT, PT, R166, UR35, RZ, P2, !PT ;  /* 0x00000023a6a67c10 */ /* 0x000fc600097fe4ff */
[----:B------:R0:W-:Y:S01]  /*e5b0*/  STL [R1+0x170], R140 ;  /* 0x0001708c01007387 */ /* 0x0001e20000100800 */
[----:B------:R-:W-:Y:S02]  /*e5c0*/  IADD3 R165, P2, PT, R165, UR29, RZ ;  /* 0x0000001da5a57c10 */ /* 0x000fe4000ff5e0ff */
[----:B------:R-:W-:Y:S01]  /*e5d0*/  IADD3.X R164, PT, PT, R164, UR35, RZ, P4, !PT ;  /* 0x00000023a4a47c10 */ /* 0x000fe2000a7fe4ff */
[----:B0-----:R-:W4:Y:S01]  /*e5e0*/  LDL.LU R140, [R1+0xf0] ;  /* 0x0000f000018c7983 */ /* 0x001f220000300800 */
        /* <DEDUP_REMOVED lines=44> */
[----:B------:R0:W-:Y:S04]  /*e8b0*/  STL [R1+0x11c], R139 ;  /* 0x00011c8b01007387 */ /* 0x0001e80000100800 */
[----:B------:R-:W-:Y:S04]  /*e8c0*/  STL [R1+0x124], R143 ;  /* 0x0001248f01007387 */ /* 0x000fe80000100800 */
[----:B0-----:R-:W4:Y:S04]  /*e8d0*/  LDL.LU R139, [R1+0x10c] ;  /* 0x00010c00018b7983 */ /* 0x001f280000300800 */
[----:B------:R-:W-:Y:S01]  /*e8e0*/  STL [R1+0x100], R142 ;  /* 0x0001008e01007387 */ /* 0x000fe20000100800 */
[----:B--2---:R-:W-:-:S05]  /*e8f0*/  IADD3 R127, P5, PT, R127, UR29, RZ ;  /* 0x0000001d7f7f7c10 */ /* 0x004fca000ffbe0ff */
[----:B------:R0:W-:Y:S04]  /*e900*/  STL [R1+0xf8], R127 ;  /* 0x0000f87f01007387 */ /* 0x0001e80000100800 */
[----:B0-----:R-:W2:Y:S01]  /*e910*/  LDL.LU R127, [R1+0xe8] ;  /* 0x0000e800017f7983 */ /* 0x001ea20000300800 */
[----:B---3--:R-:W-:-:S05]  /*e920*/  IADD3.X R141, PT, PT, R141, UR35, RZ, P6, !PT ;  /* 0x000000238d8d7c10 */ /* 0x008fca000b7fe4ff */
[----:B------:R0:W-:Y:S01]  /*e930*/  STL [R1+0x114], R141 ;  /* 0x0001148d01007387 */ /* 0x0001e20000100800 */
[----:B----4-:R-:W-:-:S03]  /*e940*/  IADD3 R140, P6, PT, R140, UR29, RZ ;  /* 0x0000001d8c8c7c10 */ /* 0x010fc6000ffde0ff */
[----:B0-----:R-:W3:Y:S04]  /*e950*/  LDL.LU R141, [R1+0x104] ;  /* 0x00010400018d7983 */ /* 0x001ee80000300800 */
        /* <DEDUP_REMOVED lines=25> */
[----:B------:R-:W-:-:S03]  /*eaf0*/  IADD3.X R139, PT, PT, R139, UR35, RZ, P1, !PT ;  /* 0x000000238b8b7c10 */ /* 0x000fc60008ffe4ff */
[----:B0-----:R-:W4:Y:S04]  /*eb00*/  LDL.LU R140, [R1+0x78] ;  /* 0x00007800018c7983 */ /* 0x001f280000300800 */
[----:B------:R0:W-:Y:S04]  /*eb10*/  STL [R1+0x10c], R139 ;  /* 0x00010c8b01007387 */ /* 0x0001e80000100800 */
[----:B0-----:R-:W4:Y:S01]  /*eb20*/  LDL.LU R139, [R1+0x94] ;  /* 0x00009400018b7983 */ /* 0x001f220000300800 */
[----:B--2---:R-:W-:-:S05]  /*eb30*/  IADD3 R127, P1, PT, R127, UR29, RZ ;  /* 0x0000001d7f7f7c10 */ /* 0x004fca000ff3e0ff */
[----:B------:R0:W-:Y:S04]  /*eb40*/  STL [R1+0xe8], R127 ;  /* 0x0000e87f01007387 */ /* 0x0001e80000100800 */
[----:B0-----:R-:W2:Y:S01]  /*eb50*/  LDL.LU R127, [R1+0x70] ;  /* 0x00007000017f7983 */ /* 0x001ea20000300800 */
[----:B---3--:R-:W-:Y:S02]  /*eb60*/  IADD3.X R141, PT, PT, R141, UR35, RZ, P2, !PT ;  /* 0x000000238d8d7c10 */ /* 0x008fe400097fe4ff */
[----:B----4-:R-:W-:-:S03]  /*eb70*/  IADD3 R166, P2, PT, R166, UR29, RZ ;  /* 0x0000001da6a67c10 */ /* 0x010fc6000ff5e0ff */
[----:B------:R0:W-:Y:S01]  /*eb80*/  STL [R1+0x104], R141 ;  /* 0x0001048d01007387 */ /* 0x0001e20000100800 */
[----:B------:R-:W-:Y:S02]  /*eb90*/  IADD3.X R165, PT, PT, R165, UR35, RZ, P4, !PT ;  /* 0x00000023a5a57c10 */ /* 0x000fe4000a7fe4ff */
[----:B------:R-:W-:Y:S01]  /*eba0*/  IADD3 R164, P4, PT, R164, UR29, RZ ;  /* 0x0000001da4a47c10 */ /* 0x000fe2000ff9e0ff */
[----:B0-----:R-:W3:Y:S01]  /*ebb0*/  LDL.LU R141, [R1+0x8c] ;  /* 0x00008c00018d7983 */ /* 0x001ee20000300800 */
        /* <DEDUP_REMOVED lines=43> */
[----:B------:R-:W-:Y:S04]  /*ee70*/  STL [R1+0xac], R145 ;  /* 0x0000ac9101007387 */ /* 0x000fe80000100800 */
[----:B------:R0:W-:Y:S04]  /*ee80*/  STL [R1+0x78], R140 ;  /* 0x0000788c01007387 */ /* 0x0001e80000100800 */
[----:B------:R-:W-:Y:S01]  /*ee90*/  STL [R1+0x80], R143 ;  /* 0x0000808f01007387 */ /* 0x000fe20000100800 */
[----:B------:R-:W-:-:S03]  /*eea0*/  IADD3.X R139, PT, PT, R139, UR35, RZ, P6, !PT ;  /* 0x000000238b8b7c10 */ /* 0x000fc6000b7fe4ff */
[----:B0-----:R-:W4:Y:S04]  /*eeb0*/  LDL.LU R140, [R1+0x68] ;  /* 0x00006800018c7983 */ /* 0x001f280000300800 */
[----:B------:R-:W-:Y:S04]  /*eec0*/  STL [R1+0xa4], R142 ;  /* 0x0000a48e01007387 */ /* 0x000fe80000100800 */
[----:B------:R0:W-:Y:S04]  /*eed0*/  STL [R1+0x94], R139 ;  /* 0x0000948b01007387 */ /* 0x0001e80000100800 */
[----:B0-----:R-:W4:Y:S01]  /*eee0*/  LDL.LU R139, [R1+0x84] ;  /* 0x00008400018b7983 */ /* 0x001f220000300800 */
[----:B--2---:R-:W-:-:S05]  /*eef0*/  IADD3 R127, P6, PT, R127, UR29, RZ ;  /* 0x0000001d7f7f7c10 */ /* 0x004fca000ffde0ff */
[----:B------:R0:W-:Y:S04]  /*ef00*/  STL [R1+0x70], R127 ;  /* 0x0000707f01007387 */ /* 0x0001e80000100800 */
[----:B0-----:R-:W2:Y:S04]  /*ef10*/  LDL.LU R127, [R1+0x60] ;  /* 0x00006000017f7983 */ /* 0x001ea80000300800 */
[----:B------:R-:W2:Y:S04]  /*ef20*/  LDL.LU R166, [R1+0x7c] ;  /* 0x00007c0001a67983 */ /* 0x000ea80000300800 */
[----:B------:R-:W2:Y:S01]  /*ef30*/  LDL.LU R165, [R1+0x58] ;  /* 0x0000580001a57983 */ /* 0x000ea20000300800 */
[----:B---3--:R-:W-:-:S03]  /*ef40*/  IADD3.X R141, PT, PT, R141, UR35, RZ, P1, !PT ;  /* 0x000000238d8d7c10 */ /* 0x008fc60008ffe4ff */
[----:B------:R-:W3:Y:S04]  /*ef50*/  LDL.LU R164, [R1+0x74] ;  /* 0x0000740001a47983 */ /* 0x000ee80000300800 */
[----:B------:R0:W-:Y:S04]  /*ef60*/  STL [R1+0x8c], R141 ;  /* 0x00008c8d01007387 */ /* 0x0001e80000100800 */
[----:B------:R-:W3:Y:S04]  /*ef70*/  LDL.LU R163, [R1+0x50] ;  /* 0x0000500001a37983 */ /* 0x000ee80000300800 */
        /* <DEDUP_REMOVED lines=19> */
[----:B------:R-:W3:Y:S04]  /*f0b0*/  LDL.LU R142, [R1] ;  /* 0x00000000018e7983 */ /* 0x000ee80000300800 */
[----:B0-----:R-:W3:Y:S01]  /*f0c0*/  LDL.LU R141, [R1+0x1c] ;  /* 0x00001c00018d7983 */ /* 0x001ee20000300800 */
[----:B----4-:R-:W-:-:S05]  /*f0d0*/  IADD3 R140, P1, PT, R140, UR29, RZ ;  /* 0x0000001d8c8c7c10 */ /* 0x010fca000ff3e0ff */
[----:B------:R0:W-:Y:S04]  /*f0e0*/  STL [R1+0x68], R140 ;  /* 0x0000688c01007387 */ /* 0x0001e80000100800 */
[----:B0-----:R-:W4:Y:S01]  /*f0f0*/  LDL.LU R140, [R1+0x14] ;  /* 0x00001400018c7983 */ /* 0x001f220000300800 */
[----:B------:R-:W-:-:S05]  /*f100*/  IADD3.X R139, PT, PT, R139, UR35, RZ, P2, !PT ;  /* 0x000000238b8b7c10 */ /* 0x000fca00097fe4ff */
[----:B------:R0:W-:Y:S04]  /*f110*/  STL [R1+0x84], R139 ;  /* 0x0000848b01007387 */ /* 0x0001e80000100800 */
[----:B0-----:R-:W4:Y:S01]  /*f120*/  LDL.LU R139, [R1+0xc] ;  /* 0x00000c00018b7983 */ /* 0x001f220000300800 */
[----:B--2---:R-:W-:-:S05]  /*f130*/  IADD3 R127, P2, PT, R127, UR29, RZ ;  /* 0x0000001d7f7f7c10 */ /* 0x004fca000ff5e0ff */
[----:B------:R0:W-:Y:S04]  /*f140*/  STL [R1+0x60], R127 ;  /* 0x0000607f01007387 */ /* 0x0001e80000100800 */
[----:B0-----:R-:W2:Y:S01]  /*f150*/  LDL.LU R127, [R1+0x4] ;  /* 0x00000400017f7983 */ /* 0x001ea20000300800 */
[----:B------:R-:W-:Y:S02]  /*f160*/  IADD3.X R166, PT, PT, R166, UR35, RZ, P4, !PT ;  /* 0x00000023a6a67c10 */ /* 0x000fe4000a7fe4ff */
[----:B------:R-:W-:Y:S02]  /*f170*/  IADD3 R165, P4, PT, R165, UR29, RZ ;  /* 0x0000001da5a57c10 */ /* 0x000fe4000ff9e0ff */
[----:B---3--:R-:W-:Y:S02]  /*f180*/  IADD3.X R164, PT, PT, R164, UR35, RZ, P5, !PT ;  /* 0x00000023a4a47c10 */ /* 0x008fe4000affe4ff */
[----:B------:R-:W-:-:S02]  /*f190*/  IADD3 R163, P5, PT, R163, UR29, RZ ;  /* 0x0000001da3a37c10 */ /* 0x000fc4000ffbe0ff */
[----:B------:R-:W-:Y:S02]  /*f1a0*/  IADD3.X R156, PT, PT, R156, UR35, RZ, P4, !PT ;  /* 0x000000239c9c7c10 */ /* 0x000fe4000a7fe4ff */
[----:B------:R-:W-:Y:S02]  /*f1b0*/  IADD3 R155, P4, PT, R155, UR29, RZ ;  /* 0x0000001d9b9b7c10 */ /* 0x000fe4000ff9e0ff */
[----:B------:R-:W-:Y:S02]  /*f1c0*/  IADD3.X R160, PT, PT, R160, UR35, RZ, P1, !PT ;  /* 0x00000023a0a07c10 */ /* 0x000fe40008ffe4ff */
[----:B------:R-:W-:Y:S02]  /*f1d0*/  IADD3 R159, P1, PT, R159, UR29, RZ ;  /* 0x0000001d9f9f7c10 */ /* 0x000fe4000ff3e0ff */
[----:B------:R-:W-:Y:S02]  /*f1e0*/  IADD3.X R162, PT, PT, R162, UR35, RZ, P6, !PT ;  /* 0x00000023a2a27c10 */ /* 0x000fe4000b7fe4ff */
[----:B------:R-:W-:-:S02]  /*f1f0*/  IADD3 R161, P6, PT, R161, UR29, RZ ;  /* 0x0000001da1a17c10 */ /* 0x000fc4000ffde0ff */
[----:B------:R-:W-:Y:S02]  /*f200*/  IADD3.X R158, PT, PT, R158, UR35, RZ, P2, !PT ;  /* 0x000000239e9e7c10 */ /* 0x000fe400097fe4ff */
[----:B------:R-:W-:Y:S02]  /*f210*/  IADD3.X R154, PT, PT, R154, UR35, RZ, P5, !PT ;  /* 0x000000239a9a7c10 */ /* 0x000fe4000affe4ff */
[----:B------:R-:W-:Y:S02]  /*f220*/  IADD3.X R146, PT, PT, R146, UR35, RZ, P4, !PT ;  /* 0x0000002392927c10 */ /* 0x000fe4000a7fe4ff */
[----:B------:R-:W-:Y:S02]  /*f230*/  IADD3 R145, P4, PT, R145, UR29, RZ ;  /* 0x0000001d91917c10 */ /* 0x000fe4000ff9e0ff */
[----:B------:R-:W-:Y:S02]  /*f240*/  IADD3.X R150, PT, PT, R150, UR35, RZ, P1, !PT ;  /* 0x0000002396967c10 */ /* 0x000fe40008ffe4ff */
[----:B------:R-:W-:-:S02]  /*f250*/  IADD3 R157, P2, PT, R157, UR29, RZ ;  /* 0x0000001d9d9d7c10 */ /* 0x000fc4000ff5e0ff */
[----:B------:R-:W-:Y:S02]  /*f260*/  IADD3 R153, P5, PT, R153, UR29, RZ ;  /* 0x0000001d99997c10 */ /* 0x000fe4000ffbe0ff */
[----:B------:R-:W-:Y:S02]  /*f270*/  IADD3 R149, P1, PT, R149, UR29, RZ ;  /* 0x0000001d95957c10 */ /* 0x000fe4000ff3e0ff */
[----:B------:R-:W-:Y:S02]  /*f280*/  IADD3.X R152, PT, PT, R152, UR35, RZ, P6, !PT ;  /* 0x0000002398987c10 */ /* 0x000fe4000b7fe4ff */
[----:B------:R-:W-:Y:S02]  /*f290*/  IADD3 R151, P6, PT, R151, UR29, RZ ;  /* 0x0000001d97977c10 */ /* 0x000fe4000ffde0ff */
[----:B------:R-:W-:Y:S02]  /*f2a0*/  IADD3.X R148, PT, PT, R148, UR35, RZ, P2, !PT ;  /* 0x0000002394947c10 */ /* 0x000fe400097fe4ff */
[----:B------:R-:W-:-:S02]  /*f2b0*/  IADD3.X R143, PT, PT, R143, UR35, RZ, P5, !PT ;  /* 0x000000238f8f7c10 */ /* 0x000fc4000affe4ff */
[----:B------:R-:W-:Y:S02]  /*f2c0*/  IADD3 R147, P2, PT, R147, UR29, RZ ;  /* 0x0000001d93937c10 */ /* 0x000fe4000ff5e0ff */
[----:B------:R-:W-:Y:S02]  /*f2d0*/  IADD3 R142, P5, PT, R142, UR29, RZ ;  /* 0x0000001d8e8e7c10 */ /* 0x000fe4000ffbe0ff */
[----:B------:R-:W-:Y:S02]  /*f2e0*/  IADD3.X R141, PT, PT, R141, UR35, RZ, P6, !PT ;  /* 0x000000238d8d7c10 */ /* 0x000fe4000b7fe4ff */
[----:B------:R-:W-:Y:S02]  /*f2f0*/  IADD3 R251, P6, PT, R251, UR29, RZ ;  /* 0x0000001dfbfb7c10 */ /* 0x000fe4000ffde0ff */
[----:B------:R-:W-:Y:S02]  /*f300*/  IADD3.X R252, PT, PT, R252, UR35, RZ, P5, !PT ;  /* 0x00000023fcfc7c10 */ /* 0x000fe4000affe4ff */
[----:B------:R-:W-:-:S02]  /*f310*/  IADD3 R243, P5, PT, R243, UR29, RZ ;  /* 0x0000001df3f37c10 */ /* 0x000fc4000ffbe0ff */
[----:B----4-:R-:W-:Y:S02]  /*f320*/  IADD3.X R140, PT, PT, R140, UR35, RZ, P1, !PT ;  /* 0x000000238c8c7c10 */ /* 0x010fe40008ffe4ff */
[----:B-----5:R-:W-:-:S04]  /*f330*/  IADD3 R249, P1, PT, R249, UR29, RZ ;  /* 0x0000001df9f97c10 */ /* 0x020fc8000ff3e0ff */
        /* <DEDUP_REMOVED lines=10> */
[----:B------:R-:W-:Y:S02]  /*f3e0*/  IADD3 R233, P5, PT, R233, UR29, RZ ;  /* 0x0000001de9e97c10 */ /* 0x000fe4000ffbe0ff */
[----:B------:R-:W-:-:S02]  /*f3f0*/  IADD3 R229, P1, PT, R229, UR29, RZ ;  /* 0x0000001de5e57c10 */ /* 0x000fc4000ff3e0ff */
[----:B------:R-:W-:Y:S02]  /*f400*/  IADD3.X R240, PT, PT, R240, UR35, RZ, P6, !PT ;  /* 0x00000023f0f07c10 */ /* 0x000fe4000b7fe4ff */
[----:B------:R-:W-:Y:S02]  /*f410*/  IADD3 R231, P6, PT, R231, UR29, RZ ;  /* 0x0000001de7e77c10 */ /* 0x000fe4000ffde0ff */
[----:B------:R-:W-:Y:S02]  /*f420*/  IADD3.X R236, PT, PT, R236, UR35, RZ, P2, !PT ;  /* 0x00000023ecec7c10 */ /* 0x000fe400097fe4ff */
[----:B------:R-:W-:Y:S02]  /*f430*/  IADD3.X R232, PT, PT, R232, UR35, RZ, P5, !PT ;  /* 0x00000023e8e87c10 */ /* 0x000fe4000affe4ff */
        /* <DEDUP_REMOVED lines=8> */
[----:B------:R-:W-:Y:S02]  /*f4c0*/  IADD3.X R218, PT, PT, R218, UR35, RZ, P1, !PT ;  /* 0x00000023dada7c10 */ /* 0x000fe40008ffe4ff */
[----:B------:R-:W-:Y:S02]  /*f4d0*/  IADD3 R217, P2, PT, R217, UR29, RZ ;  /* 0x0000001dd9d97c10 */ /* 0x000fe4000ff5e0ff */
[----:B------:R-:W-:Y:S02]  /*f4e0*/  IADD3 R213, P5, PT, R213, UR29, RZ ;  /* 0x0000001dd5d57c10 */ /* 0x000fe4000ffbe0ff */
        /* <DEDUP_REMOVED lines=30> */
[----:B--2---:R-:W-:Y:S02]  /*f6d0*/  IADD3.X R127, PT, PT, R127, UR35, RZ, P4, !PT ;  /* 0x000000237f7f7c10 */ /* 0x004fe4000a7fe4ff */
[----:B------:R-:W-:-:S04]  /*f6e0*/  IADD3 R245, P4, PT, R245, UR29, RZ ;  /* 0x0000001df5f57c10 */ /* 0x000fc8000ff9e0ff */
[----:B------:R-:W-:Y:S02]  /*f6f0*/  IADD3.X R244, PT, PT, R244, UR35, RZ, P4, !PT ;  /* 0x00000023f4f47c10 */ /* 0x000fe4000a7fe4ff */
        /* <DEDUP_REMOVED lines=22> */
[----:B------:R-:W-:Y:S02]  /*f860*/  IADD3 R31, P4, PT, R31, UR29, RZ ;  /* 0x0000001d1f1f7c10 */ /* 0x000fe4000ff9e0ff */
[----:B------:R-:W-:Y:S02]  /*f870*/  IADD3 R136, P2, PT, R136, UR29, RZ ;  /* 0x0000001d88887c10 */ /* 0x000fe4000ff5e0ff */
[----:B------:R-:W-:Y:S02]  /*f880*/  IADD3 R132, P5, PT, R132, UR29, RZ ;  /* 0x0000001d84847c10 */ /* 0x000fe4000ffbe0ff */
[----:B------:R-:W-:Y:S02]  /*f890*/  IADD3 R128, P1, PT, R128, UR29, RZ ;  /* 0x0000001d80807c10 */ /* 0x000fe4000ff3e0ff */
[----:B------:R-:W-:-:S02]  /*f8a0*/  IADD3.X R34, PT, PT, R34, UR35, RZ, P4, !PT ;  /* 0x0000002322227c10 */ /* 0x000fc4000a7fe4ff */
[----:B------:R-:W-:Y:S02]  /*f8b0*/  IADD3.X R180, PT, PT, R180, UR35, RZ, P6, !PT ;  /* 0x00000023b4b47c10 */ /* 0x000fe4000b7fe4ff */
[----:B------:R-:W-:Y:S02]  /*f8c0*/  IADD3 R16, P4, PT, R16, UR29, RZ ;  /* 0x0000001d10107c10 */ /* 0x000fe4000ff9e0ff */
[----:B------:R-:W-:Y:S02]  /*f8d0*/  IADD3 R130, P6, PT, R130, UR29, RZ ;  /* 0x0000001d82827c10 */ /* 0x000fe4000ffde0ff */
[----:B------:R-:W-:Y:S02]  /*f8e0*/  IADD3.X R135, PT, PT, R135, UR35, RZ, P2, !PT ;  /* 0x0000002387877c10 */ /* 0x000fe400097fe4ff */
[----:B------:R-:W-:Y:S02]  /*f8f0*/  IADD3.X R131, PT, PT, R131, UR35, RZ, P5, !PT ;  /* 0x0000002383837c10 */ /* 0x000fe4000affe4ff */
[----:B------:R-:W-:-:S02]  /*f900*/  IADD3.X R125, PT, PT, R125, UR35, RZ, P1, !PT ;  /* 0x000000237d7d7c10 */ /* 0x000fc40008ffe4ff */
[----:B------:R-:W-:Y:S02]  /*f910*/  IADD3 R123, P2, PT, R123, UR29, RZ ;  /* 0x0000001d7b7b7c10 */ /* 0x000fe4000ff5e0ff */
[----:B------:R-:W-:Y:S02]  /*f920*/  IADD3 R27, P5, PT, R27, UR29, RZ ;  /* 0x0000001d1b1b7c10 */ /* 0x000fe4000ffbe0ff */
[----:B------:R-:W-:Y:S02]  /*f930*/  IADD3 R121, P1, PT, R121, UR29, RZ ;  /* 0x0000001d79797c10 */ /* 0x000fe4000ff3e0ff */
[----:B------:R-:W-:Y:S02]  /*f940*/  IADD3.X R18, PT, PT, R18, UR35, RZ, P4, !PT ;  /* 0x0000002312127c10 */ /* 0x000fe4000a7fe4ff */
[----:B------:R-:W-:Y:S02]  /*f950*/  IADD3.X R129, PT, PT, R129, UR35, RZ, P6, !PT ;  /* 0x0000002381817c10 */ /* 0x000fe4000b7fe4ff */
[----:B------:R-:W-:-:S02]  /*f960*/  IADD3 R58, P4, PT, R58, UR28, RZ ;  /* 0x0000001c3a3a7c10 */ /* 0x000fc4000ff9e0ff */
[----:B------:R-:W-:Y:S02]  /*f970*/  IADD3 R13, P6, PT, R13, UR29, RZ ;  /* 0x0000001d0d0d7c10 */ /* 0x000fe4000ffde0ff */
[----:B------:R-:W-:Y:S02]  /*f980*/  IADD3.X R124, PT, PT, R124, UR35, RZ, P2, !PT ;  /* 0x000000237c7c7c10 */ /* 0x000fe400097fe4ff */
[----:B------:R-:W-:Y:S02]  /*f990*/  IADD3.X R29, PT, PT, R29, UR35, RZ, P5, !PT ;  /* 0x000000231d1d7c10 */ /* 0x000fe4000affe4ff */
[----:B------:R-:W-:Y:S02]  /*f9a0*/  IADD3.X R122, PT, PT, R122, UR35, RZ, P1, !PT ;  /* 0x000000237a7a7c10 */ /* 0x000fe40008ffe4ff */
[----:B------:R-:W-:Y:S02]  /*f9b0*/  IADD3 R39, P2, PT, R39, UR29, RZ ;  /* 0x0000001d27277c10 */ /* 0x000fe4000ff5e0ff */
[----:B------:R-:W-:-:S02]  /*f9c0*/  IADD3 R11, P5, PT, R11, UR29, RZ ;  /* 0x0000001d0b0b7c10 */ /* 0x000fc4000ffbe0ff */
[----:B------:R-:W-:Y:S02]  /*f9d0*/  IADD3 R37, P1, PT, R37, UR29, RZ ;  /* 0x0000001d25257c10 */ /* 0x000fe4000ff3e0ff */
[----:B------:R-:W-:Y:S02]  /*f9e0*/  IADD3.X R59, PT, PT, R59, UR34, RZ, P4, !PT ;  /* 0x000000223b3b7c10 */ /* 0x000fe4000a7fe4ff */
[----:B------:R-:W-:Y:S02]  /*f9f0*/  IADD3.X R15, PT, PT, R15, UR35, RZ, P6, !PT ;  /* 0x000000230f0f7c10 */ /* 0x000fe4000b7fe4ff */
[----:B------:R-:W-:Y:S02]  /*fa00*/  IADD3 R104, P4, PT, R104, UR28, RZ ;  /* 0x0000001c68687c10 */ /* 0x000fe4000ff9e0ff */
[----:B------:R-:W-:Y:S02]  /*fa10*/  IADD3 R119, P6, PT, R119, UR29, RZ ;  /* 0x0000001d77777c10 */ /* 0x000fe4000ffde0ff */
[----:B------:R-:W-:-:S02]  /*fa20*/  IADD3.X R42, PT, PT, R42, UR35, RZ, P2, !PT ;  /* 0x000000232a2a7c10 */ /* 0x000fc400097fe4ff */
[----:B------:R-:W-:Y:S02]  /*fa30*/  IADD3.X R14, PT, PT, R14, UR35, RZ, P5, !PT ;  /* 0x000000230e0e7c10 */ /* 0x000fe4000affe4ff */
[----:B------:R-:W-:Y:S02]  /*fa40*/  IADD3.X R40, PT, PT, R40, UR35, RZ, P1, !PT ;  /* 0x0000002328287c10 */ /* 0x000fe40008ffe4ff */
        /* <DEDUP_REMOVED lines=14> */
[----:B------:R-:W-:Y:S02]  /*fb30*/  IADD3 R19, P6, PT, R19, UR29, RZ ;  /* 0x0000001d13137c10 */ /* 0x000fe4000ffde0ff */
[----:B------:R-:W-:-:S02]  /*fb40*/  IADD3.X R10, PT, PT, R10, UR35, RZ, P2, !PT ;  /* 0x000000230a0a7c10 */ /* 0x000fc400097fe4ff */
[----:B------:R-:W-:Y:S02]  /*fb50*/  IADD3.X R36, PT, PT, R36, UR35, RZ, P5, !PT ;  /* 0x0000002324247c10 */ /* 0x000fe4000affe4ff */
[----:B------:R-:W-:Y:S02]  /*fb60*/  IADD3.X R8, PT, PT, R8, UR35, RZ, P1, !PT ;  /* 0x0000002308087c10 */ /* 0x000fe40008ffe4ff */
[----:B------:R-:W-:Y:S02]  /*fb70*/  IADD3 R113, P2, PT, R113, UR29, RZ ;  /* 0x0000001d71717c10 */ /* 0x000fe4000ff5e0ff */
[----:B------:R-:W-:Y:S02]  /*fb80*/  IADD3 R17, P5, PT, R17, UR29, RZ ;  /* 0x0000001d11117c10 */ /* 0x000fe4000ffbe0ff */
[----:B------:R-:W-:Y:S01]  /*fb90*/  IADD3 R111, P1, PT, R111, UR29, RZ ;  /* 0x0000001d6f6f7c10 */ /* 0x000fe2000ff3e0ff */
[----:B------:R-:W-:Y:S01]  /*fba0*/  STL [R1+0x7c], R166 ;  /* 0x00007ca601007387 */ /* 0x000fe20000100800 */
[----:B------:R-:W-:-:S02]  /*fbb0*/  IADD3.X R22, PT, PT, R22, UR35, RZ, P6, !PT ;  /* 0x0000002316167c10 */ /* 0x000fc4000b7fe4ff */
[----:B------:R-:W-:Y:S01]  /*fbc0*/  IADD3 R3, P6, PT, R3, UR29, RZ ;  /* 0x0000001d03037c10 */ /* 0x000fe2000ffde0ff */
[----:B------:R-:W-:Y:S01]  /*fbd0*/  STL [R1+0x58], R165 ;  /* 0x000058a501007387 */ /* 0x000fe20000100800 */
[----:B------:R-:W-:Y:S02]  /*fbe0*/  IADD3.X R114, PT, PT, R114, UR35, RZ, P2, !PT ;  /* 0x0000002372727c10 */ /* 0x000fe400097fe4ff */
[----:B------:R-:W-:Y:S02]  /*fbf0*/  IADD3.X R20, PT, PT, R20, UR35, RZ, P5, !PT ;  /* 0x0000002314147c10 */ /* 0x000fe4000affe4ff */
[----:B------:R-:W-:Y:S02]  /*fc00*/  IADD3.X R112, PT, PT, R112, UR35, RZ, P1, !PT ;  /* 0x0000002370707c10 */ /* 0x000fe40008ffe4ff */
[----:B------:R-:W-:Y:S01]  /*fc10*/  IADD3.X R85, PT, PT, R85, UR34, RZ, P4, !PT ;  /* 0x0000002255557c10 */ /* 0x000fe2000a7fe4ff */
[----:B------:R-:W0:Y:S01]  /*fc20*/  SYNCS.PHASECHK.TRANS64.TRYWAIT P4, [UR15], R126 ;  /* 0x0000007eff0075a7 */ /* 0x000e22000808110f */
[----:B------:R-:W-:Y:S01]  /*fc30*/  IADD3 R30, P2, PT, R30, UR29, RZ ;  /* 0x0000001d1e1e7c10 */ /* 0x000fe2000ff5e0ff */
[----:B------:R-:W-:Y:S01]  /*fc40*/  STL [R1+0x74], R164 ;  /* 0x000074a401007387 */ /* 0x000fe20000100800 */
[----:B------:R-:W-:-:S02]  /*fc50*/  IADD3 R2, P5, PT, R2, UR29, RZ ;  /* 0x0000001d02027c10 */ /* 0x000fc4000ffbe0ff */
[----:B------:R-:W-:Y:S01]  /*fc60*/  IADD3 R90, P1, PT, R90, UR28, RZ ;  /* 0x0000001c5a5a7c10 */ /* 0x000fe2000ff3e0ff */
[----:B------:R-:W-:Y:S01]  /*fc70*/  STL [R1+0x50], R163 ;  /* 0x000050a301007387 */ /* 0x000fe20000100800 */
[----:B------:R-:W-:Y:S02]  /*fc80*/  IADD3.X R6, PT, PT, R6, UR35, RZ, P6, !PT ;  /* 0x0000002306067c10 */ /* 0x000fe4000b7fe4ff */
[----:B------:R-:W-:Y:S01]  /*fc90*/  IADD3 R106, P6, PT, R106, UR28, RZ ;  /* 0x0000001c6a6a7c10 */ /* 0x000fe2000ffde0ff */
[----:B------:R-:W-:Y:S01]  /*fca0*/  STL [R1+0x6c], R162 ;  /* 0x00006ca201007387 */ /* 0x000fe20000100800 */
[----:B------:R-:W-:Y:S02]  /*fcb0*/  IADD3.X R32, PT, PT, R32, UR35, RZ, P2, !PT ;  /* 0x0000002320207c10 */ /* 0x000fe400097fe4ff */
[----:B------:R-:W-:Y:S01]  /*fcc0*/  IADD3.X R4, PT, PT, R4, UR35, RZ, P5, !PT ;  /* 0x0000002304047c10 */ /* 0x000fe2000affe4ff */
[----:B------:R-:W-:Y:S01]  /*fcd0*/  STL [R1+0x48], R161 ;  /* 0x000048a101007387 */ /* 0x000fe20000100800 */
[----:B------:R-:W-:-:S02]  /*fce0*/  IADD3.X R91, PT, PT, R91, UR34, RZ, P1, !PT ;  /* 0x000000225b5b7c10 */ /* 0x000fc40008ffe4ff */
[----:B------:R-:W-:Y:S01]  /*fcf0*/  IADD3 R74, P2, PT, R74, UR28, RZ ;  /* 0x0000001c4a4a7c10 */ /* 0x000fe2000ff5e0ff */
[----:B------:R-:W-:Y:S01]  /*fd00*/  STL [R1+0x64], R160 ;  /* 0x000064a001007387 */ /* 0x000fe20000100800 */
[----:B------:R-:W-:Y:S02]  /*fd10*/  IADD3 R98, P5, PT, R98, UR28, RZ ;  /* 0x0000001c62627c10 */ /* 0x000fe4000ffbe0ff */
[----:B------:R-:W-:Y:S01]  /*fd20*/  IADD3 R72, P1, PT, R72, UR28, RZ ;  /* 0x0000001c48487c10 */ /* 0x000fe2000ff3e0ff */
[----:B------:R-:W-:Y:S01]  /*fd30*/  STL [R1+0x40], R159 ;  /* 0x0000409f01007387 */ /* 0x000fe20000100800 */
[----:B------:R-:W-:-:S03]  /*fd40*/  IADD3.X R107, PT, PT, R107, UR34, RZ, P6, !PT ;  /* 0x000000226b6b7c10 */ /* 0x000fc6000b7fe4ff */
[----:B------:R-:W-:Y:S01]  /*fd50*/  STL [R1+0x5c], R158 ;  /* 0x00005c9e01007387 */ /* 0x000fe20000100800 */
[----:B------:R-:W-:Y:S02]  /*fd60*/  IADD3 R88, P6, PT, R88, UR28, RZ ;  /* 0x0000001c58587c10 */ /* 0x000fe4000ffde0ff */
[----:B------:R-:W-:Y:S01]  /*fd70*/  IADD3.X R76, PT, PT, R76, UR34, RZ, P2, !PT ;  /* 0x000000224c4c7c10 */ /* 0x000fe200097fe4ff */
[----:B------:R-:W-:Y:S01]  /*fd80*/  STL [R1+0x38], R157 ;  /* 0x0000389d01007387 */ /* 0x000fe20000100800 */
[----:B------:R-:W-:Y:S02]  /*fd90*/  IADD3.X R99, PT, PT, R99, UR34, RZ, P5, !PT ;  /* 0x0000002263637c10 */ /* 0x000fe4000affe4ff */
[----:B------:R-:W-:Y:S01]  /*fda0*/  IADD3.X R73, PT, PT, R73, UR34, RZ, P1, !PT ;  /* 0x0000002249497c10 */ /* 0x000fe20008ffe4ff */
[----:B------:R-:W-:Y:S01]  /*fdb0*/  STL [R1+0x54], R156 ;  /* 0x0000549c01007387 */ /* 0x000fe20000100800 */
[----:B------:R-:W-:Y:S02]  /*fdc0*/  IADD3 R56, P2, PT, R56, UR28, RZ ;  /* 0x0000001c38387c10 */ /* 0x000fe4000ff5e0ff */
[----:B------:R-:W-:Y:S01]  /*fdd0*/  IADD3 R86, P5, PT, R86, UR28, RZ ;  /* 0x0000001c56567c10 */ /* 0x000fe2000ffbe0ff */
[----:B------:R-:W-:Y:S01]  /*fde0*/  STL [R1+0x30], R155 ;  /* 0x0000309b01007387 */ /* 0x000fe20000100800 */
[----:B------:R-:W-:-:S03]  /*fdf0*/  IADD3 R54, P1, PT, R54, UR28, RZ ;  /* 0x0000001c36367c10 */ /* 0x000fc6000ff3e0ff */
        /* <DEDUP_REMOVED lines=28> */
[----:B------:R-:W-:Y:S01]  /*ffc0*/  STL [R1], R142 ;  /* 0x0000008e01007387 */ /* 0x000fe20000100800 */
        /* <DEDUP_REMOVED lines=10> */
[----:B------:R1:W-:Y:S01]  /*10070*/  STL [R1+0x4], R127 ;  /* 0x0000047f01007387 */ /* 0x0003e20000100800 */
[----:B------:R-:W-:Y:S02]  /*10080*/  IADD3.X R51, PT, PT, R51, UR34, RZ, P6, !PT ;  /* 0x0000002233337c10 */ /* 0x000fe4000b7fe4ff */
[----:B------:R-:W-:Y:S02]  /*10090*/  IADD3 R48, P6, PT, R48, UR28, RZ ;  /* 0x0000001c30307c10 */ /* 0x000fe4000ffde0ff */
[----:B------:R-:W-:Y:S02]  /*100a0*/  IADD3.X R82, PT, PT, R82, UR34, RZ, P2, !PT ;  /* 0x0000002252527c10 */ /* 0x000fe400097fe4ff */
[----:B------:R-:W-:Y:S02]  /*100b0*/  IADD3.X R65, PT, PT, R65, UR34, RZ, P5, !PT ;  /* 0x0000002241417c10 */ /* 0x000fe4000affe4ff */
[----:B-1----:R-:W-:Y:S02]  /*100c0*/  SHF.R.U32.HI R127, RZ, 0x6, R138 ;  /* 0x00000006ff7f7819 */ /* 0x002fe4000001168a */
[----:B------:R-:W-:-:S02]  /*100d0*/  IADD3.X R101, PT, PT, R101, UR34, RZ, P1, !PT ;  /* 0x0000002265657c10 */ /* 0x000fc40008ffe4ff */
[----:B------:R-:W-:Y:S02]  /*100e0*/  IADD3 R78, P2, PT, R78, UR28, RZ ;  /* 0x0000001c4e4e7c10 */ /* 0x000fe4000ff5e0ff */
[----:B------:R-:W-:Y:S02]  /*100f0*/  IADD3 R62, P5, PT, R62, UR28, RZ ;  /* 0x0000001c3e3e7c10 */ /* 0x000fe4000ffbe0ff */
[----:B------:R-:W-:Y:S02]  /*10100*/  IADD3 R92, P1, PT, R92, UR28, RZ ;  /* 0x0000001c5c5c7c10 */ /* 0x000fe4000ff3e0ff */
[----:B------:R-:W-:Y:S02]  /*10110*/  SGXT.U32 R127, R127, 0x1 ;  /* 0x000000017f7f781a */ /* 0x000fe40000000000 */
[----:B------:R-:W-:Y:S02]  /*10120*/  IADD3.X R49, PT, PT, R49, UR34, RZ, P6, !PT ;  /* 0x0000002231317c10 */ /* 0x000fe4000b7fe4ff */
[----:B------:R-:W-:-:S02]  /*10130*/  IADD3 R46, P6, PT, R46, UR28, RZ ;  /* 0x0000001c2e2e7c10 */ /* 0x000fc4000ffde0ff */
[----:B------:R-:W-:Y:S02]  /*10140*/  IADD3.X R79, PT, PT, R79, UR34, RZ, P2, !PT ;  /* 0x000000224f4f7c10 */ /* 0x000fe400097fe4ff */
[----:B------:R-:W-:Y:S02]  /*10150*/  IADD3.X R64, PT, PT, R64, UR34, RZ, P5, !PT ;  /* 0x0000002240407c10 */ /* 0x000fe4000affe4ff */
[----:B------:R-:W-:Y:S02]  /*10160*/  IADD3.X R93, PT, PT, R93, UR34, RZ, P1, !PT ;  /* 0x000000225d5d7c10 */ /* 0x000fe40008ffe4ff */
[----:B------:R-:W-:Y:S02]  /*10170*/  IADD3 R75, P2, PT, R75, UR28, RZ ;  /* 0x0000001c4b4b7c10 */ /* 0x000fe4000ff5e0ff */
[----:B------:R-:W-:Y:S02]  /*10180*/  LOP3.LUT R127, R127, 0x8, RZ, 0xfc, !PT ;  /* 0x000000087f7f7812 */ /* 0x000fe400078efcff */
[----:B------:R-:W-:-:S02]  /*10190*/  IADD3 R60, P5, PT, R60, UR28, RZ ;  /* 0x0000001c3c3c7c10 */ /* 0x000fc4000ffbe0ff */
[----:B------:R-:W-:Y:S02]  /*101a0*/  IADD3 R44, P1, PT, R44, UR28, RZ ;  /* 0x0000001c2c2c7c10 */ /* 0x000fe4000ff3e0ff */
[----:B------:R-:W-:Y:S02]  /*101b0*/  IADD3.X R47, PT, PT, R47, UR34, RZ, P6, !PT ;  /* 0x000000222f2f7c10 */ /* 0x000fe4000b7fe4ff */
[----:B------:R-:W-:Y:S02]  /*101c0*/  ISETP.GE.AND P6, PT, R127, UR31, PT ;  /* 0x0000001f7f007c0c */ /* 0x000fe4000bfc6270 */
[----:B------:R-:W-:Y:S02]  /*101d0*/  IADD3.X R77, PT, PT, R77, UR34, RZ, P2, !PT ;  /* 0x000000224d4d7c10 */ /* 0x000fe400097fe4ff */
[----:B------:R-:W-:Y:S02]  /*101e0*/  IADD3.X R61, PT, PT, R61, UR34, RZ, P5, !PT ;  /* 0x000000223d3d7c10 */ /* 0x000fe4000affe4ff */
[----:B------:R-:W-:-:S02]  /*101f0*/  IADD3.X R45, PT, PT, R45, UR34, RZ, P1, !PT ;  /* 0x000000222d2d7c10 */ /* 0x000fc40008ffe4ff */
[----:B------:R-:W-:Y:S01]  /*10200*/  PRMT R144, RZ, 0x7610, R144 ;  /* 0x00007610ff907816 */ /* 0x000fe20000000090 */
[----:B0-----:R-:W-:Y:S06]  /*10210*/  @!P4 BRA `(.L_x_8) ;  /* 0x0000009c00a0c947 */ /* 0x001fec0003800000 */
.L_x_16:
[----:B------:R-:W0:Y:S01]  /*10220*/  S2R R127, SR_TID.X ;  /* 0x00000000007f7919 */ /* 0x000e220000002100 */
[----:B------:R-:W2:Y:S01]  /*10230*/  @!P0 LDG.E.U8 R144, desc[UR26][R44.64] ;  /* 0x0000001a2c908981 */ /* 0x000ea2000c1e1100 */
[--C-:B0-----:R-:W-:Y:S02]  /*10240*/  SHF.R.U32.HI R126, RZ, 0x6, R127.reuse ;  /* 0x00000006ff7e7819 */ /* 0x101fe4000001167f */
[----:B------:R-:W-:Y:S02]  /*10250*/  SHF.R.U32.HI R127, RZ, 0x6, R127 ;  /* 0x00000006ff7f7819 */ /* 0x000fe4000001167f */
[----:B------:R-:W-:Y:S02]  /*10260*/  SGXT.U32 R126, R126, 0x1 ;  /* 0x000000017e7e781a */ /* 0x000fe40000000000 */
[----:B------:R-:W-:Y:S02]  /*10270*/  SGXT.U32 R127, R127, 0x1 ;  /* 0x000000017f7f781a */ /* 0x000fe40000000000 */
[----:B------:R-:W-:-:S02]  /*10280*/  LOP3.LUT R126, R126, 0x10, RZ, 0xfc, !PT ;  /* 0x000000107e7e7812 */ /* 0x000fc400078efcff */
[----:B------:R-:W-:-:S04]  /*10290*/  LOP3.LUT R127, R127, 0x18, RZ, 0xfc, !PT ;  /* 0x000000187f7f7812 */ /* 0x000fc800078efcff */
[----:B------:R-:W-:Y:S02]  /*102a0*/  ISETP.GE.AND P1, PT, R127, UR31, PT ;  /* 0x0000001f7f007c0c */ /* 0x000fe4000bf26270 */
[----:B------:R-:W0:Y:S01]  /*102b0*/  S2R R127, SR_TID.X ;  /* 0x00000000007f7919 */ /* 0x000e220000002100 */
[----:B------:R-:W-:Y:S02]  /*102c0*/  ISETP.GE.AND P0, PT, R126, UR31, PT ;  /* 0x0000001f7e007c0c */ /* 0x000fe4000bf06270 */
[----:B------:R-:W-:-:S11]  /*102d0*/  PRMT R142, RZ, 0x7610, R142 ;  /* 0x00007610ff8e7816 */ /* 0x000fd6000000008e */
[----:B------:R-:W3:Y:S01]  /*102e0*/  @!P0 LDG.E.U8 R142, desc[UR26][R48.64] ;  /* 0x0000001a308e8981 */ /* 0x000ee2000c1e1100 */
[--C-:B0-----:R-:W-:Y:S02]  /*102f0*/  SHF.R.U32.HI R126, RZ, 0x6, R127.reuse ;  /* 0x00000006ff7e7819 */ /* 0x101fe4000001167f */
[--C-:B------:R-:W-:Y:S02]  /*10300*/  SHF.R.U32.HI R108, RZ, 0x6, R127.reuse ;  /* 0x00000006ff6c7819 */ /* 0x100fe4000001167f */
[----:B------:R-:W-:-:S04]  /*10310*/  SHF.R.U32.HI R127, RZ, 0x6, R127 ;  /* 0x00000006ff7f7819 */ /* 0x000fc8000001167f */
[----:B------:R-:W-:-:S04]  /*10320*/  SGXT.U32 R127, R127, 0x1 ;  /* 0x000000017f7f781a */ /* 0x000fc80000000000 */
[----:B------:R-:W-:-:S04]  /*10330*/  LOP3.LUT R127, R127, 0x2, RZ, 0xfc, !PT ;  /* 0x000000027f7f7812 */ /* 0x000fc800078efcff */
[----:B------:R-:W-:Y:S02]  /*10340*/  ISETP.GE.AND P0, PT, R127, UR31, PT ;  /* 0x0000001f7f007c0c */ /* 0x000fe4000bf06270 */
[----:B------:R-:W0:Y:S01]  /*10350*/  S2R R127, SR_TID.X ;  /* 0x00000000007f7919 */ /* 0x000e220000002100 */
[----:B------:R-:W-:-:S04]  /*10360*/  SGXT.U32 R126, R126, 0x1 ;  /* 0x000000017e7e781a */ /* 0x000fc80000000000 */
[----:B------:R-:W-:-:S04]  /*10370*/  LOP3.LUT R126, R126, 0x28, RZ, 0xfc, !PT ;  /* 0x000000287e7e7812 */ /* 0x000fc800078efcff */
[----:B------:R-:W-:Y:S02]  /*10380*/  ISETP.GE.AND P2, PT, R126, UR31, PT ;  /* 0x0000001f7e007c0c */ /* 0x000fe4000bf46270 */
[----:B------:R-:W-:Y:S02]  /*10390*/  SGXT.U32 R108, R108, 0x1 ;  /* 0x000000016c6c781a */ /* 0x000fe40000000000 */
[----:B------:R-:W-:Y:S02]  /*103a0*/  PRMT R141, RZ, 0x7610, R141 ;  /* 0x00007610ff8d7816 */ /* 0x000fe4000000008d */
[----:B------:R-:W-:Y:S02]  /*103b0*/  PRMT R139, RZ, 0x7610, R139 ;  /* 0x00007610ff8b7816 */ /* 0x000fe4000000008b */
[----:B------:R-:W-:Y:S02]  /*103c0*/  LOP3.LUT R108, R108, 0x20, RZ, 0xfc, !PT ;  /* 0x000000206c6c7812 */ /* 0x000fe400078efcff */
[----:B------:R-:W4:Y:S02]  /*103d0*/  @!P1 LDG.E.U8 R141, desc[UR26][R50.64] ;  /* 0x0000001a328d9981 */ /* 0x000f24000c1e1100 */
[----:B------:R-:W-:-:S02]  /*103e0*/  ISETP.GE.AND P1, PT, R108, UR31, PT ;  /* 0x0000001f6c007c0c */ /* 0x000fc4000bf26270 */
[----:B------:R-:W5:Y:S01]  /*103f0*/  @!P0 LDG.E.U8 R139, desc[UR26][R60.64] ;  /* 0x0000001a3c8b8981 */ /* 0x000f62000c1e1100 */
[----:B0-----:R-:W-:-:S04]  /*10400*/  SHF.R.U32.HI R126, RZ, 0x6, R127 ;  /* 0x00000006ff7e7819 */ /* 0x001fc8000001167f */
[----:B------:R-:W-:-:S04]  /*10410*/  SGXT.U32 R126, R126, 0x1 ;  /* 0x000000017e7e781a */ /* 0x000fc80000000000 */
[----:B------:R-:W-:-:S04]  /*10420*/  LOP3.LUT R126, R126, 0x30, RZ, 0xfc, !PT ;  /* 0x000000307e7e7812 */ /* 0x000fc800078efcff */
[----:B------:R-:W-:Y:S02]  /*10430*/  ISETP.GE.AND P0, PT, R126, UR31, PT ;  /* 0x0000001f7e007c0c */ /* 0x000fe4000bf06270 */
[----:B------:R-:W-:Y:S02]  /*10440*/  SHF.R.U32.HI R126, RZ, 0x6, R127 ;  /* 0x00000006ff7e7819 */ /* 0x000fe4000001167f */
[----:B------:R-:W-:Y:S02]  /*10450*/  PRMT R178, RZ, 0x7610, R178 ;  /* 0x00007610ffb27816 */ /* 0x000fe400000000b2 */
[----:B------:R-:W-:-:S04]  /*10460*/  SGXT.U32 R126, R126, 0x1 ;  /* 0x000000017e7e781a */ /* 0x000fc80000000000 */
[----:B------:R-:W-:Y:S01]  /*10470*/  LOP3.LUT R126, R126, 0x38, RZ, 0xfc, !PT ;  /* 0x000000387e7e7812 */ /* 0x000fe200078efcff */
[----:B------:R-:W2:Y:S03]  /*10480*/  @!P1 LDG.E.U8 R178, desc[UR26][R52.64] ;  /* 0x0000001a34b29981 */ /* 0x000ea6000c1e1100 */
        /* <DEDUP_REMOVED lines=11> */
[----:B------:R-:W2:Y:S01]  /*10540*/  @!P1 LDG.E.U8 R169, desc[UR26][R58.64] ;  /* 0x0000001a3aa99981 */ /* 0x000ea2000c1e1100 */
[----:B------:R-:W-:Y:S01]  /*10550*/  PRMT R138, RZ, 0x7610, R138 ;  /* 0x00007610ff8a7816 */ /* 0x000fe2000000008a */
[----:B------:R-:W-:Y:S01]  /*10560*/  @!P0 IMAD.MOV.U32 R127, RZ, RZ, R77 ;  /* 0x000000ffff7f8224 */ /* 0x000fe200078e004d */
[----:B------:R-:W-:Y:S01]  /*10570*/  ISETP.GE.AND P1, PT, R126, UR31, PT ;  /* 0x0000001f7e007c0c */ /* 0x000fe2000bf26270 */
[----:B------:R-:W-:-:S05]  /*10580*/  @!P0 IMAD.MOV.U32 R126, RZ, RZ, R75 ;  /* 0x000000ffff7e8224 */ /* 0x000fca00078e004b */
[----:B------:R0:W2:Y:S02]  /*10590*/  @!P0 LDG.E.U8 R138, desc[UR26][R126.64] ;  /* 0x0000001a7e8a8981 */ /* 0x0000a4000c1e1100 */
[----:B0-----:R-:W0:Y:S01]  /*105a0*/  S2R R127, SR_TID.X ;  /* 0x00000000007f7919 */ /* 0x001e220000002100 */
[----:B------:R-:W-:-:S04]  /*105b0*/  PRMT R175, RZ, 0x7610, R175 ;  /* 0x00007610ffaf7816 */ /* 0x000fc800000000af */
[----:B------:R-:W-:Y:S01]  /*105c0*/  @!P1 IMAD.MOV.U32 R126, RZ, RZ, R62 ;  /* 0x000000ffff7e9224 */ /* 0x000fe200078e003e */
[----:B0-----:R-:W-:-:S04]  /*105d0*/  SHF.R.U32.HI R127, RZ, 0x6, R127 ;  /* 0x00000006ff7f7819 */ /* 0x001fc8000001167f */
[----:B------:R-:W-:-:S04]  /*105e0*/  SGXT.U32 R127, R127, 0x1 ;  /* 0x000000017f7f781a */ /* 0x000fc80000000000 */
[----:B------:R-:W-:-:S04]  /*105f0*/  LOP3.LUT R127, R127, 0x12, RZ, 0xfc, !PT ;  /* 0x000000127f7f7812 */ /* 0x000fc800078efcff */
        /* <DEDUP_REMOVED lines=13> */
[----:B------:R-:W-:Y:S02]  /*106d0*/  PRMT R173, RZ, 0x7610, R173 ;  /* 0x00007610ffad7816 */ /* 0x000fe400000000ad */
[----:B------:R-:W-:-:S04]  /*106e0*/  PRMT R172, RZ, 0x7610, R172 ;  /* 0x00007610ffac7816 */ /* 0x000fc800000000ac */
[----:B------:R-:W2:Y:S01]  /*106f0*/  @!P1 LDG.E.U8 R173, desc[UR26][R66.64] ;  /* 0x0000001a42ad9981 */ /* 0x000ea2000c1e1100 */
[----:B0-----:R-:W-:-:S04]  /*10700*/  SHF.R.U32.HI R126, RZ, 0x6, R127 ;  /* 0x00000006ff7e7819 */ /* 0x001fc8000001167f */
[----:B------:R-:W-:-:S04]  /*10710*/  SGXT.U32 R126, R126, 0x1 ;  /* 0x000000017e7e781a */ /* 0x000fc80000000000 */
[----:B------:R-:W-:Y:S02]  /*10720*/  LOP3.LUT R126, R126, 0x22, RZ, 0xfc, !PT ;  /* 0x000000227e7e7812 */ /* 0x000fe400078efcff */
[----:B------:R-:W-:Y:S02]  /*10730*/  SHF.R.U32.HI R127, RZ, 0x6, R127 ;  /* 0x00000006ff7f7819 */ /* 0x000fe4000001167f */
[----:B------:R-:W-:Y:S02]  /*10740*/  ISETP.GE.AND P0, PT, R126, UR31, PT ;  /* 0x0000001f7e007c0c */ /* 0x000fe4000bf06270 */
[----:B------:R-:W-:-:S04]  /*10750*/  SGXT.U32 R127, R127, 0x1 ;  /* 0x000000017f7f781a */ /* 0x000fc80000000000 */
[----:B------:R-:W-:-:S04]  /*10760*/  LOP3.LUT R127, R127, 0x2a, RZ, 0xfc, !PT ;  /* 0x0000002a7f7f7812 */ /* 0x000fc800078efcff */
[----:B------:R-:W-:-:S03]  /*10770*/  ISETP.GE.AND P1, PT, R127, UR31, PT ;  /* 0x0000001f7f007c0c */ /* 0x000fc6000bf26270 */
[----:B------:R-:W-:Y:S02]  /*10780*/  @!P0 IMAD.MOV.U32 R126, RZ, RZ, R68 ;  /* 0x000000ffff7e8224 */ /* 0x000fe400078e0044 */
[----:B------:R-:W-:-:S05]  /*10790*/  @!P0 IMAD.MOV.U32 R127, RZ, RZ, R70 ;  /* 0x000000ffff7f8224 */ /* 0x000fca00078e0046 */
[----:B------:R0:W2:Y:S02]  /*107a0*/  @!P0 LDG.E.U8 R172, desc[UR26][R126.64] ;  /* 0x0000001a7eac8981 */ /* 0x0000a4000c1e1100 */
[----:B0-----:R-:W0:Y:S01]  /*107b0*/  S2R R127, SR_TID.X ;  /* 0x00000000007f7919 */ /* 0x001e220000002100 */
[----:B------:R-:W-:Y:S01]  /*107c0*/  PRMT R171, RZ, 0x7610, R171 ;  /* 0x00007610ffab7816 */ /* 0x000fe200000000ab */
        /* <DEDUP_REMOVED lines=40> */
[----:B------:R-:W-:-:S04]  /*10a50*/  PRMT R166, RZ, 0x7610, R166 ;  /* 0x00007610ffa67816 */ /* 0x000fc800000000a6 */
[----:B------:R-:W2:Y:S01]  /*10a60*/  @!P6 LDG.E.U8 R143, desc[UR26][R46.64] ;  /* 0x0000001a2e8fe981 */ /* 0x000ea2000c1e1100 */
[----:B0-----:R-:W-:-:S04]  /*10a70*/  SHF.R.U32.HI R127, RZ, 0x6, R127 ;  /* 0x00000006ff7f7819 */ /* 0x001fc8000001167f */
[----:B------:R-:W-:-:S04]  /*10a80*/  SGXT.U32 R127, R127, 0x1 ;  /* 0x000000017f7f781a */ /* 0x000fc80000000000 */
[----:B------:R-:W-:-:S04]  /*10a90*/  LOP3.LUT R127, R127, 0x24, RZ, 0xfc, !PT ;  /* 0x000000247f7f7812 */ /* 0x000fc800078efcff */
[----:B------:R-:W-:Y:S01]  /*10aa0*/  ISETP.GE.AND P1, PT, R127, UR31, PT ;  /* 0x0000001f7f007c0c */ /* 0x000fe2000bf26270 */
[----:B------:R-:W-:-:S05]  /*10ab0*/  @!P0 IMAD.MOV.U32 R127, RZ, RZ, R83 ;  /* 0x000000ffff7f8224 */ /* 0x000fca00078e0053 */
[----:B------:R0:W2:Y:S02]  /*10ac0*/  @!P0 LDG.E.U8 R166, desc[UR26][R126.64] ;  /* 0x0000001a7ea68981 */ /* 0x0000a4000c1e1100 */
[----:B0-----:R-:W0:Y:S01]  /*10ad0*/  S2R R127, SR_TID.X ;  /* 0x00000000007f7919 */ /* 0x001e220000002100 */
[----:B------:R-:W-:-:S06]  /*10ae0*/  PRMT R165, RZ, 0x7610, R165 ;  /* 0x00007610ffa57816 */ /* 0x000fcc00000000a5 */
[----:B------:R-:W2:Y:S01]  /*10af0*/  @!P1 LDG.E.U8 R165, desc[UR26][R84.64] ;  /* 0x0000001a54a59981 */ /* 0x000ea2000c1e1100 */
[----:B0-----:R-:W-:-:S04]  /*10b00*/  SHF.R.U32.HI R126, RZ, 0x6, R127 ;  /* 0x00000006ff7e7819 */ /* 0x001fc8000001167f */
[----:B------:R-:W-:-:S04]  /*10b10*/  SGXT.U32 R126, R126, 0x1 ;  /* 0x000000017e7e781a */ /* 0x000fc80000000000 */
[----:B------:R-:W-:-:S04]  /*10b20*/  LOP3.LUT R126, R126, 0x2c, RZ, 0xfc, !PT ;  /* 0x0000002c7e7e7812 */ /* 0x000fc800078efcff */
[----:B------:R-:W-:Y:S02]  /*10b30*/  ISETP.GE.AND P0, PT, R126, UR31, PT ;  /* 0x0000001f7e007c0c */ /* 0x000fe4000bf06270 */
[----:B------:R-:W-:-:S04]  /*10b40*/  SHF.R.U32.HI R126, RZ, 0x6, R127 ;  /* 0x00000006ff7e7819 */ /* 0x000fc8000001167f */
[----:B------:R-:W-:-:S04]  /*10b50*/  SGXT.U32 R126, R126, 0x1 ;  /* 0x000000017e7e781a */ /* 0x000fc80000000000 */
[----:B------:R-:W-:-:S04]  /*10b60*/  LOP3.LUT R126, R126, 0x34, RZ, 0xfc, !PT ;  /* 0x000000347e7e7812 */ /* 0x000fc800078efcff */
[----:B------:R-:W-:Y:S02]  /*10b70*/  ISETP.GE.AND P1, PT, R126, UR31, PT ;  /* 0x0000001f7e007c0c */ /* 0x000fe4000bf26270 */
[----:B------:R-:W-:Y:S02]  /*10b80*/  SHF.R.U32.HI R126, RZ, 0x6, R127 ;  /* 0x00000006ff7e7819 */ /* 0x000fe4000001167f */
[----:B------:R-:W-:Y:S02]  /*10b90*/  PRMT R140, RZ, 0x7610, R140 ;  /* 0x00007610ff8c7816 */ /* 0x000fe4000000008c */
[----:B------:R-:W-:-:S04]  /*10ba0*/  SGXT.U32 R126, R126, 0x1 ;  /* 0x000000017e7e781a */ /* 0x000fc80000000000 */
[----:B------:R-:W-:Y:S01]  /*10bb0*/  LOP3.LUT R126, R126, 0x3c, RZ, 0xfc, !PT ;  /* 0x0000003c7e7e7812 */ /* 0x000fe200078efcff */
[----:B------:R-:W3:Y:S03]  /*10bc0*/  @!P2 LDG.E.U8 R140, desc[UR26][R54.64] ;  /* 0x0000001a368ca981 */ /* 0x000ee6000c1e1100 */
[----:B------:R-:W-:Y:S02]  /*10bd0*/  ISETP.GE.AND P2, PT, R126, UR31, PT ;  /* 0x0000001f7e007c0c */ /* 0x000fe4000bf46270 */
[----:B------:R-:W-:Y:S02]  /*10be0*/  SHF.R.U32.HI R126, RZ, 0x6, R127 ;  /* 0x00000006ff7e7819 */ /* 0x000fe4000001167f */
[----:B------:R-:W-:Y:S02]  /*10bf0*/  PRMT R164, RZ, 0x7610, R164 ;  /* 0x00007610ffa47816 */ /* 0x000fe400000000a4 */
[----:B------:R-:W-:-:S02]  /*10c00*/  SGXT.U32 R126, R126, 0x1 ;  /* 0x000000017e7e781a */ /* 0x000fc40000000000 */
[----:B------:R-:W-:Y:S02]  /*10c10*/  PRMT R163, RZ, 0x7610, R163 ;  /* 0x00007610ffa37816 */ /* 0x000fe400000000a3 */
[----:B------:R-:W-:Y:S01]  /*10c20*/  LOP3.LUT R126, R126, 0x6, RZ, 0xfc, !PT ;  /* 0x000000067e7e7812 */ /* 0x000fe200078efcff */
[----:B------:R-:W3:Y:S03]  /*10c30*/  @!P0 LDG.E.U8 R164, desc[UR26][R86.64] ;  /* 0x0000001a56a48981 */ /* 0x000ee6000c1e1100 */
[----:B------:R-:W-:Y:S01]  /*10c40*/  ISETP.GE.AND P0, PT, R126, UR31, PT ;  /* 0x0000001f7e007c0c */ /* 0x000fe2000bf06270 */
[----:B------:R-:W3:Y:S01]  /*10c50*/  @!P1 LDG.E.U8 R163, desc[UR26][R88.64] ;  /* 0x0000001a58a39981 */ /* 0x000ee2000c1e1100 */
[----:B------:R-:W-:-:S04]  /*10c60*/  LEA.HI R126, R127, 0xe, RZ, 0x1a ;  /* 0x0000000e7f7e7811 */ /* 0x000fc800078fd0ff */
[----:B------:R-:W-:Y:S02]  /*10c70*/  ISETP.GE.AND P1, PT, R126, UR31, PT ;  /* 0x0000001f7e007c0c */ /* 0x000fe4000bf26270 */
[----:B------:R-:W-:Y:S02]  /*10c80*/  SHF.R.U32.HI R126, RZ, 0x6, R127 ;  /* 0x00000006ff7e7819 */ /* 0x000fe4000001167f */
[----:B------:R-:W-:Y:S02]  /*10c90*/  PRMT R161, RZ, 0x7610, R161 ;  /* 0x00007610ffa17816 */ /* 0x000fe400000000a1 */
[----:B------:R-:W-:Y:S02]  /*10ca0*/  SGXT.U32 R126, R126, 0x1 ;  /* 0x000000017e7e781a */ /* 0x000fe40000000000 */
        /* <DEDUP_REMOVED lines=27> */
[----:B------:R-:W-:Y:S02]  /*10e60*/  PRMT R162, RZ, 0x7610, R162 ;  /* 0x00007610ffa27816 */ /* 0x000fe400000000a2 */
[----:B------:R-:W-:Y:S02]  /*10e70*/  PRMT R155, RZ, 0x7610, R155 ;  /* 0x00007610ff9b7816 */ /* 0x000fe4000000009b */
[----:B------:R-:W-:Y:S02]  /*10e80*/  PRMT R154, RZ, 0x7610, R154 ;  /* 0x00007610ff9a7816 */ /* 0x000fe4000000009a */
[----:B------:R-:W3:Y:S01]  /*10e90*/  @!P2 LDG.E.U8 R162, desc[UR26][R90.64] ;  /* 0x0000001a5aa2a981 */ /* 0x000ee2000c1e1100 */
[----:B------:R-:W-:-:S03]  /*10ea0*/  LOP3.LUT R126, R127, 0x3f, RZ, 0xc0, !PT ;  /* 0x0000003f7f7e7812 */ /* 0x000fc600078ec0ff */
[----:B------:R-:W3:Y:S04]  /*10eb0*/  @!P0 LDG.E.U8 R155, desc[UR26][R98.64] ;  /* 0x0000001a629b8981 */ /* 0x000ee8000c1e1100 */
[----:B------:R-:W4:Y:S01]  /*10ec0*/  @!P1 LDG.E.U8 R154, desc[UR26][R106.64] ;  /* 0x0000001a6a9a9981 */ /* 0x000f22000c1e1100 */
[----:B------:R-:W-:Y:S02]  /*10ed0*/  ISETP.GE.AND P0, PT, R126, UR31, PT ;  /* 0x0000001f7e007c0c */ /* 0x000fe4000bf06270 */
[----:B------:R-:W-:Y:S02]  /*10ee0*/  PRMT R153, RZ, 0x7610, R153 ;  /* 0x00007610ff997816 */ /* 0x000fe40000000099 */
[----:B------:R-:W-:-:S09]  /*10ef0*/  PRMT R152, RZ, 0x7610, R152 ;  /* 0x00007610ff987816 */ /* 0x000fd20000000098 */
[----:B------:R-:W-:Y:S02]  /*10f00*/  @!P0 IMAD.MOV.U32 R126, RZ, RZ, R2 ;  /* 0x000000ffff7e8224 */ /* 0x000fe400078e0002 */
[----:B------:R-:W-:Y:S01]  /*10f10*/  @!P0 IMAD.MOV.U32 R127, RZ, RZ, R4 ;  /* 0x000000ffff7f8224 */ /* 0x000fe200078e0004 */
[----:B------:R-:W-:Y:S01]  /*10f20*/  BAR.SYNC.DEFER_BLOCKING 0x0 ;  /* 0x0000000000007b1d */ /* 0x000fe20000010000 */
[----:B------:R-:W-:Y:S02]  /*10f30*/  PRMT R151, RZ, 0x7610, R151 ;  /* 0x00007610ff977816 */ /* 0x000fe40000000097 */
[----:B------:R-:W-:Y:S02]  /*10f40*/  PRMT R150, RZ, 0x7610, R150 ;  /* 0x00007610ff967816 */ /* 0x000fe40000000096 */
[----:B------:R-:W-:Y:S01]  /*10f50*/  PRMT R149, RZ, 0x7610, R149 ;  /* 0x00007610ff957816 */ /* 0x000fe20000000095 */
[----:B------:R0:W4:Y:S02]  /*10f60*/  @!P0 LDG.E.U8 R153, desc[UR26][R126.64] ;  /* 0x0000001a7e998981 */ /* 0x000124000c1e1100 */
[----:B0-----:R-:W-:-:S02]  /*10f70*/  @!P0 IMAD.MOV.U32 R126, RZ, RZ, R3 ;  /* 0x000000ffff7e8224 */ /* 0x001fc400078e0003 */
[----:B------:R-:W-:-:S05]  /*10f80*/  @!P0 IMAD.MOV.U32 R127, RZ, RZ, R6 ;  /* 0x000000ffff7f8224 */ /* 0x000fca00078e0006 */
[----:B------:R0:W4:Y:S02]  /*10f90*/  @!P0 LDG.E.U8 R152, desc[UR26][R126.64] ;  /* 0x0000001a7e988981 */ /* 0x000124000c1e1100 */
[----:B0-----:R-:W-:Y:S02]  /*10fa0*/  @!P0 IMAD.MOV.U32 R126, RZ, RZ, R5 ;  /* 0x000000ffff7e8224 */ /* 0x001fe400078e0005 */
[----:B------:R-:W-:-:S05]  /*10fb0*/  @!P0 IMAD.MOV.U32 R127, RZ, RZ, R8 ;  /* 0x000000ffff7f8224 */ /* 0x000fca00078e0008 */
[----:B------:R0:W4:Y:S02]  /*10fc0*/  @!P0 LDG.E.U8 R151, desc[UR26][R126.64] ;  /* 0x0000001a7e978981 */ /* 0x000124000c1e1100 */
[----:B0-----:R-:W-:Y:S02]  /*10fd0*/  @!P0 IMAD.MOV.U32 R126, RZ, RZ, R7 ;  /* 0x000000ffff7e8224 */ /* 0x001fe400078e0007 */
[----:B------:R-:W-:-:S05]  /*10fe0*/  @!P0 IMAD.MOV.U32 R127, RZ, RZ, R10 ;  /* 0x000000ffff7f8224 */ /* 0x000fca00078e000a */
[----:B------:R0:W5:Y:S01]  /*10ff0*/  @!P0 LDG.E.U8 R150, desc[UR26][R126.64] ;  /* 0x0000001a7e968981 */ /* 0x000162000c1e1100 */
[----:B------:R-:W-:Y:S01]  /*11000*/  PRMT R148, RZ, 0x7610, R148 ;  /* 0x00007610ff947816 */ /* 0x000fe20000000094 */
[----:B0-----:R-:W-:Y:S02]  /*11010*/  @!P0 IMAD.MOV.U32 R126, RZ, RZ, R9 ;  /* 0x000000ffff7e8224 */ /* 0x001fe400078e0009 */
[----:B------:R-:W-:-:S05]  /*11020*/  @!P0 IMAD.MOV.U32 R127, RZ, RZ, R12 ;  /* 0x000000ffff7f8224 */ /* 0x000fca00078e000c */
[----:B------:R0:W5:Y:S01]  /*11030*/  @!P0 LDG.E.U8 R149, desc[UR26][R126.64] ;  /* 0x0000001a7e958981 */ /* 0x000162000c1e1100 */
[----:B------:R-:W-:Y:S01]  /*11040*/  PRMT R147, RZ, 0x7610, R147 ;  /* 0x00007610ff937816 */ /* 0x000fe20000000093 */
[----:B0-----:R-:W-:Y:S02]  /*11050*/  @!P0 IMAD.MOV.U32 R126, RZ, RZ, R11 ;  /* 0x000000ffff7e8224 */ /* 0x001fe400078e000b */
[----:B------:R-:W-:-:S05]  /*11060*/  @!P0 IMAD.MOV.U32 R127, RZ, RZ, R14 ;  /* 0x000000ffff7f8224 */ /* 0x000fca00078e000e */
[----:B------:R0:W5:Y:S02]  /*11070*/  @!P0 LDG.E.U8 R148, desc[UR26][R126.64] ;  /* 0x0000001a7e948981 */ /* 0x000164000c1e1100 */
[----:B0-----:R-:W-:Y:S02]  /*11080*/  @!P0 IMAD.MOV.U32 R126, RZ, RZ, R13 ;  /* 0x000000ffff7e8224 */ /* 0x001fe400078e000d */
[----:B------:R-:W-:-:S05]  /*11090*/  @!P0 IMAD.MOV.U32 R127, RZ, RZ, R15 ;  /* 0x000000ffff7f8224 */ /* 0x000fca00078e000f */
[----:B------:R0:W5:Y:S02]  /*110a0*/  @!P0 LDG.E.U8 R147, desc[UR26][R126.64] ;  /* 0x0000001a7e938981 */ /* 0x000164000c1e1100 */
[----:B0-----:R-:W0:Y:S01]  /*110b0*/  S2R R127, SR_TID.X ;  /* 0x00000000007f7919 */ /* 0x001e220000002100 */
[----:B------:R-:W-:Y:S01]  /*110c0*/  PRMT R146, RZ, 0x7610, R146 ;  /* 0x00007610ff927816 */ /* 0x000fe20000000092 */
[----:B------:R-:W-:Y:S01]  /*110d0*/  @!P0 IMAD.MOV.U32 R126, RZ, RZ, R128 ;  /* 0x000000ffff7e8224 */ /* 0x000fe200078e0080 */
[----:B0-----:R-:W-:-:S05]  /*110e0*/  LOP3.LUT R127, R127, 0x7f, RZ, 0xc0, !PT ;  /* 0x0000007f7f7f7812 */ /* 0x001fca00078ec0ff */
[----:B--2---:R0:W-:Y:S02]  /*110f0*/  STS.U8 [R127+UR13+0x9000], R144 ;  /* 0x009000907f007988 */ /* 0x0041e4000800000d */
[----:B0-----:R-:W-:-:S05]  /*11100*/  @!P0 IMAD.MOV.U32 R127, RZ, RZ, R125 ;  /* 0x000000ffff7f8224 */ /* 0x001fca00078e007d */
[----:B------:R0:W2:Y:S02]  /*11110*/  @!P0 LDG.E.U8 R146, desc[UR26][R126.64] ;  /* 0x0000001a7e928981 */ /* 0x0000a4000c1e1100 */
[----:B0-----:R-:W0:Y:S01]  /*11120*/  S2R R127, SR_TID.X ;  /* 0x00000000007f7919 */ /* 0x001e220000002100 */
[----:B------:R-:W-:Y:S01]  /*11130*/  PRMT R145, RZ, 0x7610, R145 ;  /* 0x00007610ff917816 */ /* 0x000fe20000000091 */
[----:B------:R-:W-:Y:S01]  /*11140*/  @!P0 IMAD.MOV.U32 R126, RZ, RZ, R136 ;  /* 0x000000ffff7e8224 */ /* 0x000fe200078e0088 */
[----:B0-----:R-:W-:-:S05]  /*11150*/  LOP3.LUT R127, R127, 0x7f, RZ, 0xc0, !PT ;  /* 0x0000007f7f7f7812 */ /* 0x001fca00078ec0ff */
[----:B------:R0:W-:Y:S02]  /*11160*/  STS.U8 [R127+UR13+0x9200], R143 ;  /* 0x0092008f7f007988 */ /* 0x0001e4000800000d */
[----:B0-----:R-:W-:-:S05]  /*11170*/  @!P0 IMAD.MOV.U32 R127, RZ, RZ, R135 ;  /* 0x000000ffff7f8224 */ /* 0x001fca00078e0087 */
[----:B------:R0:W2:Y:S02]  /*11180*/  @!P0 LDG.E.U8 R145, desc[UR26][R126.64] ;  /* 0x0000001a7e918981 */ /* 0x0000a4000c1e1100 */
[----:B0-----:R-:W0:Y:S01]  /*11190*/  S2R R127, SR_TID.X ;  /* 0x00000000007f7919 */ /* 0x001e220000002100 */
[----:B------:R-:W-:Y:S01]  /*111a0*/  PRMT R144, RZ, 0x7610, R144 ;  /* 0x00007610ff907816 */ /* 0x000fe20000000090 */
[----:B------:R-:W-:Y:S01]  /*111b0*/  @!P0 IMAD.MOV.U32 R126, RZ, RZ, R185 ;  /* 0x000000ffff7e8224 */ /* 0x000fe200078e00b9 */
[----:B0-----:R-:W-:-:S05]  /*111c0*/  LOP3.LUT R127, R127, 0x7f, RZ, 0xc0, !PT ;  /* 0x0000007f7f7f7812 */ /* 0x001fca00078ec0ff */
[----:B---3--:R0:W-:Y:S02]  /*111d0*/  STS.U8 [R127+UR13+0x9400], R142 ;  /* 0x0094008e7f007988 */ /* 0x0081e4000800000d */
[----:B0-----:R-:W-:-:S05]  /*111e0*/  @!P0 IMAD.MOV.U32 R127, RZ, RZ, R184 ;  /* 0x000000ffff7f8224 */ /* 0x001fca00078e00b8 */
[----:B------:R0:W3:Y:S02]  /*111f0*/  @!P0 LDG.E.U8 R144, desc[UR26][R126.64] ;  /* 0x0000001a7e908981 */ /* 0x0000e4000c1e1100 */
[----:B0-----:R-:W0:Y:S01]  /*11200*/  S2R R127, SR_TID.X ;  /* 0x00000000007f7919 */ /* 0x001e220000002100 */
[----:B------:R-:W-:Y:S01]  /*11210*/  PRMT R143, RZ, 0x7610, R143 ;  /* 0x00007610ff8f7816 */ /* 0x000fe2000000008f */
[----:B------:R-:W-:Y:S01]  /*11220*/  @!P0 IMAD.MOV.U32 R126, RZ, RZ, R193 ;  /* 0x000000ffff7e8224 */ /* 0x000fe200078e00c1 */
[----:B0-----:R-:W-:-:S05]  /*11230*/  LOP3.LUT R127, R127, 0x7f, RZ, 0xc0, !PT ;  /* 0x0000007f7f7f7812 */ /* 0x001fca00078ec0ff */
[----:B----4-:R0:W-:Y:S02]  /*11240*/  STS.U8 [R127+UR13+0x9600], R141 ;  /* 0x0096008d7f007988 */ /* 0x0101e4000800000d */
[----:B0-----:R-:W-:-:S05]  /*11250*/  @!P0 IMAD.MOV.U32 R127, RZ, RZ, R192 ;  /* 0x000000ffff7f8224 */ /* 0x001fca00078e00c0 */
[----:B------:R0:W4:Y:S02]  /*11260*/  @!P0 LDG.E.U8 R143, desc[UR26][R126.64] ;  /* 0x0000001a7e8f8981 */ /* 0x000124000c1e1100 */
[----:B0-----:R-:W0:Y:S01]  /*11270*/  S2R R127, SR_TID.X ;  /* 0x00000000007f7919 */ /* 0x001e220000002100 */
[----:B------:R-:W1:Y:S01]  /*11280*/  S2R R108, SR_TID.X ;  /* 0x00000000006c7919 */ /* 0x000e620000002100 */
[----:B------:R-:W-:Y:S02]  /*11290*/  PRMT R142, RZ, 0x7610, R142 ;  /* 0x00007610ff8e7816 */ /* 0x000fe4000000008e */
[----:B------:R-:W-:Y:S02]  /*112a0*/  PRMT R141, RZ, 0x7610, R141 ;  /* 0x00007610ff8d7816 */ /* 0x000fe4000000008d */
[----:B0-----:R-:W-:-:S05]  /*112b0*/  LOP3.LUT R126, R127, 0x7f, RZ, 0xc0, !PT ;  /* 0x0000007f7f7e7812 */ /* 0x001fca00078ec0ff */
[----:B------:R0:W-:Y:S02]  /*112c0*/  STS.U8 [R126+UR13+0x9800], R178 ;  /* 0x009800b27e007988 */ /* 0x0001e4000800000d */
[----:B0-----:R-:W-:Y:S01]  /*112d0*/  LOP3.LUT R178, R127, 0x7f, RZ, 0xc0, !PT ;  /* 0x0000007f7fb27812 */ /* 0x001fe200078ec0ff */
[----:B------:R-:W-:Y:S02]  /*112e0*/  @!P0 IMAD.MOV.U32 R126, RZ, RZ, R201 ;  /* 0x000000ffff7e8224 */ /* 0x000fe400078e00c9 */
[----:B------:R-:W-:-:S05]  /*112f0*/  @!P0 IMAD.MOV.U32 R127, RZ, RZ, R200 ;  /* 0x000000ffff7f8224 */ /* 0x000fca00078e00c8 */
[----:B------:R0:W2:Y:S04]  /*11300*/  @!P0 LDG.E.U8 R142, desc[UR26][R126.64] ;  /* 0x0000001a7e8e8981 */ /* 0x0000a8000c1e1100 */
[----:B------:R1:W-:Y:S01]  /*11310*/  STS.U8 [R178+UR13+0x9a00], R140 ;  /* 0x009a008cb2007988 */ /* 0x0003e2000800000d */
[----:B0-----:R-:W-:Y:S02]  /*11320*/  @!P0 IMAD.MOV.U32 R126, RZ, RZ, R209 ;  /* 0x000000ffff7e8224 */ /* 0x001fe400078e00d1 */
[----:B------:R-:W-:Y:S01]  /*11330*/  @!P0 IMAD.MOV.U32 R127, RZ, RZ, R208 ;  /* 0x000000ffff7f8224 */ /* 0x000fe200078e00d0 */
[----:B-1----:R-:W-:-:S04]  /*11340*/  PRMT R140, RZ, 0x7610, R140 ;  /* 0x00007610ff8c7816 */ /* 0x002fc8000000008c */
[----:B------:R0:W2:Y:S04]  /*11350*/  @!P0 LDG.E.U8 R141, desc[UR26][R126.64] ;  /* 0x0000001a7e8d8981 */ /* 0x0000a8000c1e1100 */
[----:B------:R-:W-:Y:S01]  /*11360*/  STS.U8 [R178+UR13+0x9c00], R176 ;  /* 0x009c00b0b2007988 */ /* 0x000fe2000800000d */
[----:B0-----:R-:W-:Y:S02]  /*11370*/  @!P0 IMAD.MOV.U32 R126, RZ, RZ, R217 ;  /* 0x000000ffff7e8224 */ /* 0x001fe400078e00d9 */
[----:B------:R-:W-:Y:S01]  /*11380*/  @!P0 IMAD.MOV.U32 R127, RZ, RZ, R216 ;  /* 0x000000ffff7f8224 */ /* 0x000fe200078e00d8 */
[----:B------:R0:W-:Y:S01]  /*11390*/  STS.U8 [R178+UR13+0x9e00], R169 ;  /* 0x009e00a9b2007988 */ /* 0x0001e2000800000d */
[----:B------:R-:W-:-:S03]  /*113a0*/  LOP3.LUT R108, R108, 0x7f, RZ, 0xc0, !PT ;  /* 0x0000007f6c6c7812 */ /* 0x000fc600078ec0ff */
[----:B------:R1:W2:Y:S01]  /*113b0*/  @!P0 LDG.E.U8 R140, desc[UR26][R126.64] ;  /* 0x0000001a7e8c8981 */ /* 0x0002a2000c1e1100 */
[----:B0-----:R-:W-:Y:S01]  /*113c0*/  PRMT R169, RZ, 0x7610, R169 ;  /* 0x00007610ffa97816 */ /* 0x001fe200000000a9 */
[----:B-1----:R-:W-:Y:S02]  /*113d0*/  @!P0 IMAD.MOV.U32 R126, RZ, RZ, R225 ;  /* 0x000000ffff7e8224 */ /* 0x002fe400078e00e1 */
[----:B------:R-:W-:Y:S01]  /*113e0*/  @!P0 IMAD.MOV.U32 R127, RZ, RZ, R224 ;  /* 0x000000ffff7f8224 */ /* 0x000fe200078e00e0 */
[----:B------:R-:W-:Y:S02]  /*113f0*/  LOP3.LUT R108, R108, 0x10, RZ, 0x3c, !PT ;  /* 0x000000106c6c7812 */ /* 0x000fe400078e3cff */
[----:B------:R-:W-:Y:S02]  /*11400*/  PRMT R176, RZ, 0x7610, R176 ;  /* 0x00007610ffb07816 */ /* 0x000fe400000000b0 */
[----:B------:R0:W2:Y:S04]  /*11410*/  @!P0 LDG.E.U8 R169, desc[UR26][R126.64] ;  /* 0x0000001a7ea98981 */ /* 0x0000a8000c1e1100 */
[----:B------:R1:W-:Y:S01]  /*11420*/  STS.U8 [R108+UR13+0x9280], R175 ;  /* 0x009280af6c007988 */ /* 0x0003e2000800000d */
[----:B0-----:R-:W-:-:S02]  /*11430*/  @!P0 IMAD.MOV.U32 R126, RZ, RZ, R233 ;  /* 0x000000ffff7e8224 */ /* 0x001fc400078e00e9 */
[----:B------:R-:W-:Y:S01]  /*11440*/  @!P0 IMAD.MOV.U32 R127, RZ, RZ, R232 ;  /* 0x000000ffff7f8224 */ /* 0x000fe200078e00e8 */
[----:B-1----:R-:W-:-:S04]  /*11450*/  PRMT R175, RZ, 0x7610, R175 ;  /* 0x00007610ffaf7816 */ /* 0x002fc800000000af */
[----:B------:R0:W2:Y:S04]  /*11460*/  @!P0 LDG.E.U8 R176, desc[UR26][R126.64] ;  /* 0x0000001a7eb08981 */ /* 0x0000a8000c1e1100 */
[----:B------:R1:W-:Y:S01]  /*11470*/  STS.U8 [R108+UR13+0x9480], R174 ;  /* 0x009480ae6c007988 */ /* 0x0003e2000800000d */
[----:B0-----:R-:W-:Y:S02]  /*11480*/  @!P0 IMAD.MOV.U32 R126, RZ, RZ, R241 ;  /* 0x000000ffff7e8224 */ /* 0x001fe400078e00f1 */
[----:B------:R-:W-:Y:S01]  /*11490*/  @!P0 IMAD.MOV.U32 R127, RZ, RZ, R240 ;  /* 0x000000ffff7f8224 */ /* 0x000fe200078e00f0 */
[----:B-1----:R-:W-:-:S04]  /*114a0*/  PRMT R174, RZ, 0x7610, R174 ;  /* 0x00007610ffae7816 */ /* 0x002fc800000000ae */
[----:B------:R0:W2:Y:S02]  /*114b0*/  @!P0 LDG.E.U8 R175, desc[UR26][R126.64] ;  /* 0x0000001a7eaf8981 */ /* 0x0000a4000c1e1100 */
[----:B0-----:R-:W-:Y:S02]  /*114c0*/  @!P0 IMAD.MOV.U32 R126, RZ, RZ, R249 ;  /* 0x000000ffff7e8224 */ /* 0x001fe400078e00f9 */
[----:B------:R-:W-:-:S05]  /*114d0*/  @!P0 IMAD.MOV.U32 R127, RZ, RZ, R248 ;  /* 0x000000ffff7f8224 */ /* 0x000fca00078e00f8 */
[----:B------:R0:W2:Y:S04]  /*114e0*/  @!P0 LDG.E.U8 R174, desc[UR26][R126.64] ;  /* 0x0000001a7eae8981 */ /* 0x0000a8000c1e1100 */
[----:B------:R-:W0:Y:S04]  /*114f0*/  LDL R126, [R1+0xc] ;  /* 0x00000c00017e7983 */ /* 0x000e280000100800 */
[----:B------:R-:W0:Y:S04]  /*11500*/  LDL R127, [R1+0x10] ;  /* 0x00001000017f7983 */ /* 0x000e280000100800 */
[----:B------:R1:W-:Y:S02]  /*11510*/  STS.U8 [R108+UR13+0x9680], R173 ;  /* 0x009680ad6c007988 */ /* 0x0003e4000800000d */
[----:B-1----:R-:W-:-:S02]  /*11520*/  PRMT R173, RZ, 0x7610, R173 ;  /* 0x00007610ffad7816 */ /* 0x002fc400000000ad */
[----:B0-----:R-:W-:-:S04]  /*11530*/  @!P0 LOP3.LUT R127, R127, R126, RZ, 0x3c, !PT ;  /* 0x0000007e7f7f8212 */ /* 0x001fc800078e3cff */
[----:B------:R-:W-:-:S04]  /*11540*/  @!P0 LOP3.LUT R126, R127, R126, RZ, 0x3c, !PT ;  /* 0x0000007e7f7e8212 */ /* 0x000fc800078e3cff */
[----:B------:R-:W-:-:S05]  /*11550*/  @!P0 LOP3.LUT R127, R127, R126, RZ, 0x3c, !PT ;  /* 0x0000007e7f7f8212 */ /* 0x000fca00078e3cff */
        /* <DEDUP_REMOVED lines=27> */
[----:B-----5:R1:W-:Y:S02]  /*11710*/  STS.U8 [R108+UR13+0x9080], R139 ;  /* 0x0090808b6c007988 */ /* 0x0203e4000800000d */
[----:B-1----:R-:W-:-:S02]  /*11720*/  PRMT R139, RZ, 0x7610, R139 ;  /* 0x00007610ff8b7816 */ /* 0x002fc4000000008b */
[----:B0-----:R-:W-:-:S04]  /*11730*/  @!P0 LOP3.LUT R127, R127, R126, RZ, 0x3c, !PT ;  /* 0x0000007e7f7f8212 */ /* 0x001fc800078e3cff */
[----:B------:R-:W-:-:S04]  /*11740*/  @!P0 LOP3.LUT R126, R127, R126, RZ, 0x3c, !PT ;  /* 0x0000007e7f7e8212 */ /* 0x000fc800078e3cff */
[----:B------:R-:W-:-:S05]  /*11750*/  @!P0 LOP3.LUT R127, R127, R126, RZ, 0x3c, !PT ;  /* 0x0000007e7f7f8212 */ /* 0x000fca00078e3cff */
[----:B------:R0:W5:Y:S04]  /*11760*/  @!P0 LDG.E.U8 R139, desc[UR26][R126.64] ;  /* 0x0000001a7e8b8981 */ /* 0x000168000c1e1100 */
[----:B------:R-:W0:Y:S04]  /*11770*/  LDL R126, [R1+0xb4] ;  /* 0x0000b400017e7983 */ /* 0x000e280000100800 */
[----:B------:R-:W0:Y:S04]  /*11780*/  LDL R127, [R1+0xb8] ;  /* 0x0000b800017f7983 */ /* 0x000e280000100800 */
[----:B------:R1:W-:Y:S04]  /*11790*/  STS.U8 [R108+UR13+0x9e80], R177 ;  /* 0x009e80b16c007988 */ /* 0x0003e8000800000d */
[----:B------:R2:W-:Y:S04]  /*117a0*/  STS.U8 [R109+UR13+0x9100], R138 ;  /* 0x0091008a6d007988 */ /* 0x0005e8000800000d */
[----:B-1----:R-:W3:Y:S01]  /*117b0*/  LDL R177, [R1+0x118] ;  /* 0x0001180001b17983 */ /* 0x002ee20000100800 */
[----:B--2---:R-:W-:-:S02]  /*117c0*/  PRMT R138, RZ, 0x7610, R138 ;  /* 0x00007610ff8a7816 */ /* 0x004fc4000000008a */
        /* <DEDUP_REMOVED lines=20> */
[----:B------:R-:W2:Y:S01]  /*11910*/  LDL R127, [R1+0x114] ;  /* 0x00011400017f7983 */ /* 0x000ea20000100800 */
[----:B---3--:R-:W-:-:S03]  /*11920*/  @!P0 IMAD.MOV.U32 R126, RZ, RZ, R177 ;  /* 0x000000ffff7e8224 */ /* 0x008fc600078e00b1 */
[----:B------:R0:W-:Y:S04]  /*11930*/  STS.U8 [R109+UR13+0x9700], R166 ;  /* 0x009700a66d007988 */ /* 0x0001e8000800000d */
[----:B------:R1:W-:Y:S04]  /*11940*/  STS.U8 [R109+UR13+0x9900], R165 ;  /* 0x009900a56d007988 */ /* 0x0003e8000800000d */
[----:B------:R3:W-:Y:S01]  /*11950*/  STS.U8 [R109+UR13+0x9b00], R164 ;  /* 0x009b00a46d007988 */ /* 0x0007e2000800000d */
[----:B0-----:R-:W-:-:S03]  /*11960*/  PRMT R166, RZ, 0x7610, R166 ;  /* 0x00007610ffa67816 */ /* 0x001fc600000000a6 */
[----:B------:R0:W-:Y:S04]  /*11970*/  STS.U8 [R109+UR13+0x9d00], R163 ;  /* 0x009d00a36d007988 */ /* 0x0001e8000800000d */
[----:B------:R0:W-:Y:S04]  /*11980*/  STS.U8 [R109+UR13+0x9f00], R162 ;  /* 0x009f00a26d007988 */ /* 0x0001e8000800000d */
[----:B------:R-:W3:Y:S04]  /*11990*/  LDL R177, [R1+0x1b0] ;  /* 0x0001b00001b17983 */ /* 0x000ee80000100800 */
[----:B--2---:R2:W2:Y:S04]  /*119a0*/  @!P0 LDG.E.U8 R166, desc[UR26][R126.64] ;  /* 0x0000001a7ea68981 */ /* 0x0044a8000c1e1100 */
[----:B------:R-:W2:Y:S04]  /*119b0*/  LDL R126, [R1+0x134] ;  /* 0x00013400017e7983 */ /* 0x000ea80000100800 */
[----:B------:R-:W2:Y:S01]  /*119c0*/  LDL R127, [R1+0x138] ;  /* 0x00013800017f7983 */ /* 0x000ea20000100800 */
[----:B-1----:R-:W-:-:S02]  /*119d0*/  PRMT R165, RZ, 0x7610, R165 ;  /* 0x00007610ffa57816 */ /* 0x002fc400000000a5 */
[----:B--2---:R-:W-:-:S04]  /*119e0*/  @!P0 LOP3.LUT R127, R127, R126, RZ, 0x3c, !PT ;  /* 0x0000007e7f7f8212 */ /* 0x004fc800078e3cff */
[----:B------:R-:W-:-:S04]  /*119f0*/  @!P0 LOP3.LUT R126, R127, R126, RZ, 0x3c, !PT ;  /* 0x0000007e7f7e8212 */ /* 0x000fc800078e3cff */
[----:B------:R-:W-:-:S05]  /*11a00*/  @!P0 LOP3.LUT R127, R127, R126, RZ, 0x3c, !PT ;  /* 0x0000007e7f7f8212 */ /* 0x000fca00078e3cff */
[----:B------:R1:W2:Y:S04]  /*11a10*/  @!P0 LDG.E.U8 R165, desc[UR26][R126.64] ;  /* 0x0000001a7ea58981 */ /* 0x0002a8000c1e1100 */
[----:B------:R-:W1:Y:S04]  /*11a20*/  LDL R126, [R1+0x164] ;  /* 0x00016400017e7983 */ /* 0x000e680000100800 */
[----:B------:R-:W1:Y:S01]  /*11a30*/  LDL R127, [R1+0x168] ;  /* 0x00016800017f7983 */ /* 0x000e620000100800 */
[----:B---3--:R-:W-:Y:S02]  /*11a40*/  PRMT R164, RZ, 0x7610, R164 ;  /* 0x00007610ffa47816 */ /* 0x008fe400000000a4 */
[----:B-1----:R-:W-:-:S04]  /*11a50*/  @!P0 LOP3.LUT R127, R127, R126, RZ, 0x3c, !PT ;  /* 0x0000007e7f7f8212 */ /* 0x002fc800078e3cff */
[----:B------:R-:W-:-:S04]  /*11a60*/  @!P0 LOP3.LUT R126, R127, R126, RZ, 0x3c, !PT ;  /* 0x0000007e7f7e8212 */ /* 0x000fc800078e3cff */
[----:B------:R-:W-:-:S05]  /*11a70*/  @!P0 LOP3.LUT R127, R127, R126, RZ, 0x3c, !PT ;  /* 0x0000007e7f7f8212 */ /* 0x000fca00078e3cff */
[----:B------:R1:W3:Y:S04]  /*11a80*/  @!P0 LDG.E.U8 R164, desc[UR26][R126.64] ;  /* 0x0000001a7ea48981 */ /* 0x0002e8000c1e1100 */
[----:B------:R-:W1:Y:S04]  /*11a90*/  LDL R126, [R1+0x17c] ;  /* 0x00017c00017e7983 */ /* 0x000e680000100800 */
[----:B------:R-:W1:Y:S01]  /*11aa0*/  LDL R127, [R1+0x180] ;  /* 0x00018000017f7983 */ /* 0x000e620000100800 */
[----:B0-----:R-:W-:Y:S02]  /*11ab0*/  PRMT R163, RZ, 0x7610, R163 ;  /* 0x00007610ffa37816 */ /* 0x001fe400000000a3 */
[----:B-1----:R-:W-:-:S04]  /*11ac0*/  @!P0 LOP3.LUT R127, R127, R126, RZ, 0x3c, !PT ;  /* 0x0000007e7f7f8212 */ /* 0x002fc800078e3cff */
[----:B------:R-:W-:-:S04]  /*11ad0*/  @!P0 LOP3.LUT R126, R127, R126, RZ, 0x3c, !PT ;  /* 0x0000007e7f7e8212 */ /* 0x000fc800078e3cff */
[----:B------:R-:W-:-:S05]  /*11ae0*/  @!P0 LOP3.LUT R127, R127, R126, RZ, 0x3c, !PT ;  /* 0x0000007e7f7f8212 */ /* 0x000fca00078e3cff */
[----:B------:R0:W2:Y:S04]  /*11af0*/  @!P0 LDG.E.U8 R163, desc[UR26][R126.64] ;  /* 0x0000001a7ea38981 */ /* 0x0000a8000c1e1100 */
[----:B------:R-:W0:Y:S04]  /*11b00*/  LDL R126, [R1+0x194] ;  /* 0x00019400017e7983 */ /* 0x000e280000100800 */
[----:B------:R-:W0:Y:S01]  /*11b10*/  LDL R127, [R1+0x198] ;  /* 0x00019800017f7983 */ /* 0x000e220000100800 */
[----:B------:R-:W-:Y:S02]  /*11b20*/  PRMT R162, RZ, 0x7610, R162 ;  /* 0x00007610ffa27816 */ /* 0x000fe400000000a2 */
[----:B0-----:R-:W-:-:S04]  /*11b30*/  @!P0 LOP3.LUT R127, R127, R126, RZ, 0x3c, !PT ;  /* 0x0000007e7f7f8212 */ /* 0x001fc800078e3cff */
[----:B------:R-:W-:-:S04]  /*11b40*/  @!P0 LOP3.LUT R126, R127, R126, RZ, 0x3c, !PT ;  /* 0x0000007e7f7e8212 */ /* 0x000fc800078e3cff */
[----:B------:R-:W-:-:S05]  /*11b50*/  @!P0 LOP3.LUT R127, R127, R126, RZ, 0x3c, !PT ;  /* 0x0000007e7f7f8212 */ /* 0x000fca00078e3cff */
[----:B------:R0:W2:Y:S04]  /*11b60*/  @!P0 LDG.E.U8 R162, desc[UR26][R126.64] ;  /* 0x0000001a7ea28981 */ /* 0x0000a8000c1e1100 */
[----:B------:R-:W2:Y:S01]  /*11b70*/  LDL R127, [R1+0x1ac] ;  /* 0x0001ac00017f7983 */ /* 0x000ea20000100800 */
[----:B0-----:R-:W-:-:S03]  /*11b80*/  @!P0 IMAD.MOV.U32 R126, RZ, RZ, R177 ;  /* 0x000000ffff7e8224 */ /* 0x001fc600078e00b1 */
[----:B------:R0:W-:Y:S04]  /*11b90*/  STS.U8 [R110+UR13+0x9180], R161 ;  /* 0x009180a16e007988 */ /* 0x0001e8000800000d */
[----:B------:R1:W-:Y:S04]  /*11ba0*/  STS.U8 [R110+UR13+0x9380], R160 ;  /* 0x009380a06e007988 */ /* 0x0003e8000800000d */
[----:B------:R3:W-:Y:S01]  /*11bb0*/  STS.U8 [R110+UR13+0x9580], R159 ;  /* 0x0095809f6e007988 */ /* 0x0007e2000800000d */
[----:B0-----:R-:W-:-:S03]  /*11bc0*/  PRMT R161, RZ, 0x7610, R161 ;  /* 0x00007610ffa17816 */ /* 0x001fc600000000a1 */
[----:B------:R0:W-:Y:S01]  /*11bd0*/  STS.U8 [R110+UR13+0x9780], R158 ;  /* 0x0097809e6e007988 */ /* 0x0001e2000800000d */
[----:B-1----:R-:W-:-:S03]  /*11be0*/  PRMT R160, RZ, 0x7610, R160 ;  /* 0x00007610ffa07816 */ /* 0x002fc600000000a0 */
[----:B------:R1:W-:Y:S01]  /*11bf0*/  STS.U8 [R110+UR13+0x9980], R157 ;  /* 0x0099809d6e007988 */ /* 0x0003e2000800000d */
[----:B---3--:R-:W-:-:S03]  /*11c00*/  PRMT R159, RZ, 0x7610, R159 ;  /* 0x00007610ff9f7816 */ /* 0x008fc6000000009f */
[----:B------:R3:W-:Y:S01]  /*11c10*/  STS.U8 [R110+UR13+0x9b80], R156 ;  /* 0x009b809c6e007988 */ /* 0x0007e2000800000d */
[----:B0-----:R-:W-:-:S03]  /*11c20*/  PRMT R158, RZ, 0x7610, R158 ;  /* 0x00007610ff9e7816 */ /* 0x001fc6000000009e */
[----:B------:R0:W-:Y:S01]  /*11c30*/  STS.U8 [R110+UR13+0x9d80], R155 ;  /* 0x009d809b6e007988 */ /* 0x0001e2000800000d */
[----:B-1----:R-:W-:-:S03]  /*11c40*/  PRMT R157, RZ, 0x7610, R157 ;  /* 0x00007610ff9d7816 */ /* 0x002fc6000000009d */
[----:B------:R1:W-:Y:S01]  /*11c50*/  STS.U8 [R110+UR13+0x9f80], R154 ;  /* 0x009f809a6e007988 */ /* 0x0003e2000800000d */
[----:B---3--:R-:W-:-:S03]  /*11c60*/  PRMT R156, RZ, 0x7610, R156 ;  /* 0x00007610ff9c7816 */ /* 0x008fc6000000009c */
[----:B------:R-:W3:Y:S01]  /*11c70*/  LDL R177, [R1+0x78] ;  /* 0x0000780001b17983 */ /* 0x000ee20000100800 */
[----:B0-----:R-:W-:Y:S02]  /*11c80*/  PRMT R155, RZ, 0x7610, R155 ;  /* 0x00007610ff9b7816 */ /* 0x001fe4000000009b */
[----:B-1----:R-:W-:Y:S01]  /*11c90*/  PRMT R154, RZ, 0x7610, R154 ;  /* 0x00007610ff9a7816 */ /* 0x002fe2000000009a */
[----:B------:R0:W-:Y:S04]  /*11ca0*/  STS.U8 [R178+UR13+0x4000], R153 ;  /* 0x00400099b2007988 */ /* 0x0001e8000800000d */
[----:B------:R1:W-:Y:S01]  /*11cb0*/  STS.U8 [R178+UR13+0x4200], R152 ;  /* 0x00420098b2007988 */ /* 0x0003e2000800000d */
[----:B0-----:R-:W-:Y:S02]  /*11cc0*/  PRMT R153, RZ, 0x7610, R153 ;  /* 0x00007610ff997816 */ /* 0x001fe40000000099 */
[----:B-1----:R-:W-:Y:S01]  /*11cd0*/  PRMT R152, RZ, 0x7610, R152 ;  /* 0x00007610ff987816 */ /* 0x002fe20000000098 */
[----:B------:R0:W-:Y:S04]  /*11ce0*/  STS.U8 [R178+UR13+0x4400], R151 ;  /* 0x00440097b2007988 */ /* 0x0001e8000800000d */
[----:B------:R1:W-:Y:S01]  /*11cf0*/  STS.U8 [R178+UR13+0x4600], R150 ;  /* 0x00460096b2007988 */ /* 0x0003e2000800000d */
[----:B0-----:R-:W-:-:S02]  /*11d00*/  PRMT R151, RZ, 0x7610, R151 ;  /* 0x00007610ff977816 */ /* 0x001fc40000000097 */
        /* <DEDUP_REMOVED lines=13> */
[----:B----4-:R0:W-:Y:S02]  /*11de0*/  STS.U8 [R178+UR13+0x5400], R143 ;  /* 0x0054008fb2007988 */ /* 0x0101e4000800000d */
[----:B0-----:R-:W-:-:S02]  /*11df0*/  PRMT R143, RZ, 0x7610, R143 ;  /* 0x00007610ff8f7816 */ /* 0x001fc4000000008f */
[----:B--2---:R0:W2:Y:S02]  /*11e00*/  @!P0 LDG.E.U8 R161, desc[UR26][R126.64] ;  /* 0x0000001a7ea18981 */ /* 0x0040a4000c1e1100 */
[----:B0-----:R-:W-:Y:S02]  /*11e10*/  @!P0 IMAD.MOV.U32 R126, RZ, RZ, R16 ;  /* 0x000000ffff7e8224 */ /* 0x001fe400078e0010 */
[----:B------:R-:W-:-:S05]  /*11e20*/  @!P0 IMAD.MOV.U32 R127, RZ, RZ, R18 ;  /* 0x000000ffff7f8224 */ /* 0x000fca00078e0012 */
[----:B------:R0:W4:Y:S02]  /*11e30*/  @!P0 LDG.E.U8 R160, desc[UR26][R126.64] ;  /* 0x0000001a7ea08981 */ /* 0x000124000c1e1100 */
[----:B0-----:R-:W-:Y:S02]  /*11e40*/  @!P0 IMAD.MOV.U32 R126, RZ, RZ, R17 ;  /* 0x000000ffff7e8224 */ /* 0x001fe400078e0011 */
[----:B------:R-:W-:-:S05]  /*11e50*/  @!P0 IMAD.MOV.U32 R127, RZ, RZ, R20 ;  /* 0x000000ffff7f8224 */ /* 0x000fca00078e0014 */
[----:B------:R0:W2:Y:S02]  /*11e60*/  @!P0 LDG.E.U8 R159, desc[UR26][R126.64] ;  /* 0x0000001a7e9f8981 */ /* 0x0000a4000c1e1100 */
        /* <DEDUP_REMOVED lines=75> */
[----:B------:R-:W3:Y:S01]  /*12320*/  LDL R177, [R1+0x120] ;  /* 0x0001200001b17983 */ /* 0x000ee20000100800 */
[----:B0-----:R-:W-:-:S06]  /*12330*/  PRMT R169, RZ, 0x7610, R169 ;  /* 0x00007610ffa97816 */ /* 0x001fcc00000000a9 */
[----:B--2---:R0:W2:Y:S04]  /*12340*/  @!P0 LDG.E.U8 R169, desc[UR26][R126.64] ;  /* 0x0000001a7ea98981 */ /* 0x0040a8000c1e1100 */
        /* <DEDUP_REMOVED lines=74> */
[----:B------:R-:W3:Y:S01]  /*127f0*/  LDL R177, [R1+0x80] ;  /* 0x0000800001b17983 */ /* 0x000ee20000100800 */
        /* <DEDUP_REMOVED lines=14> */
[----:B----4-:R0:W-:Y:S04]  /*128e0*/  STS.U8 [R108+UR13+0x4080], R160 ;  /* 0x004080a06c007988 */ /* 0x0101e8000800000d */
[----:B------:R1:W-:Y:S04]  /*128f0*/  STS.U8 [R108+UR13+0x4280], R159 ;  /* 0x0042809f6c007988 */ /* 0x0003e8000800000d */
[----:B------:R-:W4:Y:S01]  /*12900*/  LDL R178, [R1+0x7c] ;  /* 0x00007c0001b27983 */ /* 0x000f220000100800 */
        /* <DEDUP_REMOVED lines=18> */
[----:B--2---:R0:W2:Y:S02]  /*12a30*/  @!P0 LDG.E.U8 R168, desc[UR26][R126.64] ;  /* 0x0000001a7ea88981 */ /* 0x0040a4000c1e1100 */
        /* <DEDUP_REMOVED lines=51> */
[----:B------:R-:W0:Y:S04]  /*12d70*/  LDL R127, [R1] ;  /* 0x00000000017f7983 */ /* 0x000e280000100800 */
[----:B------:R1:W-:Y:S02]  /*12d80*/  STS.U8 [R108+UR13+0x5480], R150 ;  /* 0x005480966c007988 */ /* 0x0003e4000800000d */
[----:B-1----:R-:W-:Y:S01]  /*12d90*/  PRMT R150, RZ, 0x7610, R150 ;  /* 0x00007610ff967816 */ /* 0x002fe20000000096 */
[----:B0-----:R-:W-:-:S02]  /*12da0*/  @!P0 IMAD.MOV.U32 R126, RZ, RZ, R127 ;  /* 0x000000ffff7e8224 */ /* 0x001fc400078e007f */
        /* <DEDUP_REMOVED lines=20> */
[----:B------:R1:W-:Y:S04]  /*12ef0*/  STS.U8 [R108+UR13+0x5a80], R147 ;  /* 0x005a80936c007988 */ /* 0x0003e8000800000d */
[----:B------:R3:W-:Y:S01]  /*12f00*/  STS.U8 [R108+UR13+0x5c80], R146 ;  /* 0x005c80926c007988 */ /* 0x0007e2000800000d */
[----:B-1----:R-:W-:-:S02]  /*12f10*/  PRMT R147, RZ, 0x7610, R147 ;  /* 0x00007610ff937816 */ /* 0x002fc40000000093 */
[----:B---3--:R-:W-:Y:S02]  /*12f20*/  PRMT R146, RZ, 0x7610, R146 ;  /* 0x00007610ff927816 */ /* 0x008fe40000000092 */
[----:B0-----:R-:W-:-:S04]  /*12f30*/  @!P0 LOP3.LUT R127, R127, R126, RZ, 0x3c, !PT ;  /* 0x0000007e7f7f8212 */ /* 0x001fc800078e3cff */
[----:B------:R-:W-:-:S04]  /*12f40*/  @!P0 LOP3.LUT R126, R127, R126, RZ, 0x3c, !PT ;  /* 0x0000007e7f7e8212 */ /* 0x000fc800078e3cff */
[----:B------:R-:W-:-:S05]  /*12f50*/  @!P0 LOP3.LUT R127, R127, R126, RZ, 0x3c, !PT ;  /* 0x0000007e7f7f8212 */ /* 0x000fca00078e3cff */
[----:B------:R0:W3:Y:S02]  /*12f60*/  @!P0 LDG.E.U8 R147, desc[UR26][R126.64] ;  /* 0x0000001a7e938981 */ /* 0x0000e4000c1e1100 */
[----:B0-----:R-:W-:Y:S02]  /*12f70*/  @!P0 IMAD.MOV.U32 R126, RZ, RZ, R177 ;  /* 0x000000ffff7e8224 */ /* 0x001fe400078e00b1 */
[----:B----4-:R-:W-:Y:S01]  /*12f80*/  @!P0 IMAD.MOV.U32 R127, RZ, RZ, R178 ;  /* 0x000000ffff7f8224 */ /* 0x010fe200078e00b2 */
[----:B------:R0:W-:Y:S04]  /*12f90*/  STS.U8 [R108+UR13+0x5e80], R145 ;  /* 0x005e80916c007988 */ /* 0x0001e8000800000d */
[----:B------:R1:W4:Y:S04]  /*12fa0*/  @!P0 LDG.E.U8 R146, desc[UR26][R126.64] ;  /* 0x0000001a7e928981 */ /* 0x000328000c1e1100 */
[----:B------:R0:W-:Y:S04]  /*12fb0*/  STS.U8 [R108+UR13+0x6080], R144 ;  /* 0x006080906c007988 */ /* 0x0001e8000800000d */
[----:B------:R1:W-:Y:S04]  /*12fc0*/  STS.U8 [R108+UR13+0x6280], R143 ;  /* 0x0062808f6c007988 */ /* 0x0003e8000800000d */
[----:B------:R-:W1:Y:S04]  /*12fd0*/  LDL R126, [R1+0xa4] ;  /* 0x0000a400017e7983 */ /* 0x000e680000100800 */
[----:B------:R-:W1:Y:S01]  /*12fe0*/  LDL R127, [R1+0xa8] ;  /* 0x0000a800017f7983 */ /* 0x000e620000100800 */
[----:B0-----:R-:W-:-:S03]  /*12ff0*/  PRMT R145, RZ, 0x7610, R145 ;  /* 0x00007610ff917816 */ /* 0x001fc60000000091 */
[----:B------:R-:W2:Y:S04]  /*13000*/  LDL R178, [R1+0x124] ;  /* 0x0001240001b27983 */ /* 0x000ea80000100800 */
[----:B------:R-:W2:Y:S01]  /*13010*/  LDL R177, [R1+0x128] ;  /* 0x0001280001b17983 */ /* 0x000ea20000100800 */
        /* <DEDUP_REMOVED lines=28> */
[----:B--2---:R-:W-:Y:S02]  /*131e0*/  @!P0 IMAD.MOV.U32 R126, RZ, RZ, R177 ;  /* 0x000000ffff7e8224 */ /* 0x004fe400078e00b1 */
[----:B------:R-:W-:Y:S01]  /*131f0*/  @!P0 IMAD.MOV.U32 R127, RZ, RZ, R178 ;  /* 0x000000ffff7f8224 */ /* 0x000fe200078e00b2 */
[----:B------:R0:W-:Y:S04]  /*13200*/  STS.U8 [R108+UR13+0x6880], R140 ;  /* 0x0068808c6c007988 */ /* 0x0001e8000800000d */
[----:B------:R1:W2:Y:S04]  /*13210*/  @!P0 LDG.E.U8 R141, desc[UR26][R126.64] ;  /* 0x0000001a7e8d8981 */ /* 0x0002a8000c1e1100 */
        /* <DEDUP_REMOVED lines=30> */
[----:B---3--:R-:W-:Y:S01]  /*13400*/  PRMT R174, RZ, 0x7610, R174 ;  /* 0x00007610ffae7816 */ /* 0x008fe200000000ae */
[----:B------:R1:W-:Y:S04]  /*13410*/  STS.U8 [R108+UR13+0x7280], R173 ;  /* 0x007280ad6c007988 */ /* 0x0003e8000800000d */
[----:B------:R3:W-:Y:S01]  /*13420*/  STS.U8 [R108+UR13+0x7480], R172 ;  /* 0x007480ac6c007988 */ /* 0x0007e2000800000d */
[----:B-1----:R-:W-:Y:S02]  /*13430*/  PRMT R173, RZ, 0x7610, R173 ;  /* 0x00007610ffad7816 */ /* 0x002fe400000000ad */
[----:B---3--:R-:W-:Y:S01]  /*13440*/  PRMT R172, RZ, 0x7610, R172 ;  /* 0x00007610ffac7816 */ /* 0x008fe200000000ac */
[----:B------:R1:W-:Y:S04]  /*13450*/  STS.U8 [R108+UR13+0x7680], R171 ;  /* 0x007680ab6c007988 */ /* 0x0003e8000800000d */
[----:B------:R3:W-:Y:S01]  /*13460*/  STS.U8 [R108+UR13+0x7880], R170 ;  /* 0x007880aa6c007988 */ /* 0x0007e2000800000d */
[----:B-1----:R-:W-:-:S02]  /*13470*/  PRMT R171, RZ, 0x7610, R171 ;  /* 0x00007610ffab7816 */ /* 0x002fc400000000ab */
[----:B---3--:R-:W-:Y:S01]  /*13480*/  PRMT R170, RZ, 0x7610, R170 ;  /* 0x00007610ffaa7816 */ /* 0x008fe200000000aa */
[----:B-----5:R1:W-:Y:S04]  /*13490*/  STS.U8 [R108+UR13+0x7a80], R139 ;  /* 0x007a808b6c007988 */ /* 0x0203e8000800000d */
[----:B------:R3:W-:Y:S01]  /*134a0*/  STS.U8 [R108+UR13+0x7c80], R138 ;  /* 0x007c808a6c007988 */ /* 0x0007e2000800000d */
[----:B-1----:R-:W-:Y:S02]  /*134b0*/  PRMT R139, RZ, 0x7610, R139 ;  /* 0x00007610ff8b7816 */ /* 0x002fe4000000008b */
[----:B---3--:R-:W-:Y:S01]  /*134c0*/  PRMT R138, RZ, 0x7610, R138 ;  /* 0x00007610ff8a7816 */ /* 0x008fe2000000008a */
        /* <DEDUP_REMOVED lines=20> */
[----:B------:R1:W-:Y:S02]  /*13610*/  STS.U8 [R109+UR13+0x5300], R158 ;  /* 0x0053009e6d007988 */ /* 0x0003e4000800000d */
[----:B-1----:R-:W-:Y:S02]  /*13620*/  PRMT R158, RZ, 0x7610, R158 ;  /* 0x00007610ff9e7816 */ /* 0x002fe4000000009e */
        /* <DEDUP_REMOVED lines=9> */
[----:B------:R0:W-:Y:S01]  /*136c0*/  STS.U8 [R109+UR13+0x5900], R155 ;  /* 0x0059009b6d007988 */ /* 0x0001e2000800000d */
[----:B-1----:R-:W-:-:S02]  /*136d0*/  @!P0 IMAD.MOV.U32 R126, RZ, RZ, R111 ;  /* 0x000000ffff7e8224 */ /* 0x002fc400078e006f */
[----:B------:R-:W-:Y:S01]  /*136e0*/  @!P0 IMAD.MOV.U32 R127, RZ, RZ, R112 ;  /* 0x000000ffff7f8224 */ /* 0x000fe200078e0070 */
[----:B------:R-:W2:Y:S04]  /*136f0*/  LDL R178, [R1+0x84] ;  /* 0x0000840001b27983 */ /* 0x000ea80000100800 */
[----:B------:R1:W2:Y:S04]  /*13700*/  @!P0 LDG.E.U8 R173, desc[UR26][R126.64] ;  /* 0x0000001a7ead8981 */ /* 0x0002a8000c1e1100 */
[----:B------:R-:W2:Y:S01]  /*13710*/  LDL R177, [R1+0x88] ;  /* 0x0000880001b17983 */ /* 0x000ea20000100800 */
[----:B-1----:R-:W-:-:S02]  /*13720*/  @!P0 IMAD.MOV.U32 R126, RZ, RZ, R113 ;  /* 0x000000ffff7e8224 */ /* 0x002fc400078e0071 */
[----:B------:R-:W-:-:S05]  /*13730*/  @!P0 IMAD.MOV.U32 R127, RZ, RZ, R114 ;  /* 0x000000ffff7f8224 */ /* 0x000fca00078e0072 */
[----:B------:R1:W2:Y:S02]  /*13740*/  @!P0 LDG.E.U8 R172, desc[UR26][R126.64] ;  /* 0x0000001a7eac8981 */ /* 0x0002a4000c1e1100 */
[----:B-1----:R-:W-:Y:S02]  /*13750*/  @!P0 IMAD.MOV.U32 R126, RZ, RZ, R115 ;  /* 0x000000ffff7e8224 */ /* 0x002fe400078e0073 */
        /* <DEDUP_REMOVED lines=43> */
[----:B------:R1:W2:Y:S04]  /*13a10*/  @!P0 LDG.E.U8 R158, desc[UR26][R126.64] ;  /* 0x0000001a7e9e8981 */ /* 0x0002a8000c1e1100 */
        /* <DEDUP_REMOVED lines=9> */
[----:B-----5:R-:W-:Y:S02]  /*13ab0*/  PRMT R156, RZ, 0x7610, R156 ;  /* 0x00007610ff9c7816 */ /* 0x020fe4000000009c */
[----:B0-----:R-:W-:-:S04]  /*13ac0*/  @!P0 LOP3.LUT R127, R127, R126, RZ, 0x3c, !PT ;  /* 0x0000007e7f7f8212 */ /* 0x001fc800078e3cff */
[----:B------:R-:W-:-:S04]  /*13ad0*/  @!P0 LOP3.LUT R126, R127, R126, RZ, 0x3c, !PT ;  /* 0x0000007e7f7e8212 */ /* 0x000fc800078e3cff */
[----:B------:R-:W-:-:S05]  /*13ae0*/  @!P0 LOP3.LUT R127, R127, R126, RZ, 0x3c, !PT ;  /* 0x0000007e7f7f8212 */ /* 0x000fca00078e3cff */
[----:B------:R0:W5:Y:S04]  /*13af0*/  @!P0 LDG.E.U8 R156, desc[UR26][R126.64] ;  /* 0x0000001a7e9c8981 */ /* 0x000168000c1e1100 */
        /* <DEDUP_REMOVED lines=60> */
[----:B----4-:R4:W-:Y:S04]  /*13ec0*/  STS.U8 [R109+UR13+0x6b00], R146 ;  /* 0x006b00926d007988 */ /* 0x0109e8000800000d */
        /* <DEDUP_REMOVED lines=12> */
[----:B----4-:R-:W-:Y:S02]  /*13f90*/  PRMT R146, RZ, 0x7610, R146 ;  /* 0x00007610ff927816 */ /* 0x010fe40000000092 */
[----:B0-----:R-:W-:-:S04]  /*13fa0*/  @!P0 LOP3.LUT R127, R127, R126, RZ, 0x3c, !PT ;  /* 0x0000007e7f7f8212 */ /* 0x001fc800078e3cff */
[----:B------:R-:W-:-:S04]  /*13fb0*/  @!P0 LOP3.LUT R126, R127, R126, RZ, 0x3c, !PT ;  /* 0x0000007e7f7e8212 */ /* 0x000fc800078e3cff */
[----:B------:R-:W-:-:S05]  /*13fc0*/  @!P0 LOP3.LUT R127, R127, R126, RZ, 0x3c, !PT ;  /* 0x0000007e7f7f8212 */ /* 0x000fca00078e3cff */
[----:B------:R0:W4:Y:S04]  /*13fd0*/  @!P0 LDG.E.U8 R146, desc[UR26][R126.64] ;  /* 0x0000001a7e928981 */ /* 0x000128000c1e1100 */
        /* <DEDUP_REMOVED lines=18> */
[----:B------:R-:W-:-:S05]  /*14100*/  @!P0 IMAD.MOV.U32 R127, RZ, RZ, R178 ;  /* 0x000000ffff7f8224 */ /* 0x000fca00078e00b2 */
[----:B------:R-:W2:Y:S04]  /*14110*/  @!P0 LDG.E.U8 R143, desc[UR26][R126.64] ;  /* 0x0000001a7e8f8981 */ /* 0x000ea8000c1e1100 */
[----:B------:R0:W-:Y:S04]  /*14120*/  STS.U8 [R109+UR13+0x7300], R142 ;  /* 0x0073008e6d007988 */ /* 0x0001e8000800000d */
        /* <DEDUP_REMOVED lines=24> */
[----:B-----5:R0:W-:Y:S04]  /*142b0*/  STS.U8 [R110+UR13+0x6580], R156 ;  /* 0x0065809c6e007988 */ /* 0x0201e8000800000d */
        /* <DEDUP_REMOVED lines=9> */
[----:B----4-:R0:W-:Y:S04]  /*14350*/  STS.U8 [R110+UR13+0x7980], R146 ;  /* 0x007980926e007988 */ /* 0x0101e8000800000d */
[----:B------:R0:W-:Y:S01]  /*14360*/  STS.U8 [R110+UR13+0x7b80], R145 ;  /* 0x007b80916e007988 */ /* 0x0001e2000800000d */
[----:B------:R-:W-:Y:S01]  /*14370*/  ULEA UR15, UR32, UR13, 0x3 ;  /* 0x0000000d200f7291 */ /* 0x000fe2000f8e18ff */
[----:B------:R-:W-:-:S03]  /*14380*/  UMOV UR4, UR5 ;  /* 0x0000000500047c82 */ /* 0x000fc60008000000 */
[----:B------:R-:W-:Y:S01]  /*14390*/  UIADD3 UR15, UPT, UPT, UR15, 0xa000, URZ ;  /* 0x0000a0000f0f7890 */ /* 0x000fe2000fffe0ff */
[----:B---3--:R0:W-:Y:S04]  /*143a0*/  STS.U8 [R110+UR13+0x7d80], R144 ;  /* 0x007d80906e007988 */ /* 0x0081e8000800000d */
[----:B--2---:R0:W-:Y:S01]  /*143b0*/  STS.U8 [R110+UR13+0x7f80], R143 ;  /* 0x007f808f6e007988 */ /* 0x0041e2000800000d */
[----:B------:R1:W-:Y:S06]  /*143c0*/  MEMBAR.ALL.CTA ;  /* 0x0000000000007992 */ /* 0x0003ec0000008000 */
[----:B-1----:R-:W1:Y:S02]  /*143d0*/  FENCE.VIEW.ASYNC.S ;  /* 0x00000000000073c6 */ /* 0x002e640000000000 */
[----:B-1----:R-:W-:Y:S06]  /*143e0*/  BAR.SYNC.DEFER_BLOCKING 0x0 ;  /* 0x0000000000007b1d */ /* 0x002fec0000010000 */
[----:B------:R-:W-:Y:S05]  /*143f0*/  BRA.U UP1, `(.L_x_9) ;  /* 0x00000001013c7547 */ /* 0x000fea000b800000 */
[----:B------:R-:W-:Y:S01]  /*14400*/  UMOV UR20, UR6 ;  /* 0x0000000600147c82 */ /* 0x000fe20008000000 */
[----:B------:R-:W-:Y:S01]  /*14410*/  UMOV UR21, 0x80004020 ;  /* 0x8000402000157882 */ /* 0x000fe20000000000 */
[----:B------:R-:W-:Y:S01]  /*14420*/  UMOV UR22, UR8 ;  /* 0x0000000800167c82 */ /* 0x000fe20008000000 */
[----:B------:R-:W-:Y:S01]  /*14430*/  UMOV UR23, 0x80004020 ;  /* 0x8000402000177882 */ /* 0x000fe20000000000 */
[----:B------:R-:W-:Y:S01]  /*14440*/  UMOV UR24, 0x0 ;  /* 0x0000000000187882 */ /* 0x000fe20000000000 */
[----:B------:R-:W-:Y:S01]  /*14450*/  UMOV UR25, 0x4408490 ;  /* 0x0440849000197882 */ /* 0x000fe20000000000 */
[----:B------:R-:W-:Y:S01]  /*14460*/  UMOV UR10, UR15 ;  /* 0x0000000f000a7c82 */ /* 0x000fe20008000000 */
[----:B------:R-:W-:Y:S01]  /*14470*/  UMOV UR11, URZ ;  /* 0x000000ff000b7c82 */ /* 0x000fe20008000000 */
[----:B------:R-:W-:Y:S01]  /*14480*/  UMOV UR36, 0x0 ;  /* 0x0000000000247882 */ /* 0x000fe20000000000 */
[----:B------:R-:W-:Y:S01]  /*14490*/  UMOV UR37, 0x4408490 ;  /* 0x0440849000257882 */ /* 0x000fe20000000000 */
[----:B------:R1:W-:Y:S01]  /*144a0*/  UTCQMMA gdesc[UR20], gdesc[UR22], tmem[UR12], tmem[UR24], idesc[UR25], UPT ;  /* 0x00ff1816140075ea */ /* 0x0003e2000b80030c */
[----:B------:R-:W-:Y:S01]  /*144b0*/  UMOV UR5, UR10 ;  /* 0x0000000a00057c82 */ /* 0x000fe20008000000 */
[----:B------:R1:W-:Y:S01]  /*144c0*/  UTCQMMA gdesc[UR16], gdesc[UR18], tmem[UR12], tmem[UR36], idesc[UR37], UPT ;  /* 0x00ff2412100075ea */ /* 0x0003e2000b80030c */
[----:B------:R1:W-:Y:S01]  /*144d0*/  UTCBAR [UR5], URZ ;  /* 0x000000ff050073e9 */ /* 0x0003e200080000ff */
[----:B------:R-:W-:-:S02]  /*144e0*/  NOP ;  /* 0x0000000000007918 */ /* 0x000fc40000000000 */
.L_x_9:
[----:B------:R-:W-:Y:S01]  /*144f0*/  UIADD3 UR32, UPT, UPT, UR32, 0x1, URZ ;  /* 0x0000000120207890 */ /* 0x000fe2000fffe0ff */
[----:B------:R-:W-:Y:S01]  /*14500*/  IMAD.U32 R126, RZ, RZ, UR4 ;  /* 0x00000004ff7e7e24 */ /* 0x000fe2000f8e00ff */
[----:B------:R-:W-:Y:S02]  /*14510*/  UIADD3 UR30, UPT, UPT, UR30, -0x1, URZ ;  /* 0xffffffff1e1e7890 */ /* 0x000fe4000fffe0ff */
[----:B------:R-:W-:Y:S02]  /*14520*/  UISETP.GT.AND UP2, UPT, UR32, 0x1, UPT ;  /* 0x000000012000788c */ /* 0x000fe4000bf44270 */
[----:B------:R-:W-:Y:S02]  /*14530*/  UIADD3 UR31, UPT, UPT, UR31, -0x40, URZ ;  /* 0xffffffc01f1f7890 */ /* 0x000fe4000fffe0ff */
[----:B-1----:R-:W-:Y:S02]  /*14540*/  USEL UR5, URZ, 0x1, !UP2 ;  /* 0x00000001ff057887 */ /* 0x002fe4000d000000 */
[----:B------:R-:W-:-:S02]  /*14550*/  USEL UR32, UR32, URZ, !UP2 ;  /* 0x000000ff20207287 */ /* 0x000fc4000d000000 */
[----:B------:R-:W-:Y:S02]  /*14560*/  UISETP.NE.U32.AND UP2, UPT, UR30, URZ, UPT ;  /* 0x000000ff1e00728c */ /* 0x000fe4000bf45070 */
[----:B------:R-:W-:-:S07]  /*14570*/  ULOP3.LUT UR5, UR4, UR5, URZ, 0x3c, !UPT ;  /* 0x0000000504057292 */ /* 0x000fce000f8e3cff */
[----:B------:R-:W-:Y:S05]  /*14580*/  BRA.U UP2, `(.L_x_10) ;  /* 0xffffff99025c7547 */ /* 0x000fea000b83ffff */
.L_x_7:
[----:B0-----:R-:W0:Y:S01]  /*14590*/  S2R R127, SR_TID.X ;  /* 0x00000000007f7919 */ /* 0x001e220000002100 */
[----:B------:R-:W-:Y:S01]  /*145a0*/  UISETP.GE.AND UP1, UPT, UR33, 0x40, UPT ;  /* 0x000000402100788c */ /* 0x000fe2000bf26270 */
[C---:B0----5:R-:W-:Y:S02]  /*145b0*/  IMAD.SHL.U32 R2, R127.reuse, 0x10, RZ ;  /* 0x000000107f027824 */ /* 0x061fe400078e00ff */
[C---:B------:R-:W-:Y:S02]  /*145c0*/  IMAD.SHL.U32 R4, R127.reuse, 0x80, RZ ;  /* 0x000000807f047824 */ /* 0x040fe400078e00ff */
[----:B------:R-:W-:Y:S01]  /*145d0*/  IMAD.SHL.U32 R3, R127, 0x8, RZ ;  /* 0x000000087f037824 */ /* 0x000fe200078e00ff */
[----:B------:R-:W-:Y:S02]  /*145e0*/  LOP3.LUT R2, R2, 0xf0, RZ, 0xc0, !PT ;  /* 0x000000f002027812 */ /* 0x000fe400078ec0ff */
[----:B------:R-:W-:Y:S02]  /*145f0*/  LOP3.LUT R5, R4, 0x800, RZ, 0xc0, !PT ;  /* 0x0000080004057812 */ /* 0x000fe400078ec0ff */
[----:B------:R-:W-:-:S02]  /*14600*/  LOP3.LUT R3, R3, 0x300, RZ, 0xc0, !PT ;  /* 0x0000030003037812 */ /* 0x000fc400078ec0ff */
[----:B------:R-:W-:-:S05]  /*14610*/  IADD3 R2, PT, PT, R2, UR13, R5 ;  /* 0x0000000d02027c10 */ /* 0x000fca000fffe005 */
[----:B------:R-:W-:Y:S01]  /*14620*/  IMAD.IADD R2, R3, 0x1, R2 ;  /* 0x0000000103027824 */ /* 0x000fe200078e0202 */
[----:B------:R-:W-:Y:S06]  /*14630*/  BRA.U !UP1, `(.L_x_11) ;  /* 0x0000000109107547 */ /* 0x000fec000b800000 */
[----:B------:R-:W-:-:S06]  /*14640*/  USHF.L.U32 UR4, UR4, 0x1f, URZ ;  /* 0x0000001f04047899 */ /* 0x000fcc00080006ff */
[----:B------:R-:W-:-:S04]  /*14650*/  IMAD.U32 R3, RZ, RZ, UR4 ;  /* 0x00000004ff037e24 */ /* 0x000fc8000f8e00ff */
[----:B------:R-:W0:Y:S02]  /*14660*/  SYNCS.PHASECHK.TRANS64.TRYWAIT P0, [UR15], R3 ;  /* 0x00000003ff0075a7 */ /* 0x000e24000800110f */
[----:B0-----:R-:W-:Y:S05]  /*14670*/  @!P0 BRA `(.L_x_12) ;  /* 0x0000005800948947 */ /* 0x001fea0003800000 */
.L_x_11:
[----:B------:R-:W2:Y:S01]  /*14680*/  LDL.LU R133, [R1+0x2dc] ;  /* 0x0002dc0001857983 */ /* 0x000ea20000300800 */
[----:B------:R-:W0:Y:S03]  /*14690*/  LDCU.128 UR8, c[0x0][0x390] ;  /* 0x00007200ff0877ac */ /* 0x000e260008000c00 */
[----:B------:R-:W0:Y:S01]  /*146a0*/  LDL.LU R132, [R1+0x2a4] ;  /* 0x0002a40001847983 */ /* 0x000e220000300800 */
[----:B------:R-:W2:Y:S01]  /*146b0*/  LDCU UR4, c[0x0][0x39c] ;  /* 0x00007380ff0477ac */ /* 0x000ea20008000800 */
[----:B------:R-:W-:Y:S06]  /*146c0*/  BAR.SYNC.DEFER_BLOCKING 0x0 ;  /* 0x0000000000007b1d */ /* 0x000fec0000010000 */
[----:B------:R-:W1:Y:S01]  /*146d0*/  LDCU UR5, c[0x0][0x39c] ;  /* 0x00007380ff0577ac */ /* 0x000e620008000800 */
[----:B------:R-:W3:Y:S01]  /*146e0*/  LDCU UR6, c[0x0][0x39c] ;  /* 0x00007380ff0677ac */ /* 0x000ee20008000800 */
[----:B------:R-:W4:Y:S01]  /*146f0*/  LDCU UR7, c[0x0][0x39c] ;  /* 0x00007380ff0777ac */ /* 0x000f220008000800 */
[----:B------:R-:W5:Y:S02]  /*14700*/  @!P3 SYNCS.CCTL.IV [UR13+0xa000] ;  /* 0x00a00000ff00b9b1 */ /* 0x000f64000800000d */
[----:B-----5:R-:W-:Y:S06]  /*14710*/  BAR.SYNC.DEFER_BLOCKING 0x0 ;  /* 0x0000000000007b1d */ /* 0x020fec0000010000 */
[----:B------:R-:W-:Y:S01]  /*14720*/  LDTM.16dp32bit_t0_t15.x128 R4, tmem[UR14] ;  /* 0x0000000e000479ee */ /* 0x000fe20008b80000 */
[----:B------:R-:W5:Y:S01]  /*14730*/  LDTM.16dp32bit_t16_t31.x128 R4, tmem[UR14+0x80] ;  /* 0x0000800e000479ee */ /* 0x000f620008ba0000 */
[----:B------:R-:W0:Y:S01]  /*14740*/  @!P3 SYNCS.CCTL.IV [UR13+0xa008] ;  /* 0x00a00800ff00b9b1 */ /* 0x000e22000800000d */
[----:B------:R-:W-:Y:S01]  /*14750*/  NOP ;  /* 0x0000000000007918 */ /* 0x000fe20000000000 */
[----:B-----5:R-:W-:-:S02]  /*14760*/  F2FP.SATFINITE.E5M2.F32.PACK_AB_MERGE_C R4, R5, R4, RZ ;  /* 0x000000040504723e */ /* 0x020fc400048060ff */
[----:B------:R-:W-:Y:S02]  /*14770*/  F2FP.SATFINITE.E5M2.F32.PACK_AB_MERGE_C R6, R7, R6, RZ ;  /* 0x000000060706723e */ /* 0x000fe400048060ff */
[----:B------:R-:W-:Y:S02]  /*14780*/  F2FP.SATFINITE.E5M2.F32.PACK_AB_MERGE_C R8, R9, R8, RZ ;  /* 0x000000080908723e */ /* 0x000fe400048060ff */
[----:B------:R-:W-:Y:S02]  /*14790*/  F2FP.SATFINITE.E5M2.F32.PACK_AB_MERGE_C R12, R13, R12, RZ ;  /* 0x0000000c0d0c723e */ /* 0x000fe400048060ff */
[----:B------:R-:W-:Y:S02]  /*147a0*/  F2FP.SATFINITE.E5M2.F32.PACK_AB_MERGE_C R14, R15, R14, RZ ;  /* 0x0000000e0f0e723e */ /* 0x000fe400048060ff */
[----:B------:R-:W-:Y:S02]  /*147b0*/  F2FP.SATFINITE.E5M2.F32.PACK_AB_MERGE_C R16, R17, R16, RZ ;  /* 0x000000101110723e */ /* 0x000fe400048060ff */
[----:B------:R-:W-:-:S02]  /*147c0*/  LOP3.LUT R4, R4, 0xffff, RZ, 0xc0, !PT ;  /* 0x0000ffff04047812 */ /* 0x000fc400078ec0ff */
[----:B------:R-:W-:Y:S02]  /*147d0*/  LOP3.LUT R3, R6, 0xffff, RZ, 0xc0, !PT ;  /* 0x0000ffff06037812 */ /* 0x000fe400078ec0ff */
[----:B------:R-:W-:Y:S02]  /*147e0*/  LOP3.LUT R8, R8, 0xffff, RZ, 0xc0, !PT ;  /* 0x0000ffff08087812 */ /* 0x000fe400078ec0ff */
[----:B------:R-:W-:Y:S02]  /*147f0*/  LOP3.LUT R16, R16, 0xffff, RZ, 0xc0, !PT ;  /* 0x0000ffff10107812 */ /* 0x000fe400078ec0ff */
[----:B------:R-:W-:Y:S02]  /*14800*/  LOP3.LUT R12, R12, 0xffff, RZ, 0xc0, !PT ;  /* 0x0000ffff0c0c7812 */ /* 0x000fe400078ec0ff */
[----:B------:R-:W-:Y:S02]  /*14810*/  LOP3.LUT R5, R14, 0xffff, RZ, 0xc0, !PT ;  /* 0x0000ffff0e057812 */ /* 0x000fe400078ec0ff */
[----:B------:R-:W-:-:S02]  /*14820*/  PRMT R7, R8, 0x3340, R1 ;  /* 0x0000334008077816 */ /* 0x000fc40000000001 */
[----:B------:R-:W-:Y:S02]  /*14830*/  PRMT R6, R4, 0x3340, R3 ;  /* 0x0000334004067816 */ /* 0x000fe40000000003 */
[----:B------:R-:W-:Y:S02]  /*14840*/  PRMT R9, R16, 0x3340, R1 ;  /* 0x0000334010097816 */ /* 0x000fe40000000001 */
[----:B------:R-:W-:Y:S02]  /*14850*/  PRMT R14, R12, 0x3340, R5 ;  /* 0x000033400c0e7816 */ /* 0x000fe40000000005 */
[----:B------:R-:W-:Y:S02]  /*14860*/  F2FP.SATFINITE.E5M2.F32.PACK_AB_MERGE_C R28, R29, R28, RZ ;  /* 0x0000001c1d1c723e */ /* 0x000fe400048060ff */
[----:B------:R-:W-:Y:S02]  /*14870*/  F2FP.SATFINITE.E5M2.F32.PACK_AB_MERGE_C R30, R31, R30, RZ ;  /* 0x0000001e1f1e723e */ /* 0x000fe400048060ff */
[----:B------:R-:W-:-:S02]  /*14880*/  F2FP.SATFINITE.E5M2.F32.PACK_AB_MERGE_C R32, R33, R32, RZ ;  /* 0x000000202120723e */ /* 0x000fc400048060ff */
[----:B------:R-:W-:Y:S02]  /*14890*/  PRMT R7, R6, 0x5410, R7 ;  /* 0x0000541006077816 */ /* 0x000fe40000000007 */
[----:B------:R-:W-:Y:S02]  /*148a0*/  F2FP.SATFINITE.E5M2.F32.PACK_AB_MERGE_C R20, R21, R20, RZ ;  /* 0x000000141514723e */ /* 0x000fe400048060ff */
[----:B------:R-:W-:Y:S02]  /*148b0*/  F2FP.SATFINITE.E5M2.F32.PACK_AB_MERGE_C R22, R23, R22, RZ ;  /* 0x000000161716723e */ /* 0x000fe400048060ff */
[----:B------:R-:W-:Y:S02]  /*148c0*/  F2FP.SATFINITE.E5M2.F32.PACK_AB_MERGE_C R24, R25, R24, RZ ;  /* 0x000000181918723e */ /* 0x000fe400048060ff */
[----:B------:R-:W-:Y:S02]  /*148d0*/  PRMT R6, R14, 0x5410, R9 ;  /* 0x000054100e067816 */ /* 0x000fe40000000009 */
[----:B------:R-:W-:-:S02]  /*148e0*/  F2FP.SATFINITE.E5M2.F32.PACK_AB_MERGE_C R36, R37, R36, RZ ;  /* 0x000000242524723e */ /* 0x000fc400048060ff */
[----:B------:R-:W-:Y:S02]  /*148f0*/  F2FP.SATFINITE.E5M2.F32.PACK_AB_MERGE_C R38, R39, R38, RZ ;  /* 0x000000262726723e */ /* 0x000fe400048060ff */
[----:B------:R-:W-:Y:S02]  /*14900*/  F2FP.SATFINITE.E5M2.F32.PACK_AB_MERGE_C R40, R41, R40, RZ ;  /* 0x000000282928723e */ /* 0x000fe400048060ff */
[----:B------:R-:W-:Y:S02]  /*14910*/  LOP3.LUT R14, R28, 0xffff, RZ, 0xc0, !PT ;  /* 0x0000ffff1c0e7812 */ /* 0x000fe400078ec0ff */
[----:B------:R-:W-:Y:S02]  /*14920*/  LOP3.LUT R15, R30, 0xffff, RZ, 0xc0, !PT ;  /* 0x0000ffff1e0f7812 */ /* 0x000fe400078ec0ff */
[----:B------:R-:W-:Y:S02]  /*14930*/  LOP3.LUT R32, R32, 0xffff, RZ, 0xc0, !PT ;  /* 0x0000ffff20207812 */ /* 0x000fe400078ec0ff */
[----:B------:R-:W-:-:S02]  /*14940*/  F2FP.SATFINITE.E5M2.F32.PACK_AB_MERGE_C R44, R45, R44, RZ ;  /* 0x0000002c2d2c723e */ /* 0x000fc400048060ff */
[----:B------:R-:W-:Y:S02]  /*14950*/  F2FP.SATFINITE.E5M2.F32.PACK_AB_MERGE_C R46, R47, R46, RZ ;  /* 0x0000002e2f2e723e */ /* 0x000fe400048060ff */
[----:B------:R-:W-:Y:S02]  /*14960*/  F2FP.SATFINITE.E5M2.F32.PACK_AB_MERGE_C R48, R49, R48, RZ ;  /* 0x000000303130723e */ /* 0x000fe400048060ff */
[----:B------:R-:W-:Y:S02]  /*14970*/  F2FP.SATFINITE.E5M2.F32.PACK_AB_MERGE_C R60, R61, R60, RZ ;  /* 0x0000003c3d3c723e */ /* 0x000fe400048060ff */
[----:B------:R-:W-:Y:S02]  /*14980*/  F2FP.SATFINITE.E5M2.F32.PACK_AB_MERGE_C R62, R63, R62, RZ ;  /* 0x0000003e3f3e723e */ /* 0x000fe400048060ff */
[----:B------:R-:W-:Y:S02]  /*14990*/  F2FP.SATFINITE.E5M2.F32.PACK_AB_MERGE_C R64, R65, R64, RZ ;  /* 0x000000404140723e */ /* 0x000fe400048060ff */
[----:B------:R-:W-:-:S02]  /*149a0*/  F2FP.SATFINITE.E5M2.F32.PACK_AB_MERGE_C R18, R19, R18, RZ ;  /* 0x000000121312723e */ /* 0x000fc400048060ff */
[----:B------:R-:W-:Y:S02]  /*149b0*/  LOP3.LUT R9, R20, 0xffff, RZ, 0xc0, !PT ;  /* 0x0000ffff14097812 */ /* 0x000fe400078ec0ff */
[----:B------:R-:W-:Y:S02]  /*149c0*/  LOP3.LUT R22, R22, 0xffff, RZ, 0xc0, !PT ;  /* 0x0000ffff16167812 */ /* 0x000fe400078ec0ff */
[----:B------:R-:W-:Y:S02]  /*149d0*/  LOP3.LUT R24, R24, 0xffff, RZ, 0xc0, !PT ;  /* 0x0000ffff18187812 */ /* 0x000fe400078ec0ff */
[----:B------:R-:W-:Y:S02]  /*149e0*/  F2FP.SATFINITE.E5M2.F32.PACK_AB_MERGE_C R52, R53, R52, RZ ;  /* 0x000000343534723e */ /* 0x000fe400048060ff */
[----:B------:R-:W-:Y:S02]  /*149f0*/  F2FP.SATFINITE.E5M2.F32.PACK_AB_MERGE_C R54, R55, R54, RZ ;  /* 0x000000363736723e */ /* 0x000fe400048060ff */
[----:B------:R-:W-:-:S02]  /*14a00*/  F2FP.SATFINITE.E5M2.F32.PACK_AB_MERGE_C R56, R57, R56, RZ ;  /* 0x000000383938723e */ /* 0x000fc400048060ff */
[----:B------:R-:W-:Y:S02]  /*14a10*/  LOP3.LUT R36, R36, 0xffff, RZ, 0xc0, !PT ;  /* 0x0000ffff24247812 */ /* 0x000fe400078ec0ff */
[----:B------:R-:W-:Y:S02]  /*14a20*/  LOP3.LUT R17, R38, 0xffff, RZ, 0xc0, !PT ;  /* 0x0000ffff26117812 */ /* 0x000fe400078ec0ff */
[----:B------:R-:W-:Y:S02]  /*14a30*/  LOP3.LUT R40, R40, 0xffff, RZ, 0xc0, !PT ;  /* 0x0000ffff28287812 */ /* 0x000fe400078ec0ff */
[----:B------:R-:W-:Y:S02]  /*14a40*/  PRMT R19, R32, 0x3340, R1 ;  /* 0x0000334020137816 */ /* 0x000fe40000000001 */
[----:B------:R-:W-:Y:S02]  /*14a50*/  PRMT R28, R14, 0x3340, R15 ;  /* 0x000033400e1c7816 */ /* 0x000fe4000000000f */
[----:B------:R-:W-:-:S02]  /*14a60*/  F2FP.SATFINITE.E5M2.F32.PACK_AB_MERGE_C R68, R69, R68, RZ ;  /* 0x000000444544723e */ /* 0x000fc400048060ff */
[----:B------:R-:W-:Y:S02]  /*14a70*/  F2FP.SATFINITE.E5M2.F32.PACK_AB_MERGE_C R70, R71, R70, RZ ;  /* 0x000000464746723e */ /* 0x000fe400048060ff */
[----:B------:R-:W-:Y:S02]  /*14a80*/  F2FP.SATFINITE.E5M2.F32.PACK_AB_MERGE_C R72, R73, R72, RZ ;  /* 0x000000484948723e */ /* 0x000fe400048060ff */
[----:B------:R-:W-:Y:S02]  /*14a90*/  LOP3.LUT R44, R44, 0xffff, RZ, 0xc0, !PT ;  /* 0x0000ffff2c2c7812 */ /* 0x000fe400078ec0ff */
[----:B------:R-:W-:Y:S02]  /*14aa0*/  LOP3.LUT R33, R46, 0xffff, RZ, 0xc0, !PT ;  /* 0x0000ffff2e217812 */ /* 0x000fe400078ec0ff */
[----:B------:R-:W-:Y:S02]  /*14ab0*/  LOP3.LUT R48, R48, 0xffff, RZ, 0xc0, !PT ;  /* 0x0000ffff30307812 */ /* 0x000fe400078ec0ff */
[----:B------:R-:W-:-:S02]  /*14ac0*/  LOP3.LUT R60, R60, 0xffff, RZ, 0xc0, !PT ;  /* 0x0000ffff3c3c7812 */ /* 0x000fc400078ec0ff */
[----:B------:R-:W-:Y:S02]  /*14ad0*/  LOP3.LUT R39, R62, 0xffff, RZ, 0xc0, !PT ;  /* 0x0000ffff3e277812 */ /* 0x000fe400078ec0ff */
[----:B------:R-:W-:Y:S02]  /*14ae0*/  LOP3.LUT R64, R64, 0xffff, RZ, 0xc0, !PT ;  /* 0x0000ffff40407812 */ /* 0x000fe400078ec0ff */
[----:B------:R-:W-:Y:S02]  /*14af0*/  F2FP.SATFINITE.E5M2.F32.PACK_AB_MERGE_C R76, R77, R76, RZ ;  /* 0x0000004c4d4c723e */ /* 0x000fe400048060ff */
[----:B------:R-:W-:Y:S02]  /*14b00*/  F2FP.SATFINITE.E5M2.F32.PACK_AB_MERGE_C R78, R79, R78, RZ ;  /* 0x0000004e4f4e723e */ /* 0x000fe400048060ff */
[----:B------:R-:W-:Y:S02]  /*14b10*/  F2FP.SATFINITE.E5M2.F32.PACK_AB_MERGE_C R80, R81, R80, RZ ;  /* 0x000000505150723e */ /* 0x000fe400048060ff */
[----:B------:R-:W-:-:S02]  /*14b20*/  F2FP.SATFINITE.E5M2.F32.PACK_AB_MERGE_C R84, R85, R84, RZ ;  /* 0x000000545554723e */ /* 0x000fc400048060ff */
[----:B------:R-:W-:Y:S02]  /*14b30*/  F2FP.SATFINITE.E5M2.F32.PACK_AB_MERGE_C R86, R87, R86, RZ ;  /* 0x000000565756723e */ /* 0x000fe400048060ff */
[----:B------:R-:W-:Y:S02]  /*14b40*/  F2FP.SATFINITE.E5M2.F32.PACK_AB_MERGE_C R88, R89, R88, RZ ;  /* 0x000000585958723e */ /* 0x000fe400048060ff */
[----:B------:R-:W-:Y:S02]  /*14b50*/  F2FP.SATFINITE.E5M2.F32.PACK_AB_MERGE_C R108, R109, R108, RZ ;  /* 0x0000006c6d6c723e */ /* 0x000fe400048060ff */
[----:B------:R-:W-:Y:S02]  /*14b60*/  F2FP.SATFINITE.E5M2.F32.PACK_AB_MERGE_C R110, R111, R110, RZ ;  /* 0x0000006e6f6e723e */ /* 0x000fe400048060ff */
[----:B------:R-:W-:Y:S02]  /*14b70*/  F2FP.SATFINITE.E5M2.F32.PACK_AB_MERGE_C R112, R113, R112, RZ ;  /* 0x000000707170723e */ /* 0x000fe400048060ff */
[----:B------:R-:W-:-:S02]  /*14b80*/  PRMT R31, R24, 0x3340, R1 ;  /* 0x00003340181f7816 */ /* 0x000fc40000000001 */
[----:B------:R-:W-:Y:S02]  /*14b90*/  PRMT R20, R9, 0x3340, R22 ;  /* 0x0000334009147816 */ /* 0x000fe40000000016 */
[----:B------:R-:W-:Y:S02]  /*14ba0*/  F2FP.SATFINITE.E5M2.F32.PACK_AB_MERGE_C R10, R11, R10, RZ ;  /* 0x0000000a0b0a723e */ /* 0x000fe400048060ff */
[----:B------:R-:W-:Y:S02]  /*14bb0*/  PRMT R13, R40, 0x3340, R1 ;  /* 0x00003340280d7816 */ /* 0x000fe40000000001 */
[----:B------:R-:W-:Y:S02]  /*14bc0*/  PRMT R30, R36, 0x3340, R17 ;  /* 0x00003340241e7816 */ /* 0x000fe40000000011 */
[----:B------:R-:W-:Y:S02]  /*14bd0*/  PRMT R19, R28, 0x5410, R19 ;  /* 0x000054101c137816 */ /* 0x000fe40000000013 */
[----:B------:R-:W-:-:S02]  /*14be0*/  LOP3.LUT R52, R52, 0xffff, RZ, 0xc0, !PT ;  /* 0x0000ffff34347812 */ /* 0x000fc400078ec0ff */
[----:B------:R-:W-:Y:S02]  /*14bf0*/  LOP3.LUT R37, R54, 0xffff, RZ, 0xc0, !PT ;  /* 0x0000ffff36257812 */ /* 0x000fe400078ec0ff */
[----:B------:R-:W-:Y:S02]  /*14c00*/  LOP3.LUT R56, R56, 0xffff, RZ, 0xc0, !PT ;  /* 0x0000ffff38387812 */ /* 0x000fe400078ec0ff */
[----:B------:R-:W-:Y:S02]  /*14c10*/  F2FP.SATFINITE.E5M2.F32.PACK_AB_MERGE_C R42, R43, R42, RZ ;  /* 0x0000002a2b2a723e */ /* 0x000fe400048060ff */
[----:B------:R-:W-:Y:S02]  /*14c20*/  PRMT R11, R48, 0x3340, R1 ;  /* 0x00003340300b7816 */ /* 0x000fe40000000001 */
[----:B------:R-:W-:Y:S02]  /*14c30*/  PRMT R38, R44, 0x3340, R33 ;  /* 0x000033402c267816 */ /* 0x000fe40000000021 */
[----:B------:R-:W-:-:S02]  /*14c40*/  LOP3.LUT R68, R68, 0xffff, RZ, 0xc0, !PT ;  /* 0x0000ffff44447812 */ /* 0x000fc400078ec0ff */
[----:B------:R-:W-:Y:S02]  /*14c50*/  LOP3.LUT R41, R70, 0xffff, RZ, 0xc0, !PT ;  /* 0x0000ffff46297812 */ /* 0x000fe400078ec0ff */
[----:B------:R-:W-:Y:S02]  /*14c60*/  LOP3.LUT R72, R72, 0xffff, RZ, 0xc0, !PT ;  /* 0x0000ffff48487812 */ /* 0x000fe400078ec0ff */
[----:B------:R-:W-:Y:S02]  /*14c70*/  PRMT R25, R64, 0x3340, R1 ;  /* 0x0000334040197816 */ /* 0x000fe40000000001 */
[----:B------:R-:W-:Y:S02]  /*14c80*/  PRMT R28, R60, 0x3340, R39 ;  /* 0x000033403c1c7816 */ /* 0x000fe40000000027 */
[----:B------:R-:W-:Y:S02]  /*14c90*/  F2FP.SATFINITE.E5M2.F32.PACK_AB_MERGE_C R50, R51, R50, RZ ;  /* 0x000000323332723e */ /* 0x000fe400048060ff */
[----:B------:R-:W-:-:S02]  /*14ca0*/  LOP3.LUT R76, R76, 0xffff, RZ, 0xc0, !PT ;  /* 0x0000ffff4c4c7812 */ /* 0x000fc400078ec0ff */
[----:B------:R-:W-:Y:S02]  /*14cb0*/  LOP3.LUT R43, R78, 0xffff, RZ, 0xc0, !PT ;  /* 0x0000ffff4e2b7812 */ /* 0x000fe400078ec0ff */
[----:B------:R-:W-:Y:S02]  /*14cc0*/  LOP3.LUT R80, R80, 0xffff, RZ, 0xc0, !PT ;  /* 0x0000ffff50507812 */ /* 0x000fe400078ec0ff */
[----:B------:R-:W-:Y:S02]  /*14cd0*/  LOP3.LUT R84, R84, 0xffff, RZ, 0xc0, !PT ;  /* 0x0000ffff54547812 */ /* 0x000fe400078ec0ff */
[----:B------:R-:W-:Y:S02]  /*14ce0*/  LOP3.LUT R45, R86, 0xffff, RZ, 0xc0, !PT ;  /* 0x0000ffff562d7812 */ /* 0x000fe400078ec0ff */
[----:B------:R-:W-:Y:S02]  /*14cf0*/  LOP3.LUT R88, R88, 0xffff, RZ, 0xc0, !PT ;  /* 0x0000ffff58587812 */ /* 0x000fe400078ec0ff */
[----:B------:R-:W-:-:S02]  /*14d00*/  F2FP.SATFINITE.E5M2.F32.PACK_AB_MERGE_C R34, R35, R34, RZ ;  /* 0x000000222322723e */ /* 0x000fc400048060ff */
[----:B------:R-:W-:Y:S02]  /*14d10*/  F2FP.SATFINITE.E5M2.F32.PACK_AB_MERGE_C R92, R93, R92, RZ ;  /* 0x0000005c5d5c723e */ /* 0x000fe400048060ff */
[----:B------:R-:W-:Y:S02]  /*14d20*/  F2FP.SATFINITE.E5M2.F32.PACK_AB_MERGE_C R94, R95, R94, RZ ;  /* 0x0000005e5f5e723e */ /* 0x000fe400048060ff */
[----:B------:R-:W-:Y:S02]  /*14d30*/  F2FP.SATFINITE.E5M2.F32.PACK_AB_MERGE_C R96, R97, R96, RZ ;  /* 0x000000606160723e */ /* 0x000fe400048060ff */
[----:B------:R-:W-:Y:S02]  /*14d40*/  PRMT R31, R20, 0x5410, R31 ;  /* 0x00005410141f7816 */ /* 0x000fe4000000001f */
[----:B------:R-:W-:Y:S02]  /*14d50*/  LOP3.LUT R108, R108, 0xffff, RZ, 0xc0, !PT ;  /* 0x0000ffff6c6c7812 */ /* 0x000fe400078ec0ff */
[----:B------:R-:W-:-:S02]  /*14d60*/  LOP3.LUT R51, R110, 0xffff, RZ, 0xc0, !PT ;  /* 0x0000ffff6e337812 */ /* 0x000fc400078ec0ff */
[----:B------:R-:W-:Y:S02]  /*14d70*/  LOP3.LUT R112, R112, 0xffff, RZ, 0xc0, !PT ;  /* 0x0000ffff70707812 */ /* 0x000fe400078ec0ff */
[----:B------:R-:W-:Y:S02]  /*14d80*/  PRMT R13, R30, 0x5410, R13 ;  /* 0x000054101e0d7816 */ /* 0x000fe4000000000d */
[----:B------:R-:W-:Y:S02]  /*14d90*/  PRMT R35, R56, 0x3340, R1 ;  /* 0x0000334038237816 */ /* 0x000fe40000000001 */
[----:B------:R-:W-:Y:S02]  /*14da0*/  PRMT R20, R52, 0x3340, R37 ;  /* 0x0000334034147816 */ /* 0x000fe40000000025 */
[----:B------:R-:W-:Y:S02]  /*14db0*/  F2FP.SATFINITE.E5M2.F32.PACK_AB_MERGE_C R26, R27, R26, RZ ;  /* 0x0000001a1b1a723e */ /* 0x000fe400048060ff */
[----:B------:R-:W-:-:S02]  /*14dc0*/  F2FP.SATFINITE.E5M2.F32.PACK_AB_MERGE_C R100, R101, R100, RZ ;  /* 0x000000646564723e */ /* 0x000fc400048060ff */
[----:B------:R-:W-:Y:S02]  /*14dd0*/  F2FP.SATFINITE.E5M2.F32.PACK_AB_MERGE_C R102, R103, R102, RZ ;  /* 0x000000666766723e */ /* 0x000fe400048060ff */
[----:B------:R-:W-:Y:S02]  /*14de0*/  F2FP.SATFINITE.E5M2.F32.PACK_AB_MERGE_C R104, R105, R104, RZ ;  /* 0x000000686968723e */ /* 0x000fe400048060ff */
[----:B------:R-:W-:Y:S02]  /*14df0*/  PRMT R11, R38, 0x5410, R11 ;  /* 0x00005410260b7816 */ /* 0x000fe4000000000b */
[----:B------:R-:W-:Y:S02]  /*14e00*/  PRMT R21, R72, 0x3340, R1 ;  /* 0x0000334048157816 */ /* 0x000fe40000000001 */
[----:B------:R-:W-:Y:S02]  /*14e10*/  PRMT R30, R68, 0x3340, R41 ;  /* 0x00003340441e7816 */ /* 0x000fe40000000029 */
[----:B------:R-:W-:-:S02]  /*14e20*/  PRMT R25, R28, 0x5410, R25 ;  /* 0x000054101c197816 */ /* 0x000fc40000000019 */
[----:B------:R-:W-:Y:S02]  /*14e30*/  PRMT R23, R80, 0x3340, R1 ;  /* 0x0000334050177816 */ /* 0x000fe40000000001 */
[----:B------:R-:W-:Y:S02]  /*14e40*/  PRMT R38, R76, 0x3340, R43 ;  /* 0x000033404c267816 */ /* 0x000fe4000000002b */
[----:B------:R-:W-:Y:S02]  /*14e50*/  PRMT R27, R88, 0x3340, R1 ;  /* 0x00003340581b7816 */ /* 0x000fe40000000001 */
[----:B------:R-:W-:Y:S02]  /*14e60*/  PRMT R28, R84, 0x3340, R45 ;  /* 0x00003340541c7816 */ /* 0x000fe4000000002d */
[----:B------:R-:W-:Y:S02]  /*14e70*/  LOP3.LUT R92, R92, 0xffff, RZ, 0xc0, !PT ;  /* 0x0000ffff5c5c7812 */ /* 0x000fe400078ec0ff */
[----:B------:R-:W-:-:S02]  /*14e80*/  LOP3.LUT R47, R94, 0xffff, RZ, 0xc0, !PT ;  /* 0x0000ffff5e2f7812 */ /* 0x000fc400078ec0ff */
[----:B------:R-:W-:Y:S02]  /*14e90*/  LOP3.LUT R96, R96, 0xffff, RZ, 0xc0, !PT ;  /* 0x0000ffff60607812 */ /* 0x000fe400078ec0ff */
[----:B------:R-:W-:Y:S02]  /*14ea0*/  PRMT R46, R112, 0x3340, R1 ;  /* 0x00003340702e7816 */ /* 0x000fe40000000001 */
[----:B------:R-:W-:Y:S02]  /*14eb0*/  PRMT R53, R108, 0x3340, R51 ;  /* 0x000033406c357816 */ /* 0x000fe40000000033 */
[----:B------:R-:W-:Y:S02]  /*14ec0*/  F2FP.SATFINITE.E5M2.F32.PACK_AB_MERGE_C R116, R117, R116, RZ ;  /* 0x000000747574723e */ /* 0x000fe400048060ff */
[----:B------:R-:W-:Y:S02]  /*14ed0*/  F2FP.SATFINITE.E5M2.F32.PACK_AB_MERGE_C R118, R119, R118, RZ ;  /* 0x000000767776723e */ /* 0x000fe400048060ff */
[----:B------:R-:W-:-:S02]  /*14ee0*/  F2FP.SATFINITE.E5M2.F32.PACK_AB_MERGE_C R120, R121, R120, RZ ;  /* 0x000000787978723e */ /* 0x000fc400048060ff */
[----:B------:R-:W-:Y:S02]  /*14ef0*/  PRMT R35, R20, 0x5410, R35 ;  /* 0x0000541014237816 */ /* 0x000fe40000000023 */
[----:B------:R-:W-:Y:S02]  /*14f00*/  PRMT R20, R30, 0x5410, R21 ;  /* 0x000054101e147816 */ /* 0x000fe40000000015 */
[----:B------:R-:W-:Y:S02]  /*14f10*/  LOP3.LUT R100, R100, 0xffff, RZ, 0xc0, !PT ;  /* 0x0000ffff64647812 */ /* 0x000fe400078ec0ff */
[----:B------:R-:W-:Y:S02]  /*14f20*/  LOP3.LUT R49, R102, 0xffff, RZ, 0xc0, !PT ;  /* 0x0000ffff66317812 */ /* 0x000fe400078ec0ff */
[----:B------:R-:W-:Y:S02]  /*14f30*/  LOP3.LUT R104, R104, 0xffff, RZ, 0xc0, !PT ;  /* 0x0000ffff68687812 */ /* 0x000fe400078ec0ff */
[----:B------:R-:W-:-:S02]  /*14f40*/  F2FP.SATFINITE.E5M2.F32.PACK_AB_MERGE_C R124, R125, R124, RZ ;  /* 0x0000007c7d7c723e */ /* 0x000fc400048060ff */
[----:B------:R-:W-:Y:S02]  /*14f50*/  F2FP.SATFINITE.E5M2.F32.PACK_AB_MERGE_C R126, R127, R126, RZ ;  /* 0x0000007e7f7e723e */ /* 0x000fe400048060ff */
[----:B------:R-:W-:Y:S02]  /*14f60*/  F2FP.SATFINITE.E5M2.F32.PACK_AB_MERGE_C R128, R129, R128, RZ ;  /* 0x000000808180723e */ /* 0x000fe400048060ff */
[----:B------:R-:W-:Y:S02]  /*14f70*/  PRMT R21, R38, 0x5410, R23 ;  /* 0x0000541026157816 */ /* 0x000fe40000000017 */
[----:B------:R-:W-:Y:S02]  /*14f80*/  PRMT R27, R28, 0x5410, R27 ;  /* 0x000054101c1b7816 */ /* 0x000fe4000000001b */
[----:B------:R-:W-:Y:S02]  /*14f90*/  SHF.R.U32.HI R4, RZ, 0x8, R4 ;  /* 0x00000008ff047819 */ /* 0x000fe40000011604 */
[----:B------:R-:W-:-:S02]  /*14fa0*/  PRMT R23, R96, 0x3340, R1 ;  /* 0x0000334060177816 */ /* 0x000fc40000000001 */
[----:B------:R-:W-:Y:S02]  /*14fb0*/  PRMT R30, R92, 0x3340, R47 ;  /* 0x000033405c1e7816 */ /* 0x000fe4000000002f */
[----:B------:R-:W-:Y:S02]  /*14fc0*/  PRMT R28, R53, 0x5410, R46 ;  /* 0x00005410351c7816 */ /* 0x000fe4000000002e */
[----:B------:R-:W-:Y:S02]  /*14fd0*/  SHF.R.U32.HI R3, RZ, 0x8, R3 ;  /* 0x00000008ff037819 */ /* 0x000fe40000011603 */
[----:B------:R-:W-:Y:S02]  /*14fe0*/  LOP3.LUT R116, R116, 0xffff, RZ, 0xc0, !PT ;  /* 0x0000ffff74747812 */ /* 0x000fe400078ec0ff */
[----:B------:R-:W-:Y:S02]  /*14ff0*/  LOP3.LUT R53, R118, 0xffff, RZ, 0xc0, !PT ;  /* 0x0000ffff76357812 */ /* 0x000fe400078ec0ff */
[----:B------:R-:W-:-:S02]  /*15000*/  LOP3.LUT R55, R120, 0xffff, RZ, 0xc0, !PT ;  /* 0x0000ffff78377812 */ /* 0x000fc400078ec0ff */
[----:B------:R-:W-:Y:S02]  /*15010*/  F2FP.SATFINITE.E5M2.F32.PACK_AB_MERGE_C R58, R59, R58, RZ ;  /* 0x0000003a3b3a723e */ /* 0x000fe400048060ff */
[----:B------:R-:W-:Y:S02]  /*15020*/  PRMT R29, R104, 0x3340, R1 ;  /* 0x00003340681d7816 */ /* 0x000fe40000000001 */
[----:B------:R-:W-:Y:S02]  /*15030*/  PRMT R38, R100, 0x3340, R49 ;  /* 0x0000334064267816 */ /* 0x000fe40000000031 */
[----:B------:R-:W-:Y:S02]  /*15040*/  LOP3.LUT R124, R124, 0xffff, RZ, 0xc0, !PT ;  /* 0x0000ffff7c7c7812 */ /* 0x000fe400078ec0ff */
[----:B------:R-:W-:Y:S02]  /*15050*/  LOP3.LUT R57, R126, 0xffff, RZ, 0xc0, !PT ;  /* 0x0000ffff7e397812 */ /* 0x000fe400078ec0ff */
[----:B------:R-:W-:-:S02]  /*15060*/  LOP3.LUT R59, R128, 0xffff, RZ, 0xc0, !PT ;  /* 0x0000ffff803b7812 */ /* 0x000fc400078ec0ff */
[----:B------:R-:W-:Y:S02]  /*15070*/  SHF.R.U32.HI R8, RZ, 0x8, R8 ;  /* 0x00000008ff087819 */ /* 0x000fe40000011608 */
[----:B------:R-:W-:Y:S02]  /*15080*/  LOP3.LUT R63, R4, 0xffff, RZ, 0xc0, !PT ;  /* 0x0000ffff043f7812 */ /* 0x000fe400078ec0ff */
[----:B------:R-:W-:Y:S02]  /*15090*/  PRMT R23, R30, 0x5410, R23 ;  /* 0x000054101e177816 */ /* 0x000fe40000000017 */
[----:B------:R-:W-:Y:S02]  /*150a0*/  LOP3.LUT R4, R3, 0xffff, RZ, 0xc0, !PT ;  /* 0x0000ffff03047812 */ /* 0x000fe400078ec0ff */
[----:B------:R-:W-:Y:S02]  /*150b0*/  PRMT R30, R55, 0x3340, R0 ;  /* 0x00003340371e7816 */ /* 0x000fe40000000000 */
[----:B------:R-:W-:-:S02]  /*150c0*/  PRMT R65, R116, 0x3340, R53 ;  /* 0x0000334074417816 */ /* 0x000fc40000000035 */
[----:B------:R-:W-:Y:S02]  /*150d0*/  SHF.R.U32.HI R12, RZ, 0x8, R12 ;  /* 0x00000008ff0c7819 */ /* 0x000fe4000001160c */
[----:B------:R-:W-:Y:S02]  /*150e0*/  SHF.R.U32.HI R5, RZ, 0x8, R5 ;  /* 0x00000008ff057819 */ /* 0x000fe40000011605 */
[----:B------:R-:W-:Y:S02]  /*150f0*/  F2FP.SATFINITE.E5M2.F32.PACK_AB_MERGE_C R66, R67, R66, RZ ;  /* 0x000000424342723e */ /* 0x000fe400048060ff */
[----:B------:R-:W-:Y:S02]  /*15100*/  PRMT R29, R38, 0x5410, R29 ;  /* 0x00005410261d7816 */ /* 0x000fe4000000001d */
[----:B------:R-:W-:Y:S02]  /*15110*/  SHF.R.U32.HI R24, RZ, 0x8, R24 ;  /* 0x00000008ff187819 */ /* 0x000fe40000011618 */
[----:B------:R-:W-:-:S02]  /*15120*/  PRMT R38, R59, 0x3340, R0 ;  /* 0x000033403b267816 */ /* 0x000fc40000000000 */
[----:B------:R-:W-:Y:S02]  /*15130*/  PRMT R67, R124, 0x3340, R57 ;  /* 0x000033407c437816 */ /* 0x000fe40000000039 */
[----:B------:R-:W-:Y:S02]  /*15140*/  LOP3.LUT R61, R8, 0xffff, RZ, 0xc0, !PT ;  /* 0x0000ffff083d7812 */ /* 0x000fe400078ec0ff */
[----:B------:R-:W-:Y:S02]  /*15150*/  PRMT R8, R63, 0x3340, R4 ;  /* 0x000033403f087816 */ /* 0x000fe40000000004 */
[----:B------:R-:W-:Y:S02]  /*15160*/  SHF.R.U32.HI R16, RZ, 0x8, R16 ;  /* 0x00000008ff107819 */ /* 0x000fe40000011610 */
[----:B------:R-:W-:Y:S02]  /*15170*/  SHF.R.U32.HI R9, RZ, 0x8, R9 ;  /* 0x00000008ff097819 */ /* 0x000fe40000011609 */
[----:B------:R-:W-:-:S02]  /*15180*/  PRMT R30, R65, 0x5410, R30 ;  /* 0x00005410411e7816 */ /* 0x000fc4000000001e */
[----:B------:R-:W-:Y:S02]  /*15190*/  LOP3.LUT R63, R12, 0xffff, RZ, 0xc0, !PT ;  /* 0x0000ffff0c3f7812 */ /* 0x000fe400078ec0ff */
[----:B------:R-:W-:Y:S02]  /*151a0*/  LOP3.LUT R4, R5, 0xffff, RZ, 0xc0, !PT ;  /* 0x0000ffff05047812 */ /* 0x000fe400078ec0ff */
[----:B------:R-:W-:Y:S02]  /*151b0*/  LOP3.LUT R65, R24, 0xffff, RZ, 0xc0, !PT ;  /* 0x0000ffff18417812 */ /* 0x000fe400078ec0ff */
[----:B------:R-:W-:Y:S02]  /*151c0*/  PRMT R3, R67, 0x5410, R38 ;  /* 0x0000541043037816 */ /* 0x000fe40000000026 */
[----:B------:R-:W-:Y:S02]  /*151d0*/  SHF.R.U32.HI R40, RZ, 0x8, R40 ;  /* 0x00000008ff287819 */ /* 0x000fe40000011628 */
[----:B------:R-:W-:-:S02]  /*151e0*/  LOP3.LUT R5, R16, 0xffff, RZ, 0xc0, !PT ;  /* 0x0000ffff10057812 */ /* 0x000fc400078ec0ff */
[----:B------:R-:W-:Y:S02]  /*151f0*/  LOP3.LUT R67, R9, 0xffff, RZ, 0xc0, !PT ;  /* 0x0000ffff09437812 */ /* 0x000fe400078ec0ff */
[----:B------:R-:W-:Y:S02]  /*15200*/  PRMT R9, R63, 0x3340, R4 ;  /* 0x000033403f097816 */ /* 0x000fe40000000004 */
[----:B------:R-:W-:Y:S02]  /*15210*/  SHF.R.U32.HI R14, RZ, 0x8, R14 ;  /* 0x00000008ff0e7819 */ /* 0x000fe4000001160e */
[----:B------:R-:W-:Y:S02]  /*15220*/  SHF.R.U32.HI R22, RZ, 0x8, R22 ;  /* 0x00000008ff167819 */ /* 0x000fe40000011616 */
[----:B------:R-:W-:Y:S02]  /*15230*/  PRMT R63, R65, 0x3340, R0 ;  /* 0x00003340413f7816 */ /* 0x000fe40000000000 */
[----:B------:R-:W-:-:S02]  /*15240*/  SHF.R.U32.HI R15, RZ, 0x8, R15 ;  /* 0x00000008ff0f7819 */ /* 0x000fc4000001160f */
[----:B------:R-:W-:Y:S02]  /*15250*/  SHF.R.U32.HI R32, RZ, 0x8, R32 ;  /* 0x00000008ff207819 */ /* 0x000fe40000011620 */
[----:B------:R-:W-:Y:S02]  /*15260*/  LOP3.LUT R65, R40, 0xffff, RZ, 0xc0, !PT ;  /* 0x0000ffff28417812 */ /* 0x000fe400078ec0ff */
[----:B------:R-:W-:Y:S02]  /*15270*/  PRMT R12, R5, 0x3340, R0 ;  /* 0x00003340050c7816 */ /* 0x000fe40000000000 */
[----:B------:R-:W-:Y:S02]  /*15280*/  SHF.R.U32.HI R52, RZ, 0x8, R52 ;  /* 0x00000008ff347819 */ /* 0x000fe40000011634 */
[----:B------:R-:W-:Y:S02]  /*15290*/  SHF.R.U32.HI R37, RZ, 0x8, R37 ;  /* 0x00000008ff257819 */ /* 0x000fe40000011625 */
[----:B------:R-:W-:-:S02]  /*152a0*/  LOP3.LUT R5, R14, 0xffff, RZ, 0xc0, !PT ;  /* 0x0000ffff0e057812 */ /* 0x000fc400078ec0ff */
[----:B------:R-:W-:Y:S02]  /*152b0*/  SHF.R.U32.HI R56, RZ, 0x8, R56 ;  /* 0x00000008ff387819 */ /* 0x000fe40000011638 */
[----:B------:R-:W-:Y:S02]  /*152c0*/  LOP3.LUT R16, R22, 0xffff, RZ, 0xc0, !PT ;  /* 0x0000ffff16107812 */ /* 0x000fe400078ec0ff */
[----:B------:R-:W-:Y:S02]  /*152d0*/  LOP3.LUT R14, R15, 0xffff, RZ, 0xc0, !PT ;  /* 0x0000ffff0f0e7812 */ /* 0x000fe400078ec0ff */
[----:B------:R-:W-:Y:S02]  /*152e0*/  LOP3.LUT R15, R32, 0xffff, RZ, 0xc0, !PT ;  /* 0x0000ffff200f7812 */ /* 0x000fe400078ec0ff */
[----:B------:R-:W-:Y:S02]  /*152f0*/  PRMT R22, R65, 0x3340, R0 ;  /* 0x0000334041167816 */ /* 0x000fe40000000000 */
[----:B------:R-:W-:-:S02]  /*15300*/  LOP3.LUT R65, R52, 0xffff, RZ, 0xc0, !PT ;  /* 0x0000ffff34417812 */ /* 0x000fc400078ec0ff */
[----:B------:R-:W-:Y:S02]  /*15310*/  LOP3.LUT R32, R37, 0xffff, RZ, 0xc0, !PT ;  /* 0x0000ffff25207812 */ /* 0x000fe400078ec0ff */
[----:B------:R-:W-:Y:S02]  /*15320*/  LOP3.LUT R37, R56, 0xffff, RZ, 0xc0, !PT ;  /* 0x0000ffff38257812 */ /* 0x000fe400078ec0ff */
[----:B------:R-:W-:Y:S02]  /*15330*/  PRMT R32, R65, 0x3340, R32 ;  /* 0x0000334041207816 */ /* 0x000fe40000000020 */
[----:B------:R-:W-:Y:S02]  /*15340*/  PRMT R37, R37, 0x3340, R0 ;  /* 0x0000334025257816 */ /* 0x000fe40000000000 */
[----:B------:R-:W-:Y:S02]  /*15350*/  SHF.R.U32.HI R36, RZ, 0x8, R36 ;  /* 0x00000008ff247819 */ /* 0x000fe40000011624 */
[----:B------:R-:W-:-:S02]  /*15360*/  PRMT R37, R32, 0x5410, R37 ;  /* 0x0000541020257816 */ /* 0x000fc40000000025 */
[----:B------:R-:W5:Y:S01]  /*15370*/  LDL.LU R32, [R1+0x2a8] ;  /* 0x0002a80001207983 */ /* 0x000f620000300800 */
[----:B------:R-:W-:Y:S02]  /*15380*/  SHF.R.U32.HI R17, RZ, 0x8, R17 ;  /* 0x00000008ff117819 */ /* 0x000fe40000011611 */
[----:B------:R-:W-:Y:S02]  /*15390*/  SHF.R.U32.HI R44, RZ, 0x8, R44 ;  /* 0x00000008ff2c7819 */ /* 0x000fe4000001162c */
[----:B------:R-:W-:Y:S02]  /*153a0*/  SHF.R.U32.HI R33, RZ, 0x8, R33 ;  /* 0x00000008ff217819 */ /* 0x000fe40000011621 */
[----:B------:R-:W-:Y:S02]  /*153b0*/  PRMT R14, R5, 0x3340, R14 ;  /* 0x00003340050e7816 */ /* 0x000fe4000000000e */
[----:B------:R-:W-:Y:S02]  /*153c0*/  LOP3.LUT R36, R36, 0xffff, RZ, 0xc0, !PT ;  /* 0x0000ffff24247812 */ /* 0x000fe400078ec0ff */
[----:B------:R-:W-:-:S02]  /*153d0*/  LOP3.LUT R17, R17, 0xffff, RZ, 0xc0, !PT ;  /* 0x0000ffff11117812 */ /* 0x000fc400078ec0ff */
[----:B------:R-:W-:Y:S02]  /*153e0*/  LOP3.LUT R5, R44, 0xffff, RZ, 0xc0, !PT ;  /* 0x0000ffff2c057812 */ /* 0x000fe400078ec0ff */
[----:B------:R-:W-:Y:S02]  /*153f0*/  LOP3.LUT R24, R33, 0xffff, RZ, 0xc0, !PT ;  /* 0x0000ffff21187812 */ /* 0x000fe400078ec0ff */
[----:B------:R-:W-:Y:S02]  /*15400*/  SHF.R.U32.HI R60, RZ, 0x8, R60 ;  /* 0x00000008ff3c7819 */ /* 0x000fe4000001163c */
[----:B------:R-:W-:Y:S02]  /*15410*/  SHF.R.U32.HI R39, RZ, 0x8, R39 ;  /* 0x00000008ff277819 */ /* 0x000fe40000011627 */
[----:B------:R-:W-:Y:S02]  /*15420*/  PRMT R17, R36, 0x3340, R17 ;  /* 0x0000334024117816 */ /* 0x000fe40000000011 */
[----:B------:R-:W-:-:S02]  /*15430*/  PRMT R24, R5, 0x3340, R24 ;  /* 0x0000334005187816 */ /* 0x000fc40000000018 */
[----:B------:R-:W-:Y:S02]  /*15440*/  LOP3.LUT R5, R60, 0xffff, RZ, 0xc0, !PT ;  /* 0x0000ffff3c057812 */ /* 0x000fe400078ec0ff */
[----:B------:R-:W-:Y:S02]  /*15450*/  LOP3.LUT R36, R39, 0xffff, RZ, 0xc0, !PT ;  /* 0x0000ffff27247812 */ /* 0x000fe400078ec0ff */
[----:B------:R-:W-:Y:S02]  /*15460*/  SHF.R.U32.HI R76, RZ, 0x8, R76 ;  /* 0x00000008ff4c7819 */ /* 0x000fe4000001164c */
[----:B------:R-:W-:Y:S02]  /*15470*/  SHF.R.U32.HI R43, RZ, 0x8, R43 ;  /* 0x00000008ff2b7819 */ /* 0x000fe4000001162b */
[----:B------:R-:W-:Y:S02]  /*15480*/  PRMT R36, R5, 0x3340, R36 ;  /* 0x0000334005247816 */ /* 0x000fe40000000024 */
[----:B------:R-:W-:-:S02]  /*15490*/  LOP3.LUT R5, R76, 0xffff, RZ, 0xc0, !PT ;  /* 0x0000ffff4c057812 */ /* 0x000fc400078ec0ff */
[----:B------:R-:W-:Y:S02]  /*154a0*/  LOP3.LUT R40, R43, 0xffff, RZ, 0xc0, !PT ;  /* 0x0000ffff2b287812 */ /* 0x000fe400078ec0ff */
[----:B------:R-:W-:Y:S02]  /*154b0*/  SHF.R.U32.HI R96, RZ, 0x8, R96 ;  /* 0x00000008ff607819 */ /* 0x000fe40000011660 */
[----:B------:R-:W-:Y:S02]  /*154c0*/  SHF.R.U32.HI R92, RZ, 0x8, R92 ;  /* 0x00000008ff5c7819 */ /* 0x000fe4000001165c */
[----:B------:R-:W-:Y:S02]  /*154d0*/  SHF.R.U32.HI R47, RZ, 0x8, R47 ;  /* 0x00000008ff2f7819 */ /* 0x000fe4000001162f */
[----:B------:R-:W-:Y:S02]  /*154e0*/  PRMT R40, R5, 0x3340, R40 ;  /* 0x0000334005287816 */ /* 0x000fe40000000028 */
[----:B------:R-:W-:-:S02]  /*154f0*/  SHF.R.U32.HI R49, RZ, 0x8, R49 ;  /* 0x00000008ff317819 */ /* 0x000fc40000011631 */
[----:B------:R-:W-:Y:S02]  /*15500*/  LOP3.LUT R5, R96, 0xffff, RZ, 0xc0, !PT ;  /* 0x0000ffff60057812 */ /* 0x000fe400078ec0ff */
[----:B------:R-:W-:Y:S02]  /*15510*/  SHF.R.U32.HI R108, RZ, 0x8, R108 ;  /* 0x00000008ff6c7819 */ /* 0x000fe4000001166c */
[----:B------:R-:W-:Y:S02]  /*15520*/  SHF.R.U32.HI R51, RZ, 0x8, R51 ;  /* 0x00000008ff337819 */ /* 0x000fe40000011633 */
[----:B0-----:R-:W-:Y:S02]  /*15530*/  ISETP.GE.AND P0, PT, R132, UR10, PT ;  /* 0x0000000a84007c0c */ /* 0x001fe4000bf06270 */
[----:B------:R-:W-:Y:S02]  /*15540*/  SHF.R.U32.HI R100, RZ, 0x8, R100 ;  /* 0x00000008ff647819 */ /* 0x000fe40000011664 */
[----:B------:R-:W-:-:S02]  /*15550*/  LOP3.LUT R92, R92, 0xffff, RZ, 0xc0, !PT ;  /* 0x0000ffff5c5c7812 */ /* 0x000fc400078ec0ff */
[----:B------:R-:W-:Y:S02]  /*15560*/  LOP3.LUT R47, R47, 0xffff, RZ, 0xc0, !PT ;  /* 0x0000ffff2f2f7812 */ /* 0x000fe400078ec0ff */
[----:B------:R-:W-:Y:S02]  /*15570*/  SHF.R.U32.HI R112, RZ, 0x8, R112 ;  /* 0x00000008ff707819 */ /* 0x000fe40000011670 */
[----:B------:R-:W-:Y:S02]  /*15580*/  PRMT R16, R67, 0x3340, R16 ;  /* 0x0000334043107816 */ /* 0x000fe40000000010 */
[----:B------:R-:W-:Y:S02]  /*15590*/  SHF.R.U32.HI R48, RZ, 0x8, R48 ;  /* 0x00000008ff307819 */ /* 0x000fe40000011630 */
[----:B------:R-:W-:Y:S02]  /*155a0*/  LOP3.LUT R4, R49, 0xffff, RZ, 0xc0, !PT ;  /* 0x0000ffff31047812 */ /* 0x000fe400078ec0ff */
[----:B------:R-:W-:-:S02]  /*155b0*/  PRMT R46, R5, 0x3340, R0 ;  /* 0x00003340052e7816 */ /* 0x000fc40000000000 */
[----:B------:R-:W-:Y:S02]  /*155c0*/  LOP3.LUT R108, R108, 0xffff, RZ, 0xc0, !PT ;  /* 0x0000ffff6c6c7812 */ /* 0x000fe400078ec0ff */
[----:B------:R-:W-:Y:S02]  /*155d0*/  LOP3.LUT R51, R51, 0xffff, RZ, 0xc0, !PT ;  /* 0x0000ffff33337812 */ /* 0x000fe400078ec0ff */
[----:B--2---:R-:W-:Y:S01]  /*155e0*/  ISETP.LT.AND P2, PT, R133, UR4, !P0 ;  /* 0x0000000485007c0c */ /* 0x004fe2000c741270 */
[----:B------:R-:W0:Y:S01]  /*155f0*/  LDCU UR4, c[0x0][0x3b4] ;  /* 0x00007680ff0477ac */ /* 0x000e220008000800 */
[----:B------:R-:W-:Y:S01]  /*15600*/  LOP3.LUT R67, R100, 0xffff, RZ, 0xc0, !PT ;  /* 0x0000ffff64437812 */ /* 0x000fe200078ec0ff */
[----:B------:R-:W2:Y:S01]  /*15610*/  S2R R133, SR_TID.X ;  /* 0x0000000000857919 */ /* 0x000ea20000002100 */
[----:B------:R-:W-:Y:S02]  /*15620*/  PRMT R49, R92, 0x3340, R47 ;  /* 0x000033405c317816 */ /* 0x000fe4000000002f */
[----:B------:R-:W-:-:S02]  /*15630*/  LOP3.LUT R5, R112, 0xffff, RZ, 0xc0, !PT ;  /* 0x0000ffff70057812 */ /* 0x000fc400078ec0ff */
[----:B------:R-:W-:Y:S02]  /*15640*/  LOP3.LUT R10, R10, 0xffff, RZ, 0xc0, !PT ;  /* 0x0000ffff0a0a7812 */ /* 0x000fe400078ec0ff */
[----:B------:R-:W-:Y:S02]  /*15650*/  LOP3.LUT R47, R18, 0xffff, RZ, 0xc0, !PT ;  /* 0x0000ffff122f7812 */ /* 0x000fe400078ec0ff */
[----:B------:R-:W-:Y:S02]  /*15660*/  LOP3.LUT R26, R26, 0xffff, RZ, 0xc0, !PT ;  /* 0x0000ffff1a1a7812 */ /* 0x000fe400078ec0ff */
[----:B------:R-:W-:Y:S02]  /*15670*/  LOP3.LUT R34, R34, 0xffff, RZ, 0xc0, !PT ;  /* 0x0000ffff22227812 */ /* 0x000fe400078ec0ff */
[----:B------:R-:W-:Y:S02]  /*15680*/  LOP3.LUT R33, R48, 0xffff, RZ, 0xc0, !PT ;  /* 0x0000ffff30217812 */ /* 0x000fe400078ec0ff */
[----:B------:R-:W-:-:S02]  /*15690*/  PRMT R108, R108, 0x3340, R51 ;  /* 0x000033406c6c7816 */ /* 0x000fc40000000033 */
[--C-:B------:R-:W-:Y:S02]  /*156a0*/  PRMT R61, R61, 0x3340, R0.reuse ;  /* 0x000033403d3d7816 */ /* 0x100fe40000000000 */
[----:B------:R-:W-:Y:S02]  /*156b0*/  PRMT R15, R15, 0x3340, R0 ;  /* 0x000033400f0f7816 */ /* 0x000fe40000000000 */
[----:B------:R-:W-:Y:S02]  /*156c0*/  PRMT R48, R67, 0x3340, R4 ;  /* 0x0000334043307816 */ /* 0x000fe40000000004 */
[----:B------:R-:W-:Y:S02]  /*156d0*/  PRMT R51, R5, 0x3340, R0 ;  /* 0x0000334005337816 */ /* 0x000fe40000000000 */
[----:B------:R-:W-:Y:S02]  /*156e0*/  PRMT R4, R7, 0x4210, R10 ;  /* 0x0000421007047816 */ /* 0x000fe4000000000a */
[----:B------:R-:W-:-:S02]  /*156f0*/  PRMT R5, R6, 0x4210, R47 ;  /* 0x0000421006057816 */ /* 0x000fc4000000002f */
[----:B------:R-:W-:Y:S02]  /*15700*/  PRMT R6, R31, 0x4210, R26 ;  /* 0x000042101f067816 */ /* 0x000fe4000000001a */
[----:B------:R-:W-:Y:S02]  /*15710*/  PRMT R7, R19, 0x4210, R34 ;  /* 0x0000421013077816 */ /* 0x000fe40000000022 */
[----:B------:R-:W-:Y:S02]  /*15720*/  PRMT R61, R8, 0x5410, R61 ;  /* 0x00005410083d7816 */ /* 0x000fe4000000003d */
[----:B------:R-:W-:Y:S01]  /*15730*/  PRMT R12, R9, 0x5410, R12 ;  /* 0x00005410090c7816 */ /* 0x000fe2000000000c */
[----:B------:R0:W-:Y:S01]  /*15740*/  STS.128 [R2], R4 ;  /* 0x0000000402007388 */ /* 0x0001e20000000c00 */
[----:B------:R-:W-:Y:S02]  /*15750*/  PRMT R63, R16, 0x5410, R63 ;  /* 0x00005410103f7816 */ /* 0x000fe4000000003f */
[----:B------:R-:W-:-:S02]  /*15760*/  PRMT R15, R14, 0x5410, R15 ;  /* 0x000054100e0f7816 */ /* 0x000fc4000000000f */
[----:B------:R-:W-:Y:S02]  /*15770*/  SHF.R.U32.HI R41, RZ, 0x8, R41 ;  /* 0x00000008ff297819 */ /* 0x000fe40000011629 */
[----:B------:R-:W-:Y:S02]  /*15780*/  SHF.R.U32.HI R68, RZ, 0x8, R68 ;  /* 0x00000008ff447819 */ /* 0x000fe40000011644 */
[----:B------:R-:W-:Y:S02]  /*15790*/  SHF.R.U32.HI R72, RZ, 0x8, R72 ;  /* 0x00000008ff487819 */ /* 0x000fe40000011648 */
[----:B------:R-:W-:Y:S02]  /*157a0*/  LOP3.LUT R38, R41, 0xffff, RZ, 0xc0, !PT ;  /* 0x0000ffff29267812 */ /* 0x000fe400078ec0ff */
[----:B------:R-:W-:Y:S02]  /*157b0*/  LOP3.LUT R65, R68, 0xffff, RZ, 0xc0, !PT ;  /* 0x0000ffff44417812 */ /* 0x000fe400078ec0ff */
[----:B------:R-:W-:-:S02]  /*157c0*/  LOP3.LUT R41, R72, 0xffff, RZ, 0xc0, !PT ;  /* 0x0000ffff48297812 */ /* 0x000fc400078ec0ff */
[----:B0-----:R-:W-:Y:S02]  /*157d0*/  PRMT R4, R61, 0x5210, R10 ;  /* 0x000052103d047816 */ /* 0x001fe4000000000a */
[----:B------:R-:W-:Y:S02]  /*157e0*/  PRMT R5, R12, 0x5210, R47 ;  /* 0x000052100c057816 */ /* 0x000fe4000000002f */
[----:B------:R-:W-:Y:S02]  /*157f0*/  PRMT R6, R63, 0x5210, R26 ;  /* 0x000052103f067816 */ /* 0x000fe4000000001a */
[----:B------:R-:W-:Y:S02]  /*15800*/  PRMT R7, R15, 0x5210, R34 ;  /* 0x000052100f077816 */ /* 0x000fe40000000022 */
[----:B------:R-:W-:Y:S02]  /*15810*/  PRMT R33, R33, 0x3340, R0 ;  /* 0x0000334021217816 */ /* 0x000fe40000000000 */
[----:B------:R-:W-:Y:S01]  /*15820*/  PRMT R38, R65, 0x3340, R38 ;  /* 0x0000334041267816 */ /* 0x000fe20000000026 */
[----:B------:R0:W-:Y:S01]  /*15830*/  STS.128 [R2+0x400], R4 ;  /* 0x0004000402007388 */ /* 0x0001e20000000c00 */
[----:B------:R-:W-:-:S02]  /*15840*/  PRMT R41, R41, 0x3340, R0 ;  /* 0x0000334029297816 */ /* 0x000fc40000000000 */
[----:B--2---:R-:W-:Y:S02]  /*15850*/  LOP3.LUT R133, R133, 0x7f, RZ, 0xc0, !PT ;  /* 0x0000007f85857812 */ /* 0x004fe400078ec0ff */
[----:B------:R-:W-:Y:S02]  /*15860*/  PRMT R33, R24, 0x5410, R33 ;  /* 0x0000541018217816 */ /* 0x000fe40000000021 */
[----:B------:R-:W-:Y:S02]  /*15870*/  PRMT R17, R17, 0x5410, R22 ;  /* 0x0000541011117816 */ /* 0x000fe40000000016 */
[----:B------:R-:W-:Y:S02]  /*15880*/  PRMT R24, R38, 0x5410, R41 ;  /* 0x0000541026187816 */ /* 0x000fe40000000029 */
[----:B------:R-:W-:Y:S01]  /*15890*/  LOP3.LUT R42, R42, 0xffff, RZ, 0xc0, !PT ;  /* 0x0000ffff2a2a7812 */ /* 0x000fe200078ec0ff */
[----:B------:R-:W2:Y:S01]  /*158a0*/  LDL.LU R41, [R1+0x2c8] ;  /* 0x0002c80001297983 */ /* 0x000ea20000300800 */
[----:B------:R-:W-:-:S02]  /*158b0*/  LOP3.LUT R50, R50, 0xffff, RZ, 0xc0, !PT ;  /* 0x0000ffff32327812 */ /* 0x000fc400078ec0ff */
[----:B------:R-:W-:Y:S01]  /*158c0*/  LEA R38, R133, UR13, 0x4 ;  /* 0x0000000d85267c11 */ /* 0x000fe2000f8e20ff */
[----:B------:R-:W3:Y:S01]  /*158d0*/  LDL.LU R47, [R1+0x224] ;  /* 0x00022400012f7983 */ /* 0x000ee20000300800 */
[----:B------:R-:W-:Y:S02]  /*158e0*/  PRMT R12, R17, 0x5210, R42 ;  /* 0x00005210110c7816 */ /* 0x000fe4000000002a */
[----:B0-----:R-:W-:Y:S01]  /*158f0*/  PRMT R5, R11, 0x4210, R50 ;  /* 0x000042100b057816 */ /* 0x001fe20000000032 */
[----:B------:R-:W-:Y:S01]  /*15900*/  BAR.SYNC.DEFER_BLOCKING 0x0 ;  /* 0x0000000000007b1d */ /* 0x000fe20000010000 */
[----:B------:R-:W-:Y:S02]  /*15910*/  SHF.R.U32.HI R64, RZ, 0x8, R64 ;  /* 0x00000008ff407819 */ /* 0x000fe40000011640 */
[----:B------:R-:W-:Y:S02]  /*15920*/  LOP3.LUT R58, R58, 0xffff, RZ, 0xc0, !PT ;  /* 0x0000ffff3a3a7812 */ /* 0x000fe400078ec0ff */
[----:B------:R-:W-:-:S02]  /*15930*/  LOP3.LUT R39, R64, 0xffff, RZ, 0xc0, !PT ;  /* 0x0000ffff40277812 */ /* 0x000fc400078ec0ff */
[----:B------:R-:W-:Y:S02]  /*15940*/  LOP3.LUT R66, R66, 0xffff, RZ, 0xc0, !PT ;  /* 0x0000ffff42427812 */ /* 0x000fe400078ec0ff */
[----:B------:R-:W-:Y:S02]  /*15950*/  PRMT R39, R39, 0x3340, R0 ;  /* 0x0000334027277816 */ /* 0x000fe40000000000 */
[----:B------:R-:W-:Y:S02]  /*15960*/  PRMT R4, R13, 0x4210, R42 ;  /* 0x000042100d047816 */ /* 0x000fe4000000002a */
[----:B------:R-:W-:Y:S02]  /*15970*/  PRMT R39, R36, 0x5410, R39 ;  /* 0x0000541024277816 */ /* 0x000fe40000000027 */
[----:B------:R-:W-:Y:S02]  /*15980*/  PRMT R13, R33, 0x5210, R50 ;  /* 0x00005210210d7816 */ /* 0x000fe40000000032 */
[----:B------:R-:W-:-:S02]  /*15990*/  PRMT R6, R35, 0x4210, R58 ;  /* 0x0000421023067816 */ /* 0x000fc4000000003a */
[----:B------:R-:W-:Y:S02]  /*159a0*/  PRMT R14, R37, 0x5210, R58 ;  /* 0x00005210250e7816 */ /* 0x000fe4000000003a */
[----:B------:R-:W-:Y:S02]  /*159b0*/  SHF.R.U32.HI R45, RZ, 0x8, R45 ;  /* 0x00000008ff2d7819 */ /* 0x000fe4000001162d */
[----:B------:R-:W-:Y:S01]  /*159c0*/  SHF.R.U32.HI R80, RZ, 0x8, R80 ;  /* 0x00000008ff507819 */ /* 0x000fe20000011650 */
[----:B------:R-:W0:Y:S01]  /*159d0*/  LDS.128 R16, [R38] ;  /* 0x0000000026107984 */ /* 0x000e220000000c00 */
[----:B------:R-:W-:Y:S02]  /*159e0*/  SHF.R.U32.HI R84, RZ, 0x8, R84 ;  /* 0x00000008ff547819 */ /* 0x000fe40000011654 */
[----:B------:R-:W-:Y:S01]  /*159f0*/  SHF.R.U32.HI R88, RZ, 0x8, R88 ;  /* 0x00000008ff587819 */ /* 0x000fe20000011658 */
[----:B------:R-:W-:Y:S01]  /*15a00*/  LDS.128 R8, [R38+0x800] ;  /* 0x0008000026087984 */ /* 0x000fe20000000c00 */
[----:B------:R-:W-:-:S02]  /*15a10*/  PRMT R7, R25, 0x4210, R66 ;  /* 0x0000421019077816 */ /* 0x000fc40000000042 */
[----:B------:R-:W-:Y:S01]  /*15a20*/  PRMT R15, R39, 0x5210, R66 ;  /* 0x00005210270f7816 */ /* 0x000fe20000000042 */
[----:B------:R-:W-:Y:S01]  /*15a30*/  BAR.SYNC.DEFER_BLOCKING 0x0 ;  /* 0x0000000000007b1d */ /* 0x000fe20000010000 */
[----:B------:R-:W-:Y:S02]  /*15a40*/  LOP3.LUT R44, R45, 0xffff, RZ, 0xc0, !PT ;  /* 0x0000ffff2d2c7812 */ /* 0x000fe400078ec0ff */
[----:B------:R-:W-:Y:S02]  /*15a50*/  LOP3.LUT R43, R80, 0xffff, RZ, 0xc0, !PT ;  /* 0x0000ffff502b7812 */ /* 0x000fe400078ec0ff */
[----:B------:R-:W-:-:S03]  /*15a60*/  LOP3.LUT R65, R84, 0xffff, RZ, 0xc0, !PT ;  /* 0x0000ffff54417812 */ /* 0x000fc600078ec0ff */
[----:B------:R-:W0:Y:S01]  /*15a70*/  LDC R39, c[0x0][0x3b8] ;  /* 0x0000ee00ff277b82 */ /* 0x000e220000000800 */
[----:B------:R-:W-:Y:S02]  /*15a80*/  LOP3.LUT R45, R88, 0xffff, RZ, 0xc0, !PT ;  /* 0x0000ffff582d7812 */ /* 0x000fe400078ec0ff */
[----:B------:R-:W-:Y:S02]  /*15a90*/  F2FP.SATFINITE.E5M2.F32.PACK_AB_MERGE_C R74, R75, R74, RZ ;  /* 0x0000004a4b4a723e */ /* 0x000fe400048060ff */
[----:B------:R-:W-:Y:S02]  /*15aa0*/  F2FP.SATFINITE.E5M2.F32.PACK_AB_MERGE_C R90, R91, R90, RZ ;  /* 0x0000005a5b5a723e */ /* 0x000fe400048060ff */
[----:B------:R-:W-:Y:S02]  /*15ab0*/  F2FP.SATFINITE.E5M2.F32.PACK_AB_MERGE_C R82, R83, R82, RZ ;  /* 0x000000525352723e */ /* 0x000fe400048060ff */
[----:B------:R-:W-:Y:S02]  /*15ac0*/  F2FP.SATFINITE.E5M2.F32.PACK_AB_MERGE_C R98, R99, R98, RZ ;  /* 0x000000626362723e */ /* 0x000fe400048060ff */
[----:B------:R-:W-:-:S02]  /*15ad0*/  PRMT R43, R43, 0x3340, R0 ;  /* 0x000033402b2b7816 */ /* 0x000fc40000000000 */
[----:B------:R-:W-:Y:S02]  /*15ae0*/  PRMT R44, R65, 0x3340, R44 ;  /* 0x00003340412c7816 */ /* 0x000fe4000000002c */
[----:B------:R-:W-:Y:S02]  /*15af0*/  PRMT R45, R45, 0x3340, R0 ;  /* 0x000033402d2d7816 */ /* 0x000fe40000000000 */
[----:B------:R-:W-:Y:S01]  /*15b00*/  PRMT R49, R49, 0x5410, R46 ;  /* 0x0000541031317816 */ /* 0x000fe2000000002e */
[----:B------:R-:W-:Y:S01]  /*15b10*/  STS.128 [R2], R4 ;  /* 0x0000000402007388 */ /* 0x000fe20000000c00 */
[----:B------:R-:W-:Y:S02]  /*15b20*/  SHF.R.U32.HI R116, RZ, 0x8, R116 ;  /* 0x00000008ff747819 */ /* 0x000fe40000011674 */
[----:B------:R-:W-:Y:S01]  /*15b30*/  SHF.R.U32.HI R53, RZ, 0x8, R53 ;  /* 0x00000008ff357819 */ /* 0x000fe20000011635 */
[----:B------:R-:W-:Y:S01]  /*15b40*/  STS.128 [R2+0x400], R12 ;  /* 0x0004000c02007388 */ /* 0x000fe20000000c00 */
[----:B------:R-:W-:-:S02]  /*15b50*/  LOP3.LUT R25, R74, 0xffff, RZ, 0xc0, !PT ;  /* 0x0000ffff4a197812 */ /* 0x000fc400078ec0ff */
[----:B------:R-:W-:Y:S01]  /*15b60*/  LOP3.LUT R90, R90, 0xffff, RZ, 0xc0, !PT ;  /* 0x0000ffff5a5a7812 */ /* 0x000fe200078ec0ff */
[----:B------:R-:W-:Y:S01]  /*15b70*/  BAR.SYNC.DEFER_BLOCKING 0x0 ;  /* 0x0000000000007b1d */ /* 0x000fe20000010000 */
[----:B------:R-:W-:Y:S02]  /*15b80*/  PRMT R43, R40, 0x5410, R43 ;  /* 0x00005410282b7816 */ /* 0x000fe4000000002b */
[----:B------:R-:W-:Y:S02]  /*15b90*/  PRMT R45, R44, 0x5410, R45 ;  /* 0x000054102c2d7816 */ /* 0x000fe4000000002d */
[----:B------:R-:W-:Y:S02]  /*15ba0*/  LOP3.LUT R82, R82, 0xffff, RZ, 0xc0, !PT ;  /* 0x0000ffff52527812 */ /* 0x000fe400078ec0ff */
[----:B------:R-:W-:Y:S01]  /*15bb0*/  LOP3.LUT R98, R98, 0xffff, RZ, 0xc0, !PT ;  /* 0x0000ffff62627812 */ /* 0x000fe200078ec0ff */
[----:B------:R-:W4:Y:S01]  /*15bc0*/  LDL.LU R46, [R1+0x2c4] ;  /* 0x0002c400012e7983 */ /* 0x000f220000300800 */
[----:B------:R-:W-:-:S02]  /*15bd0*/  SHF.R.U32.HI R55, RZ, 0x8, R55 ;  /* 0x00000008ff377819 */ /* 0x000fc40000011637 */
[----:B------:R-:W-:Y:S01]  /*15be0*/  F2FP.SATFINITE.E5M2.F32.PACK_AB_MERGE_C R106, R107, R106, RZ ;  /* 0x0000006a6b6a723e */ /* 0x000fe200048060ff */
[----:B------:R-:W4:Y:S01]  /*15bf0*/  LDL.LU R42, [R1+0x2c0] ;  /* 0x0002c000012a7983 */ /* 0x000f220000300800 */
[----:B------:R-:W-:Y:S02]  /*15c00*/  LOP3.LUT R116, R116, 0xffff, RZ, 0xc0, !PT ;  /* 0x0000ffff74747812 */ /* 0x000fe400078ec0ff */
[----:B------:R-:W-:Y:S02]  /*15c10*/  LOP3.LUT R53, R53, 0xffff, RZ, 0xc0, !PT ;  /* 0x0000ffff35357812 */ /* 0x000fe400078ec0ff */
[----:B------:R-:W-:Y:S02]  /*15c20*/  F2FP.SATFINITE.E5M2.F32.PACK_AB_MERGE_C R114, R115, R114, RZ ;  /* 0x000000727372723e */ /* 0x000fe400048060ff */
[----:B------:R-:W-:Y:S02]  /*15c30*/  F2FP.SATFINITE.E5M2.F32.PACK_AB_MERGE_C R122, R123, R122, RZ ;  /* 0x0000007a7b7a723e */ /* 0x000fe400048060ff */
[----:B------:R-:W-:-:S02]  /*15c40*/  F2FP.SATFINITE.E5M2.F32.PACK_AB_MERGE_C R130, R131, R130, RZ ;  /* 0x000000828382723e */ /* 0x000fc400048060ff */
[----:B------:R-:W-:Y:S01]  /*15c50*/  PRMT R108, R108, 0x5410, R51 ;  /* 0x000054106c6c7816 */ /* 0x000fe20000000033 */
[----:B------:R-:W0:Y:S01]  /*15c60*/  LDS.128 R12, [R38] ;  /* 0x00000000260c7984 */ /* 0x000e220000000c00 */
[----:B------:R-:W-:Y:S02]  /*15c70*/  SHF.R.U32.HI R104, RZ, 0x8, R104 ;  /* 0x00000008ff687819 */ /* 0x000fe40000011668 */
[----:B------:R-:W-:Y:S01]  /*15c80*/  SHF.R.U32.HI R124, RZ, 0x8, R124 ;  /* 0x00000008ff7c7819 */ /* 0x000fe2000001167c */
[----:B------:R-:W-:Y:S01]  /*15c90*/  LDS.128 R4, [R38+0x800] ;  /* 0x0008000026047984 */ /* 0x000fe20000000c00 */
[--C-:B------:R-:W-:Y:S02]  /*15ca0*/  PRMT R20, R20, 0x4210, R25.reuse ;  /* 0x0000421014147816 */ /* 0x100fe40000000019 */
[----:B------:R-:W-:Y:S02]  /*15cb0*/  PRMT R24, R24, 0x5210, R25 ;  /* 0x0000521018187816 */ /* 0x000fe40000000019 */
[----:B------:R-:W-:-:S02]  /*15cc0*/  PRMT R22, R27, 0x4210, R90 ;  /* 0x000042101b167816 */ /* 0x000fc4000000005a */
[--C-:B------:R-:W-:Y:S02]  /*15cd0*/  PRMT R21, R21, 0x4210, R82.reuse ;  /* 0x0000421015157816 */ /* 0x100fe40000000052 */
[----:B------:R-:W-:Y:S02]  /*15ce0*/  PRMT R25, R43, 0x5210, R82 ;  /* 0x000052102b197816 */ /* 0x000fe40000000052 */
[----:B------:R-:W-:Y:S02]  /*15cf0*/  PRMT R26, R45, 0x5210, R90 ;  /* 0x000052102d1a7816 */ /* 0x000fe4000000005a */
[--C-:B------:R-:W-:Y:S01]  /*15d00*/  PRMT R23, R23, 0x4210, R98.reuse ;  /* 0x0000421017177816 */ /* 0x100fe20000000062 */
[----:B------:R-:W-:Y:S01]  /*15d10*/  BAR.SYNC.DEFER_BLOCKING 0x0 ;  /* 0x0000000000007b1d */ /* 0x000fe20000010000 */
[----:B------:R-:W-:Y:S02]  /*15d20*/  PRMT R27, R49, 0x5210, R98 ;  /* 0x00005210311b7816 */ /* 0x000fe40000000062 */
[----:B------:R-:W-:-:S02]  /*15d30*/  LOP3.LUT R55, R55, 0xffff, RZ, 0xc0, !PT ;  /* 0x0000ffff37377812 */ /* 0x000fc400078ec0ff */
[----:B------:R-:W-:Y:S02]  /*15d40*/  LOP3.LUT R106, R106, 0xffff, RZ, 0xc0, !PT ;  /* 0x0000ffff6a6a7812 */ /* 0x000fe400078ec0ff */
[----:B------:R-:W-:Y:S02]  /*15d50*/  PRMT R116, R116, 0x3340, R53 ;  /* 0x0000334074747816 */ /* 0x000fe40000000035 */
[----:B------:R-:W-:Y:S02]  /*15d60*/  PRMT R55, R55, 0x3340, R0 ;  /* 0x0000334037377816 */ /* 0x000fe40000000000 */
[----:B------:R-:W-:Y:S02]  /*15d70*/  LOP3.LUT R31, R114, 0xffff, RZ, 0xc0, !PT ;  /* 0x0000ffff721f7812 */ /* 0x000fe400078ec0ff */
[----:B------:R-:W-:Y:S02]  /*15d80*/  LOP3.LUT R130, R130, 0xffff, RZ, 0xc0, !PT ;  /* 0x0000ffff82827812 */ /* 0x000fe400078ec0ff */
[----:B------:R-:W-:-:S02]  /*15d90*/  PRMT R116, R116, 0x5410, R55 ;  /* 0x0000541074747816 */ /* 0x000fc40000000037 */
[----:B------:R-:W-:Y:S02]  /*15da0*/  SHF.R.U32.HI R57, RZ, 0x8, R57 ;  /* 0x00000008ff397819 */ /* 0x000fe40000011639 */
[----:B------:R-:W-:Y:S02]  /*15db0*/  SHF.R.U32.HI R59, RZ, 0x8, R59 ;  /* 0x00000008ff3b7819 */ /* 0x000fe4000001163b */
[----:B------:R-:W-:Y:S02]  /*15dc0*/  LOP3.LUT R65, R104, 0xffff, RZ, 0xc0, !PT ;  /* 0x0000ffff68417812 */ /* 0x000fe400078ec0ff */
[----:B------:R-:W-:Y:S01]  /*15dd0*/  LOP3.LUT R124, R124, 0xffff, RZ, 0xc0, !PT ;  /* 0x0000ffff7c7c7812 */ /* 0x000fe200078ec0ff */
[----:B------:R0:W-:Y:S01]  /*15de0*/  STS.128 [R2], R20 ;  /* 0x0000001402007388 */ /* 0x0001e20000000c00 */
[----:B------:R-:W-:Y:S02]  /*15df0*/  LOP3.LUT R57, R57, 0xffff, RZ, 0xc0, !PT ;  /* 0x0000ffff39397812 */ /* 0x000fe400078ec0ff */
[----:B------:R-:W-:Y:S01]  /*15e00*/  LOP3.LUT R59, R59, 0xffff, RZ, 0xc0, !PT ;  /* 0x0000ffff3b3b7812 */ /* 0x000fe200078ec0ff */
[----:B------:R1:W-:Y:S01]  /*15e10*/  STS.128 [R2+0x400], R24 ;  /* 0x0004001802007388 */ /* 0x0003e20000000c00 */
[----:B------:R-:W-:-:S02]  /*15e20*/  PRMT R65, R65, 0x3340, R0 ;  /* 0x0000334041417816 */ /* 0x000fc40000000000 */
[----:B-----5:R-:W-:Y:S02]  /*15e30*/  ISETP.LT.AND P3, PT, R32, UR11, !P0 ;  /* 0x0000000b20007c0c */ /* 0x020fe4000c761270 */
[----:B------:R-:W-:Y:S02]  /*15e40*/  PRMT R124, R124, 0x3340, R57 ;  /* 0x000033407c7c7816 */ /* 0x000fe40000000039 */
[----:B------:R-:W-:Y:S02]  /*15e50*/  PRMT R59, R59, 0x3340, R0 ;  /* 0x000033403b3b7816 */ /* 0x000fe40000000000 */
[----:B------:R-:W-:Y:S02]  /*15e60*/  PRMT R65, R48, 0x5410, R65 ;  /* 0x0000541030417816 */ /* 0x000fe40000000041 */
[----:B------:R-:W-:Y:S02]  /*15e70*/  PRMT R59, R124, 0x5410, R59 ;  /* 0x000054107c3b7816 */ /* 0x000fe4000000003b */
[----:B0-----:R-:W-:-:S02]  /*15e80*/  PRMT R20, R29, 0x4210, R106 ;  /* 0x000042101d147816 */ /* 0x001fc4000000006a */
[----:B------:R-:W-:Y:S02]  /*15e90*/  LOP3.LUT R29, R122, 0xffff, RZ, 0xc0, !PT ;  /* 0x0000ffff7a1d7812 */ /* 0x000fe400078ec0ff */
[----:B------:R-:W-:Y:S01]  /*15ea0*/  PRMT R23, R3, 0x4210, R130 ;  /* 0x0000421003177816 */ /* 0x000fe20000000082 */
[----:B------:R-:W-:Y:S01]  /*15eb0*/  IMAD R3, R32, R39, RZ ;  /* 0x0000002720037224 */ /* 0x000fe200078e02ff */
[----:B------:R-:W-:Y:S01]  /*15ec0*/  BAR.SYNC.DEFER_BLOCKING 0x0 ;  /* 0x0000000000007b1d */ /* 0x000fe20000010000 */
[--C-:B------:R-:W-:Y:S02]  /*15ed0*/  PRMT R21, R28, 0x4210, R31.reuse ;  /* 0x000042101c157816 */ /* 0x100fe4000000001f */
[----:B-1----:R-:W-:Y:S02]  /*15ee0*/  PRMT R25, R108, 0x5210, R31 ;  /* 0x000052106c197816 */ /* 0x002fe4000000001f */
[--C-:B------:R-:W-:Y:S02]  /*15ef0*/  PRMT R22, R30, 0x4210, R29.reuse ;  /* 0x000042101e167816 */ /* 0x100fe4000000001d */
[----:B------:R-:W-:-:S02]  /*15f00*/  PRMT R26, R116, 0x5210, R29 ;  /* 0x00005210741a7816 */ /* 0x000fc4000000001d */
[----:B------:R-:W0:Y:S04]  /*15f10*/  LDS.128 R28, [R38] ;  /* 0x00000000261c7984 */ /* 0x000e280000000c00 */
[----:B------:R-:W-:Y:S01]  /*15f20*/  LDS.128 R32, [R38+0x800] ;  /* 0x0008000026207984 */ /* 0x000fe20000000c00 */
[----:B------:R-:W-:Y:S01]  /*15f30*/  BAR.SYNC.DEFER_BLOCKING 0x0 ;  /* 0x0000000000007b1d */ /* 0x000fe20000010000 */
[----:B------:R-:W-:Y:S02]  /*15f40*/  PRMT R24, R65, 0x5210, R106 ;  /* 0x0000521041187816 */ /* 0x000fe4000000006a */
[----:B------:R-:W-:-:S05]  /*15f50*/  PRMT R27, R59, 0x5210, R130 ;  /* 0x000052103b1b7816 */ /* 0x000fca0000000082 */
[----:B------:R1:W-:Y:S04]  /*15f60*/  STS.128 [R2+0x400], R24 ;  /* 0x0004001802007388 */ /* 0x0003e80000000c00 */
[----:B------:R5:W-:Y:S04]  /*15f70*/  STS.128 [R2], R20 ;  /* 0x0000001402007388 */ /* 0x000be80000000c00 */
[----:B-1----:R-:W4:Y:S04]  /*15f80*/  LDL.LU R24, [R1+0x2bc] ;  /* 0x0002bc0001187983 */ /* 0x002f280000300800 */
[----:B------:R-:W4:Y:S04]  /*15f90*/  LDL.LU R44, [R1+0x220] ;  /* 0x00022000012c7983 */ /* 0x000f280000300800 */
[----:B-----5:R-:W5:Y:S01]  /*15fa0*/  LDL.LU R22, [R1+0x2b8] ;  /* 0x0002b80001167983 */ /* 0x020f620000300800 */
[----:B------:R-:W-:Y:S01]  /*15fb0*/  IMAD R40, R132, UR4, RZ ;  /* 0x0000000484287c24 */ /* 0x000fe2000f8e02ff */
[C---:B------:R-:W-:Y:S01]  /*15fc0*/  ISETP.LT.AND P4, PT, R0.reuse, UR11, !P0 ;  /* 0x0000000b00007c0c */ /* 0x040fe2000c781270 */
[----:B------:R-:W-:Y:S01]  /*15fd0*/  IMAD R37, R0, R39, RZ ;  /* 0x0000002700257224 */ /* 0x000fe200078e02ff */
[----:B------:R-:W-:Y:S01]  /*15fe0*/  PRMT R45, R16, 0x7770, RZ ;  /* 0x00007770102d7816 */ /* 0x000fe200000000ff */
[----:B------:R-:W5:Y:S01]  /*15ff0*/  LDL.LU R26, [R1+0x2b4] ;  /* 0x0002b400011a7983 */ /* 0x000f620000300800 */
[----:B------:R-:W-:Y:S01]  /*16000*/  BAR.SYNC.DEFER_BLOCKING 0x0 ;  /* 0x0000000000007b1d */ /* 0x000fe20000010000 */
[----:B------:R-:W-:-:S04]  /*16010*/  IADD3 R0, P1, PT, R40, UR8, RZ ;  /* 0x0000000828007c10 */ /* 0x000fc8000ff3e0ff */
[----:B------:R-:W-:Y:S01]  /*16020*/  LEA.HI.X.SX32 R40, R40, UR9, 0x1, P1 ;  /* 0x0000000928287c11 */ /* 0x000fe200088f0eff */
[----:B------:R-:W1:Y:S01]  /*16030*/  LDCU UR4, c[0x0][0x39c] ;  /* 0x00007380ff0477ac */ /* 0x000e620008000800 */
[-C--:B------:R-:W-:Y:S02]  /*16040*/  IADD3 R36, P1, PT, R37, R0.reuse, RZ ;  /* 0x0000000025247210 */ /* 0x080fe40007f3e0ff */
[----:B------:R-:W-:Y:S01]  /*16050*/  IADD3 R2, P5, PT, R3, R0, RZ ;  /* 0x0000000003027210 */ /* 0x000fe20007fbe0ff */
[----:B------:R-:W0:Y:S01]  /*16060*/  LDCU UR8, c[0x0][0x39c] ;  /* 0x00007380ff0877ac */ /* 0x000e220008000800 */
[-C--:B------:R-:W-:Y:S02]  /*16070*/  LEA.HI.X.SX32 R37, R37, R40.reuse, 0x1, P1 ;  /* 0x0000002825257211 */ /* 0x080fe400008f0eff */
[----:B------:R-:W-:Y:S02]  /*16080*/  LEA.HI.X.SX32 R3, R3, R40, 0x1, P5 ;  /* 0x0000002803037211 */ /* 0x000fe400028f0eff */
[----:B------:R-:W-:Y:S01]  /*16090*/  PRMT R43, R16, 0x7771, RZ ;  /* 0x00007771102b7816 */ /* 0x000fe200000000ff */
[----:B------:R-:W-:Y:S04]  /*160a0*/  @P4 STG.E.U8 desc[UR26][R36.64], R45 ;  /* 0x0000002d24004986 */ /* 0x000fe8000c10111a */
[----:B------:R0:W-:Y:S01]  /*160b0*/  @P3 STG.E.U8 desc[UR26][R2.64], R43 ;  /* 0x0000002b02003986 */ /* 0x0001e2000c10111a */
[----:B------:R-:W-:-:S02]  /*160c0*/  PRMT R27, R17, 0x7770, RZ ;  /* 0x00007770111b7816 */ /* 0x000fc400000000ff */
[C---:B--2---:R-:W-:Y:S01]  /*160d0*/  ISETP.LT.AND P1, PT, R41.reuse, UR11, !P0 ;  /* 0x0000000b29007c0c */ /* 0x044fe2000c721270 */
[-C--:B------:R-:W-:Y:S02]  /*160e0*/  IMAD R41, R41, R39.reuse, RZ ;  /* 0x0000002729297224 */ /* 0x080fe400078e02ff */
[----:B---3--:R-:W-:-:S03]  /*160f0*/  IMAD R23, R47, R39, RZ ;  /* 0x000000272f177224 */ /* 0x008fc600078e02ff */
[----:B------:R-:W-:Y:S02]  /*16100*/  IADD3 R20, P4, PT, R41, R0, RZ ;  /* 0x0000000029147210 */ /* 0x000fe40007f9e0ff */
[----:B------:R-:W-:Y:S02]  /*16110*/  ISETP.LT.AND P3, PT, R47, UR11, !P0 ;  /* 0x0000000b2f007c0c */ /* 0x000fe4000c761270 */
[----:B------:R-:W-:Y:S02]  /*16120*/  LEA.HI.X.SX32 R21, R41, R40, 0x1, P4 ;  /* 0x0000002829157211 */ /* 0x000fe400020f0eff */
[C---:B------:R-:W-:Y:S02]  /*16130*/  PRMT R41, R16.reuse, 0x7772, RZ ;  /* 0x0000777210297816 */ /* 0x040fe400000000ff */
[C---:B0-----:R-:W-:Y:S02]  /*16140*/  IADD3 R2, P5, PT, R23.reuse, R0, RZ ;  /* 0x0000000017027210 */ /* 0x041fe40007fbe0ff */
[----:B------:R-:W-:Y:S01]  /*16150*/  PRMT R37, R16, 0x7773, RZ ;  /* 0x0000777310257816 */ /* 0x000fe200000000ff */
[----:B------:R0:W-:Y:S01]  /*16160*/  @P1 STG.E.U8 desc[UR26][R20.64], R41 ;  /* 0x0000002914001986 */ /* 0x0001e2000c10111a */
[----:B------:R-:W-:-:S05]  /*16170*/  LEA.HI.X.SX32 R3, R23, R40, 0x1, P5 ;  /* 0x0000002817037211 */ /* 0x000fca00028f0eff */
[----:B------:R2:W-:Y:S01]  /*16180*/  @P3 STG.E.U8 desc[UR26][R2.64], R37 ;  /* 0x0000002502003986 */ /* 0x0005e2000c10111a */
[----:B0-----:R-:W-:Y:S01]  /*16190*/  PRMT R41, R17, 0x7771, RZ ;  /* 0x0000777111297816 */ /* 0x001fe200000000ff */
[CC--:B----4-:R-:W-:Y:S01]  /*161a0*/  IMAD R25, R46.reuse, R39.reuse, RZ ;  /* 0x000000272e197224 */ /* 0x0d0fe200078e02ff */
[----:B------:R-:W-:Y:S01]  /*161b0*/  ISETP.LT.AND P4, PT, R46, UR11, !P0 ;  /* 0x0000000b2e007c0c */ /* 0x000fe2000c781270 */
[----:B------:R-:W-:-:S03]  /*161c0*/  IMAD R23, R42, R39, RZ ;  /* 0x000000272a177224 */ /* 0x000fc600078e02ff */
[C---:B------:R-:W-:Y:S02]  /*161d0*/  IADD3 R20, P6, PT, R25.reuse, R0, RZ ;  /* 0x0000000019147210 */ /* 0x040fe40007fde0ff */
[----:B------:R-:W-:Y:S02]  /*161e0*/  ISETP.LT.AND P1, PT, R42, UR11, !P0 ;  /* 0x0000000b2a007c0c */ /* 0x000fe4000c721270 */
[----:B------:R-:W-:Y:S01]  /*161f0*/  LEA.HI.X.SX32 R21, R25, R40, 0x1, P6 ;  /* 0x0000002819157211 */ /* 0x000fe200030f0eff */
[----:B------:R-:W3:Y:S01]  /*16200*/  LDL.LU R42, [R1+0x2b0] ;  /* 0x0002b000012a7983 */ /* 0x000ee20000300800 */
[----:B--2---:R-:W-:-:S03]  /*16210*/  IADD3 R2, P5, PT, R23, R0, RZ ;  /* 0x0000000017027210 */ /* 0x004fc60007fbe0ff */
[----:B------:R0:W-:Y:S01]  /*16220*/  @P4 STG.E.U8 desc[UR26][R20.64], R27 ;  /* 0x0000001b14004986 */ /* 0x0001e2000c10111a */
[----:B------:R-:W-:-:S05]  /*16230*/  LEA.HI.X.SX32 R3, R23, R40, 0x1, P5 ;  /* 0x0000002817037211 */ /* 0x000fca00028f0eff */
[----:B------:R2:W-:Y:S01]  /*16240*/  @P1 STG.E.U8 desc[UR26][R2.64], R41 ;  /* 0x0000002902001986 */ /* 0x0005e2000c10111a */
[CC--:B------:R-:W-:Y:S01]  /*16250*/  IMAD R25, R24.reuse, R39.reuse, RZ ;  /* 0x0000002718197224 */ /* 0x0c0fe200078e02ff */
[----:B------:R-:W-:Y:S02]  /*16260*/  ISETP.LT.AND P3, PT, R24, UR11, !P0 ;  /* 0x0000000b18007c0c */ /* 0x000fe4000c761270 */
[----:B------:R-:W4:Y:S02]  /*16270*/  LDL.LU R24, [R1+0x218] ;  /* 0x0002180001187983 */ /* 0x000f240000300800 */
[C---:B0-----:R-:W-:Y:S02]  /*16280*/  IADD3 R20, P5, PT, R25.reuse, R0, RZ ;  /* 0x0000000019147210 */ /* 0x041fe40007fbe0ff */
[----:B------:R-:W4:Y:S01]  /*16290*/  LDL.LU R43, [R1+0x2ac] ;  /* 0x0002ac00012b7983 */ /* 0x000f220000300800 */
[C---:B-----5:R-:W-:Y:S02]  /*162a0*/  ISETP.LT.AND P1, PT, R22.reuse, UR11, !P0 ;  /* 0x0000000b16007c0c */ /* 0x060fe4000c721270 */
[----:B------:R-:W-:Y:S01]  /*162b0*/  LEA.HI.X.SX32 R21, R25, R40, 0x1, P5 ;  /* 0x0000002819157211 */ /* 0x000fe200028f0eff */
[----:B------:R-:W-:-:S02]  /*162c0*/  IMAD R25, R22, R39, RZ ;  /* 0x0000002716197224 */ /* 0x000fc400078e02ff */
[----:B------:R-:W5:Y:S01]  /*162d0*/  LDL.LU R22, [R1+0x2a0] ;  /* 0x0002a00001167983 */ /* 0x000f620000300800 */
[CC--:B------:R-:W-:Y:S01]  /*162e0*/  IMAD R23, R44.reuse, R39.reuse, RZ ;  /* 0x000000272c177224 */ /* 0x0c0fe200078e02ff */
[----:B------:R-:W-:Y:S02]  /*162f0*/  ISETP.LT.AND P4, PT, R44, UR11, !P0 ;  /* 0x0000000b2c007c0c */ /* 0x000fe4000c781270 */
[----:B------:R-:W-:Y:S01]  /*16300*/  PRMT R37, R17, 0x7772, RZ ;  /* 0x0000777211257816 */ /* 0x000fe200000000ff */
[----:B------:R-:W1:Y:S01]  /*16310*/  LDL.LU R36, [R1+0x374] ;  /* 0x0003740001247983 */ /* 0x000e620000300800 */
[----:B--2---:R-:W-:Y:S02]  /*16320*/  IADD3 R2, P6, PT, R23, R0, RZ ;  /* 0x0000000017027210 */ /* 0x004fe40007fde0ff */
[----:B------:R-:W-:Y:S01]  /*16330*/  PRMT R27, R17, 0x7773, RZ ;  /* 0x00007773111b7816 */ /* 0x000fe200000000ff */
[----:B------:R-:W-:Y:S01]  /*16340*/  @P3 STG.E.U8 desc[UR26][R20.64], R37 ;  /* 0x0000002514003986 */ /* 0x000fe2000c10111a */
[----:B------:R-:W-:Y:S01]  /*16350*/  LEA.HI.X.SX32 R3, R23, R40, 0x1, P6 ;  /* 0x0000002817037211 */ /* 0x000fe200030f0eff */
[C---:B------:R-:W-:Y:S01]  /*16360*/  IMAD R23, R26.reuse, R39, RZ ;  /* 0x000000271a177224 */ /* 0x040fe200078e02ff */
[----:B------:R-:W-:-:S02]  /*16370*/  ISETP.LT.AND P3, PT, R26, UR11, !P0 ;  /* 0x0000000b1a007c0c */ /* 0x000fc4000c761270 */
[C---:B------:R-:W-:Y:S01]  /*16380*/  IADD3 R16, P5, PT, R25.reuse, R0, RZ ;  /* 0x0000000019107210 */ /* 0x040fe20007fbe0ff */
[----:B------:R-:W2:Y:S01]  /*16390*/  LDL.LU R26, [R1+0x29c] ;  /* 0x00029c00011a7983 */ /* 0x000ea20000300800 */
[----:B------:R-:W-:Y:S02]  /*163a0*/  PRMT R41, R18, 0x7770, RZ ;  /* 0x0000777012297816 */ /* 0x000fe400000000ff */
[----:B------:R-:W-:Y:S01]  /*163b0*/  LEA.HI.X.SX32 R17, R25, R40, 0x1, P5 ;  /* 0x0000002819117211 */ /* 0x000fe200028f0eff */
[----:B------:R0:W-:Y:S04]  /*163c0*/  @P4 STG.E.U8 desc[UR26][R2.64], R27 ;  /* 0x0000001b02004986 */ /* 0x0001e8000c10111a */
[----:B------:R3:W-:Y:S01]  /*163d0*/  @P1 STG.E.U8 desc[UR26][R16.64], R41 ;  /* 0x0000002910001986 */ /* 0x0007e2000c10111a */
[----:B0-----:R-:W-:-:S04]  /*163e0*/  IADD3 R2, P1, PT, R23, R0, RZ ;  /* 0x0000000017027210 */ /* 0x001fc80007f3e0ff */
[----:B------:R-:W-:Y:S02]  /*163f0*/  LEA.HI.X.SX32 R3, R23, R40, 0x1, P1 ;  /* 0x0000002817037211 */ /* 0x000fe400008f0eff */
[C---:B---3--:R-:W-:Y:S01]  /*16400*/  ISETP.LT.AND P4, PT, R42.reuse, UR11, !P0 ;  /* 0x0000000b2a007c0c */ /* 0x048fe2000c781270 */
[----:B------:R-:W-:Y:S02]  /*16410*/  IMAD R25, R42, R39, RZ ;  /* 0x000000272a197224 */ /* 0x000fe400078e02ff */
[----:B------:R-:W3:Y:S03]  /*16420*/  LDL.LU R42, [R1+0x214] ;  /* 0x00021400012a7983 */ /* 0x000ee60000300800 */
[----:B------:R-:W-:-:S04]  /*16430*/  IADD3 R16, P5, PT, R25, R0, RZ ;  /* 0x0000000019107210 */ /* 0x000fc80007fbe0ff */
[----:B------:R-:W-:Y:S02]  /*16440*/  LEA.HI.X.SX32 R17, R25, R40, 0x1, P5 ;  /* 0x0000002819117211 */ /* 0x000fe400028f0eff */
[C---:B----4-:R-:W-:Y:S01]  /*16450*/  ISETP.LT.AND P6, PT, R24.reuse, UR11, !P0 ;  /* 0x0000000b18007c0c */ /* 0x050fe2000c7c1270 */
[-C--:B------:R-:W-:Y:S02]  /*16460*/  IMAD R21, R24, R39.reuse, RZ ;  /* 0x0000002718157224 */ /* 0x080fe400078e02ff */
[----:B------:R-:W4:Y:S01]  /*16470*/  LDL.LU R24, [R1+0x298] ;  /* 0x0002980001187983 */ /* 0x000f220000300800 */
[C---:B-----5:R-:W-:Y:S01]  /*16480*/  ISETP.LT.AND P1, PT, R22.reuse, UR11, !P0 ;  /* 0x0000000b16007c0c */ /* 0x060fe2000c721270 */
[----:B------:R-:W-:Y:S02]  /*16490*/  IMAD R25, R22, R39, RZ ;  /* 0x0000002716197224 */ /* 0x000fe400078e02ff */
[----:B------:R-:W5:Y:S01]  /*164a0*/  LDL.LU R22, [R1+0x294] ;  /* 0x0002940001167983 */ /* 0x000f620000300800 */
[----:B------:R-:W-:-:S02]  /*164b0*/  PRMT R37, R18, 0x7771, RZ ;  /* 0x0000777112257816 */ /* 0x000fc400000000ff */
[C---:B------:R-:W-:Y:S01]  /*164c0*/  PRMT R27, R18.reuse, 0x7772, RZ ;  /* 0x00007772121b7816 */ /* 0x040fe200000000ff */
[C---:B------:R-:W-:Y:S02]  /*164d0*/  IMAD R23, R43.reuse, R39, RZ ;  /* 0x000000272b177224 */ /* 0x040fe400078e02ff */
[----:B------:R0:W-:Y:S04]  /*164e0*/  @P3 STG.E.U8 desc[UR26][R2.64], R37 ;  /* 0x0000002502003986 */ /* 0x0001e8000c10111a */
[----:B------:R1:W-:Y:S01]  /*164f0*/  @P4 STG.E.U8 desc[UR26][R16.64], R27 ;  /* 0x0000001b10004986 */ /* 0x0003e2000c10111a */
[----:B------:R-:W-:Y:S02]  /*16500*/  ISETP.LT.AND P3, PT, R43, UR11, !P0 ;  /* 0x0000000b2b007c0c */ /* 0x000fe4000c761270 */
[----:B------:R-:W-:-:S02]  /*16510*/  PRMT R43, R18, 0x7773, RZ ;  /* 0x00007773122b7816 */ /* 0x000fc400000000ff */
[----:B0-----:R-:W-:-:S04]  /*16520*/  IADD3 R2, P4, PT, R21, R0, RZ ;  /* 0x0000000015027210 */ /* 0x001fc80007f9e0ff */
[----:B------:R-:W-:Y:S02]  /*16530*/  LEA.HI.X.SX32 R3, R21, R40, 0x1, P4 ;  /* 0x0000002815037211 */ /* 0x000fe400020f0eff */
[C---:B------:R-:W-:Y:S02]  /*16540*/  IADD3 R20, P4, PT, R23.reuse, R0, RZ ;  /* 0x0000000017147210 */ /* 0x040fe40007f9e0ff */
[----:B-1----:R-:W-:Y:S01]  /*16550*/  ISETP.LT.AND P5, PT, R36, UR4, !P0 ;  /* 0x0000000424007c0c */ /* 0x002fe2000c7a1270 */
[----:B------:R0:W-:Y:S01]  /*16560*/  @P6 STG.E.U8 desc[UR26][R2.64], R43 ;  /* 0x0000002b02006986 */ /* 0x0001e2000c10111a */
[----:B------:R-:W-:Y:S01]  /*16570*/  LEA.HI.X.SX32 R21, R23, R40, 0x1, P4 ;  /* 0x0000002817157211 */ /* 0x000fe200020f0eff */
[C---:B--2---:R-:W-:Y:S01]  /*16580*/  IMAD R23, R26.reuse, R39, RZ ;  /* 0x000000271a177224 */ /* 0x044fe200078e02ff */
[C---:B------:R-:W-:Y:S01]  /*16590*/  IADD3 R16, P6, PT, R25.reuse, R0, RZ ;  /* 0x0000000019107210 */ /* 0x040fe20007fde0ff */
[----:B------:R-:W2:Y:S01]  /*165a0*/  LDL.LU R36, [R1+0x290] ;  /* 0x0002900001247983 */ /* 0x000ea20000300800 */
[----:B------:R-:W-:Y:S01]  /*165b0*/  ISETP.LT.AND P4, PT, R26, UR11, !P0 ;  /* 0x0000000b1a007c0c */ /* 0x000fe2000c781270 */
[----:B------:R-:W1:Y:S02]  /*165c0*/  LDCU UR4, c[0x0][0x39c] ;  /* 0x00007380ff0477ac */ /* 0x000e640008000800 */
[----:B------:R-:W2:Y:S01]  /*165d0*/  LDL.LU R26, [R1+0x20c] ;  /* 0x00020c00011a7983 */ /* 0x000ea20000300800 */
[----:B------:R-:W-:-:S02]  /*165e0*/  LEA.HI.X.SX32 R17, R25, R40, 0x1, P6 ;  /* 0x0000002819117211 */ /* 0x000fc400030f0eff */
[C---:B------:R-:W-:Y:S02]  /*165f0*/  PRMT R41, R19.reuse, 0x7770, RZ ;  /* 0x0000777013297816 */ /* 0x040fe400000000ff */
[C---:B------:R-:W-:Y:S02]  /*16600*/  PRMT R27, R19.reuse, 0x7773, RZ ;  /* 0x00007773131b7816 */ /* 0x040fe400000000ff */
[C---:B------:R-:W-:Y:S02]  /*16610*/  PRMT R25, R19.reuse, 0x7772, RZ ;  /* 0x0000777213197816 */ /* 0x040fe400000000ff */
[----:B------:R-:W-:Y:S02]  /*16620*/  PRMT R37, R19, 0x7771, RZ ;  /* 0x0000777113257816 */ /* 0x000fe400000000ff */
[C---:B0-----:R-:W-:Y:S01]  /*16630*/  IADD3 R2, P6, PT, R23.reuse, R0, RZ ;  /* 0x0000000017027210 */ /* 0x041fe20007fde0ff */
[----:B------:R-:W-:Y:S03]  /*16640*/  @P3 STG.E.U8 desc[UR26][R20.64], R41 ;  /* 0x0000002914003986 */ /* 0x000fe6000c10111a */
[----:B------:R-:W-:Y:S01]  /*16650*/  LEA.HI.X.SX32 R3, R23, R40, 0x1, P6 ;  /* 0x0000002817037211 */ /* 0x000fe200030f0eff */
[----:B------:R0:W-:Y:S01]  /*16660*/  @P1 STG.E.U8 desc[UR26][R16.64], R37 ;  /* 0x0000002510001986 */ /* 0x0001e2000c10111a */
[----:B---3--:R-:W-:-:S05]  /*16670*/  IMAD R19, R42, R39, RZ ;  /* 0x000000272a137224 */ /* 0x008fca00078e02ff */
[----:B------:R-:W-:-:S04]  /*16680*/  IADD3 R18, P6, PT, R19, R0, RZ ;  /* 0x0000000013127210 */ /* 0x000fc80007fde0ff */
[----:B------:R-:W-:Y:S02]  /*16690*/  LEA.HI.X.SX32 R19, R19, R40, 0x1, P6 ;  /* 0x0000002813137211 */ /* 0x000fe400030f0eff */
[C---:B----4-:R-:W-:Y:S01]  /*166a0*/  ISETP.LT.AND P1, PT, R24.reuse, UR11, !P0 ;  /* 0x0000000b18007c0c */ /* 0x050fe2000c721270 */
[-C--:B------:R-:W-:Y:S02]  /*166b0*/  IMAD R23, R24, R39.reuse, RZ ;  /* 0x0000002718177224 */ /* 0x080fe400078e02ff */
[----:B------:R-:W3:Y:S01]  /*166c0*/  LDL.LU R24, [R1+0x288] ;  /* 0x0002880001187983 */ /* 0x000ee20000300800 */
[C---:B-----5:R-:W-:Y:S01]  /*166d0*/  ISETP.LT.AND P6, PT, R22.reuse, UR11, !P0 ;  /* 0x0000000b16007c0c */ /* 0x060fe2000c7c1270 */
[----:B0-----:R-:W-:Y:S02]  /*166e0*/  IMAD R17, R22, R39, RZ ;  /* 0x0000002716117224 */ /* 0x001fe400078e02ff */
[----:B------:R-:W4:Y:S01]  /*166f0*/  LDL.LU R22, [R1+0x284] ;  /* 0x0002840001167983 */ /* 0x000f220000300800 */
[----:B------:R-:W-:-:S03]  /*16700*/  ISETP.LT.AND P3, PT, R42, UR11, !P0 ;  /* 0x0000000b2a007c0c */ /* 0x000fc6000c761270 */
[----:B------:R0:W-:Y:S01]  /*16710*/  @P4 STG.E.U8 desc[UR26][R2.64], R25 ;  /* 0x0000001902004986 */ /* 0x0001e2000c10111a */
[C---:B------:R-:W-:Y:S02]  /*16720*/  IADD3 R20, P4, PT, R23.reuse, R0, RZ ;  /* 0x0000000017147210 */ /* 0x040fe40007f9e0ff */
[----:B------:R-:W-:Y:S01]  /*16730*/  PRMT R37, R12, 0x7770, RZ ;  /* 0x000077700c257816 */ /* 0x000fe200000000ff */
[----:B------:R-:W5:Y:S01]  /*16740*/  LDL.LU R42, [R1+0x280] ;  /* 0x00028000012a7983 */ /* 0x000f620000300800 */
[----:B------:R-:W-:-:S05]  /*16750*/  LEA.HI.X.SX32 R21, R23, R40, 0x1, P4 ;  /* 0x0000002817157211 */ /* 0x000fca00020f0eff */
[----:B------:R1:W-:Y:S01]  /*16760*/  @P3 STG.E.U8 desc[UR26][R18.64], R27 ;  /* 0x0000001b12003986 */ /* 0x0003e2000c10111a */
[C---:B0-----:R-:W-:Y:S02]  /*16770*/  IADD3 R2, P3, PT, R17.reuse, R0, RZ ;  /* 0x0000000011027210 */ /* 0x041fe40007f7e0ff */
[----:B------:R-:W-:Y:S01]  /*16780*/  PRMT R41, R12, 0x7771, RZ ;  /* 0x000077710c297816 */ /* 0x000fe200000000ff */
[----:B------:R0:W-:Y:S01]  /*16790*/  @P1 STG.E.U8 desc[UR26][R20.64], R37 ;  /* 0x0000002514001986 */ /* 0x0001e2000c10111a */
[----:B------:R-:W-:Y:S01]  /*167a0*/  LEA.HI.X.SX32 R3, R17, R40, 0x1, P3 ;  /* 0x0000002811037211 */ /* 0x000fe200018f0eff */
[CC--:B--2---:R-:W-:Y:S01]  /*167b0*/  IMAD R23, R36.reuse, R39.reuse, RZ ;  /* 0x0000002724177224 */ /* 0x0c4fe200078e02ff */
[----:B-1----:R-:W-:Y:S01]  /*167c0*/  ISETP.LT.AND P1, PT, R36, UR4, !P0 ;  /* 0x0000000424007c0c */ /* 0x002fe2000c721270 */
[C---:B------:R-:W-:Y:S01]  /*167d0*/  IMAD R25, R26.reuse, R39, RZ ;  /* 0x000000271a197224 */ /* 0x040fe200078e02ff */
[----:B------:R-:W-:Y:S01]  /*167e0*/  ISETP.LT.AND P3, PT, R26, UR5, !P0 ;  /* 0x000000051a007c0c */ /* 0x000fe2000c761270 */
[----:B------:R4:W-:Y:S01]  /*167f0*/  @P6 STG.E.U8 desc[UR26][R2.64], R41 ;  /* 0x0000002902006986 */ /* 0x0009e2000c10111a */
[-C--:B------:R-:W-:Y:S01]  /*16800*/  IADD3 R16, P4, PT, R23, R0.reuse, RZ ;  /* 0x0000000017107210 */ /* 0x080fe20007f9e0ff */
[----:B------:R-:W1:Y:S01]  /*16810*/  LDCU UR4, c[0x0][0x39c] ;  /* 0x00007380ff0477ac */ /* 0x000e620008000800 */
[----:B------:R-:W-:Y:S01]  /*16820*/  IADD3 R18, P6, PT, R25, R0, RZ ;  /* 0x0000000019127210 */ /* 0x000fe20007fde0ff */
[----:B------:R-:W1:Y:S01]  /*16830*/  LDL.LU R26, [R1+0x208] ;  /* 0x00020800011a7983 */ /* 0x000e620000300800 */
[----:B------:R-:W-:Y:S01]  /*16840*/  LEA.HI.X.SX32 R17, R23, R40, 0x1, P4 ;  /* 0x0000002817117211 */ /* 0x000fe200020f0eff */
[----:B------:R-:W2:Y:S02]  /*16850*/  LDCU UR5, c[0x0][0x39c] ;  /* 0x00007380ff0577ac */ /* 0x000ea40008000800 */
[----:B------:R-:W2:Y:S01]  /*16860*/  LDL.LU R36, [R1+0x27c] ;  /* 0x00027c0001247983 */ /* 0x000ea20000300800 */
[----:B0-----:R-:W-:-:S02]  /*16870*/  PRMT R37, R12, 0x7772, RZ ;  /* 0x000077720c257816 */ /* 0x001fc400000000ff */
[----:B------:R-:W-:Y:S02]  /*16880*/  LEA.HI.X.SX32 R19, R25, R40, 0x1, P6 ;  /* 0x0000002819137211 */ /* 0x000fe400030f0eff */
[----:B------:R-:W-:Y:S01]  /*16890*/  PRMT R25, R12, 0x7773, RZ ;  /* 0x000077730c197816 */ /* 0x000fe200000000ff */
[----:B------:R0:W-:Y:S04]  /*168a0*/  @P1 STG.E.U8 desc[UR26][R16.64], R37 ;  /* 0x0000002510001986 */ /* 0x0001e8000c10111a */
[----:B------:R0:W-:Y:S01]  /*168b0*/  @P3 STG.E.U8 desc[UR26][R18.64], R25 ;  /* 0x0000001912003986 */ /* 0x0001e2000c10111a */
[C---:B---3--:R-:W-:Y:S01]  /*168c0*/  ISETP.LT.AND P4, PT, R24.reuse, UR6, !P0 ;  /* 0x0000000618007c0c */ /* 0x048fe2000c781270 */
[-C--:B------:R-:W-:Y:S02]  /*168d0*/  IMAD R21, R24, R39.reuse, RZ ;  /* 0x0000002718157224 */ /* 0x080fe400078e02ff */
[CC--:B----4-:R-:W-:Y:S01]  /*168e0*/  IMAD R3, R22.reuse, R39.reuse, RZ ;  /* 0x0000002716037224 */ /* 0x0d0fe200078e02ff */
[----:B------:R-:W3:Y:S01]  /*168f0*/  LDL.LU R24, [R1+0x2d8] ;  /* 0x0002d80001187983 */ /* 0x000ee20000300800 */
[----:B------:R-:W-:Y:S01]  /*16900*/  ISETP.LT.AND P3, PT, R22, UR7, !P0 ;  /* 0x0000000716007c0c */ /* 0x000fe2000c761270 */
[----:B------:R-:W4:Y:S02]  /*16910*/  LDCU UR7, c[0x0][0x39c] ;  /* 0x00007380ff0777ac */ /* 0x000f240008000800 */
[----:B------:R-:W4:Y:S01]  /*16920*/  LDL.LU R22, [R1+0x278] ;  /* 0x0002780001167983 */ /* 0x000f220000300800 */
[----:B------:R-:W-:Y:S01]  /*16930*/  IADD3 R20, P1, PT, R21, R0, RZ ;  /* 0x0000000015147210 */ /* 0x000fe20007f3e0ff */
[----:B------:R-:W1:Y:S01]  /*16940*/  LDCU UR6, c[0x0][0x39c] ;  /* 0x00007380ff0677ac */ /* 0x000e620008000800 */
[----:B------:R-:W-:Y:S01]  /*16950*/  PRMT R27, R13, 0x7770, RZ ;  /* 0x000077700d1b7816 */ /* 0x000fe200000000ff */
[----:B-----5:R-:W-:Y:S01]  /*16960*/  IMAD R23, R42, R39, RZ ;  /* 0x000000272a177224 */ /* 0x020fe200078e02ff */
[----:B------:R-:W-:-:S02]  /*16970*/  LEA.HI.X.SX32 R21, R21, R40, 0x1, P1 ;  /* 0x0000002815157211 */ /* 0x000fc400008f0eff */
[C---:B------:R-:W-:Y:S02]  /*16980*/  IADD3 R2, P6, PT, R3.reuse, R0, RZ ;  /* 0x0000000003027210 */ /* 0x040fe40007fde0ff */
[----:B------:R-:W-:Y:S01]  /*16990*/  ISETP.LT.AND P1, PT, R42, UR8, !P0 ;  /* 0x000000082a007c0c */ /* 0x000fe2000c721270 */
[----:B------:R5:W-:Y:S01]  /*169a0*/  @P4 STG.E.U8 desc[UR26][R20.64], R27 ;  /* 0x0000001b14004986 */ /* 0x000be2000c10111a */
[----:B------:R-:W-:Y:S02]  /*169b0*/  LEA.HI.X.SX32 R3, R3, R40, 0x1, P6 ;  /* 0x0000002803037211 */ /* 0x000fe400030f0eff */
[----:B0-----:R-:W-:Y:S02]  /*169c0*/  IADD3 R16, P4, PT, R23, R0, RZ ;  /* 0x0000000017107210 */ /* 0x001fe40007f9e0ff */
[----:B------:R-:W-:Y:S02]  /*169d0*/  PRMT R37, R13, 0x7771, RZ ;  /* 0x000077710d257816 */ /* 0x000fe400000000ff */
[----:B------:R-:W-:-:S02]  /*169e0*/  LEA.HI.X.SX32 R17, R23, R40, 0x1, P4 ;  /* 0x0000002817117211 */ /* 0x000fc400020f0eff */
[C---:B------:R-:W-:Y:S01]  /*169f0*/  PRMT R25, R13.reuse, 0x7772, RZ ;  /* 0x000077720d197816 */ /* 0x040fe200000000ff */
[----:B------:R-:W-:Y:S01]  /*16a00*/  @P3 STG.E.U8 desc[UR26][R2.64], R37 ;  /* 0x0000002502003986 */ /* 0x000fe2000c10111a */
[----:B-----5:R-:W-:Y:S02]  /*16a10*/  PRMT R27, R13, 0x7773, RZ ;  /* 0x000077730d1b7816 */ /* 0x020fe400000000ff */
[C---:B-1----:R-:W-:Y:S01]  /*16a20*/  ISETP.LT.AND P6, PT, R26.reuse, UR4, !P0 ;  /* 0x000000041a007c0c */ /* 0x042fe2000c7c1270 */
[-C--:B------:R-:W-:Y:S02]  /*16a30*/  IMAD R19, R26, R39.reuse, RZ ;  /* 0x000000271a137224 */ /* 0x080fe400078e02ff */
[C---:B--2---:R-:W-:Y:S01]  /*16a40*/  IMAD R21, R36.reuse, R39, RZ ;  /* 0x0000002724157224 */ /* 0x044fe200078e02ff */
[----:B------:R-:W2:Y:S01]  /*16a50*/  LDL.LU R26, [R1+0x204] ;  /* 0x00020400011a7983 */ /* 0x000ea20000300800 */
[----:B------:R-:W-:Y:S01]  /*16a60*/  ISETP.LT.AND P3, PT, R36, UR5, !P0 ;  /* 0x0000000524007c0c */ /* 0x000fe2000c761270 */
[----:B------:R-:W0:Y:S02]  /*16a70*/  LDCU UR5, c[0x0][0x39c] ;  /* 0x00007380ff0577ac */ /* 0x000e240008000800 */
[----:B------:R-:W5:Y:S01]  /*16a80*/  LDL.LU R20, [R1+0x274] ;  /* 0x0002740001147983 */ /* 0x000f620000300800 */
[C---:B------:R-:W-:Y:S01]  /*16a90*/  IADD3 R12, P4, PT, R21.reuse, R0, RZ ;  /* 0x00000000150c7210 */ /* 0x040fe20007f9e0ff */
[----:B------:R-:W1:Y:S02]  /*16aa0*/  LDCU UR4, c[0x0][0x39c] ;  /* 0x00007380ff0477ac */ /* 0x000e640008000800 */
[----:B------:R0:W-:Y:S01]  /*16ab0*/  @P1 STG.E.U8 desc[UR26][R16.64], R25 ;  /* 0x0000001910001986 */ /* 0x0001e2000c10111a */
[----:B------:R-:W-:-:S02]  /*16ac0*/  LEA.HI.X.SX32 R13, R21, R40, 0x1, P4 ;  /* 0x00000028150d7211 */ /* 0x000fc400020f0eff */
[C---:B----4-:R-:W-:Y:S01]  /*16ad0*/  ISETP.LT.AND P4, PT, R22.reuse, UR7, !P0 ;  /* 0x0000000716007c0c */ /* 0x050fe2000c781270 */
[-C--:B0-----:R-:W-:Y:S01]  /*16ae0*/  IMAD R17, R22, R39.reuse, RZ ;  /* 0x0000002716117224 */ /* 0x081fe200078e02ff */
[C---:B------:R-:W-:Y:S01]  /*16af0*/  IADD3 R18, P1, PT, R19.reuse, R0, RZ ;  /* 0x0000000013127210 */ /* 0x040fe20007f3e0ff */
[----:B------:R-:W4:Y:S01]  /*16b00*/  LDL.LU R22, [R1+0x2d4] ;  /* 0x0002d40001167983 */ /* 0x000f220000300800 */
[----:B---3--:R-:W-:Y:S01]  /*16b10*/  IMAD R23, R24, R39, RZ ;  /* 0x0000002718177224 */ /* 0x008fe200078e02ff */
[----:B------:R-:W-:Y:S01]  /*16b20*/  PRMT R25, R14, 0x7770, RZ ;  /* 0x000077700e197816 */ /* 0x000fe200000000ff */
[----:B------:R-:W0:Y:S01]  /*16b30*/  LDCU UR7, c[0x0][0x39c] ;  /* 0x00007380ff0777ac */ /* 0x000e220008000800 */
[----:B------:R-:W3:Y:S01]  /*16b40*/  LDL.LU R36, [R1+0x270] ;  /* 0x0002700001247983 */ /* 0x000ee20000300800 */
[----:B------:R-:W-:Y:S02]  /*16b50*/  LEA.HI.X.SX32 R19, R19, R40, 0x1, P1 ;  /* 0x0000002813137211 */ /* 0x000fe400008f0eff */
[----:B------:R-:W-:Y:S01]  /*16b60*/  ISETP.LT.AND P1, PT, R24, UR6, !P0 ;  /* 0x0000000618007c0c */ /* 0x000fe2000c721270 */
[----:B------:R-:W4:Y:S01]  /*16b70*/  LDCU UR6, c[0x0][0x39c] ;  /* 0x00007380ff0677ac */ /* 0x000f220008000800 */
[----:B------:R-:W3:Y:S04]  /*16b80*/  LDL.LU R24, [R1+0x1fc] ;  /* 0x0001fc0001187983 */ /* 0x000ee80000300800 */
[----:B------:R0:W-:Y:S01]  /*16b90*/  @P6 STG.E.U8 desc[UR26][R18.64], R27 ;  /* 0x0000001b12006986 */ /* 0x0001e2000c10111a */
[----:B------:R-:W-:-:S03]  /*16ba0*/  IADD3 R2, P6, PT, R23, R0, RZ ;  /* 0x0000000017027210 */ /* 0x000fc60007fde0ff */
[----:B0-----:R-:W3:Y:S01]  /*16bb0*/  LDL.LU R18, [R1+0x26c] ;  /* 0x00026c0001127983 */ /* 0x001ee20000300800 */
[----:B------:R-:W-:Y:S02]  /*16bc0*/  LEA.HI.X.SX32 R3, R23, R40, 0x1, P6 ;  /* 0x0000002817037211 */ /* 0x000fe400030f0eff */
[----:B------:R-:W-:Y:S01]  /*16bd0*/  PRMT R23, R14, 0x7771, RZ ;  /* 0x000077710e177816 */ /* 0x000fe200000000ff */
[----:B------:R-:W-:Y:S01]  /*16be0*/  @P3 STG.E.U8 desc[UR26][R12.64], R25 ;  /* 0x000000190c003986 */ /* 0x000fe2000c10111a */
[----:B------:R-:W-:-:S03]  /*16bf0*/  IADD3 R16, P3, PT, R17, R0, RZ ;  /* 0x0000000011107210 */ /* 0x000fc60007f7e0ff */
[----:B------:R0:W-:Y:S01]  /*16c00*/  @P1 STG.E.U8 desc[UR26][R2.64], R23 ;  /* 0x0000001702001986 */ /* 0x0001e2000c10111a */
[-C--:B-----5:R-:W-:Y:S01]  /*16c10*/  IMAD R21, R20, R39.reuse, RZ ;  /* 0x0000002714157224 */ /* 0x0a0fe200078e02ff */
[----:B------:R-:W-:Y:S01]  /*16c20*/  LEA.HI.X.SX32 R17, R17, R40, 0x1, P3 ;  /* 0x0000002811117211 */ /* 0x000fe200018f0eff */
[----:B--2---:R-:W-:Y:S01]  /*16c30*/  IMAD R19, R26, R39, RZ ;  /* 0x000000271a137224 */ /* 0x004fe200078e02ff */
[----:B------:R-:W-:Y:S01]  /*16c40*/  ISETP.LT.AND P3, PT, R20, UR5, !P0 ;  /* 0x0000000514007c0c */ /* 0x000fe2000c761270 */
[----:B------:R-:W2:Y:S01]  /*16c50*/  LDCU UR5, c[0x0][0x39c] ;  /* 0x00007380ff0577ac */ /* 0x000ea20008000800 */
[----:B-1----:R-:W-:Y:S01]  /*16c60*/  ISETP.LT.AND P1, PT, R26, UR4, !P0 ;  /* 0x000000041a007c0c */ /* 0x002fe2000c721270 */
[----:B------:R-:W5:Y:S01]  /*16c70*/  LDL.LU R20, [R1+0x244] ;  /* 0x0002440001147983 */ /* 0x000f620000300800 */
[----:B0-----:R-:W-:Y:S01]  /*16c80*/  IADD3 R2, P6, PT, R21, R0, RZ ;  /* 0x0000000015027210 */ /* 0x001fe20007fde0ff */
[----:B------:R-:W0:Y:S01]  /*16c90*/  LDCU UR4, c[0x0][0x39c] ;  /* 0x00007380ff0477ac */ /* 0x000e220008000800 */
[C---:B------:R-:W-:Y:S01]  /*16ca0*/  PRMT R23, R15.reuse, 0x7773, RZ ;  /* 0x000077730f177816 */ /* 0x040fe200000000ff */
[----:B------:R-:W5:Y:S01]  /*16cb0*/  LDL.LU R26, [R1+0x370] ;  /* 0x00037000011a7983 */ /* 0x000f620000300800 */
[----:B------:R-:W-:-:S02]  /*16cc0*/  PRMT R25, R15, 0x7772, RZ ;  /* 0x000077720f197816 */ /* 0x000fc400000000ff */
[C---:B------:R-:W-:Y:S02]  /*16cd0*/  PRMT R27, R15.reuse, 0x7771, RZ ;  /* 0x000077710f1b7816 */ /* 0x040fe400000000ff */
[----:B------:R-:W-:Y:S02]  /*16ce0*/  PRMT R37, R15, 0x7770, RZ ;  /* 0x000077700f257816 */ /* 0x000fe400000000ff */
[----:B------:R-:W-:Y:S02]  /*16cf0*/  LEA.HI.X.SX32 R3, R21, R40, 0x1, P6 ;  /* 0x0000002815037211 */ /* 0x000fe400030f0eff */
[C---:B----4-:R-:W-:Y:S01]  /*16d00*/  ISETP.LT.AND P6, PT, R22.reuse, UR6, !P0 ;  /* 0x0000000616007c0c */ /* 0x050fe2000c7c1270 */
[----:B------:R-:W-:Y:S01]  /*16d10*/  IMAD R15, R22, R39, RZ ;  /* 0x00000027160f7224 */ /* 0x000fe200078e02ff */
[C---:B------:R-:W-:Y:S01]  /*16d20*/  PRMT R43, R14.reuse, 0x7772, RZ ;  /* 0x000077720e2b7816 */ /* 0x040fe200000000ff */
[----:B------:R-:W4:Y:S01]  /*16d30*/  LDL.LU R22, [R1+0x36c] ;  /* 0x00036c0001167983 */ /* 0x000f220000300800 */
[----:B------:R-:W-:Y:S01]  /*16d40*/  PRMT R41, R14, 0x7773, RZ ;  /* 0x000077730e297816 */ /* 0x000fe200000000ff */
[----:B------:R-:W5:Y:S02]  /*16d50*/  LDCU UR6, c[0x0][0x39c] ;  /* 0x00007380ff0677ac */ /* 0x000f640008000800 */
[----:B------:R3:W-:Y:S01]  /*16d60*/  @P4 STG.E.U8 desc[UR26][R16.64], R43 ;  /* 0x0000002b10004986 */ /* 0x0007e2000c10111a */
[----:B------:R-:W-:-:S04]  /*16d70*/  IADD3 R12, P4, PT, R19, R0, RZ ;  /* 0x00000000130c7210 */ /* 0x000fc80007f9e0ff */
[----:B------:R-:W-:-:S05]  /*16d80*/  LEA.HI.X.SX32 R13, R19, R40, 0x1, P4 ;  /* 0x00000028130d7211 */ /* 0x000fca00020f0eff */
[----:B------:R-:W-:Y:S01]  /*16d90*/  @P1 STG.E.U8 desc[UR26][R12.64], R41 ;  /* 0x000000290c001986 */ /* 0x000fe2000c10111a */
[----:B---3--:R-:W-:-:S03]  /*16da0*/  IMAD R17, R36, R39, RZ ;  /* 0x0000002724117224 */ /* 0x008fc600078e02ff */
[----:B------:R1:W-:Y:S01]  /*16db0*/  @P3 STG.E.U8 desc[UR26][R2.64], R37 ;  /* 0x0000002502003986 */ /* 0x0003e2000c10111a */
[-C--:B------:R-:W-:Y:S02]  /*16dc0*/  IADD3 R14, P3, PT, R15, R0.reuse, RZ ;  /* 0x000000000f0e7210 */ /* 0x080fe40007f7e0ff */
[----:B------:R-:W-:Y:S01]  /*16dd0*/  IADD3 R16, P4, PT, R17, R0, RZ ;  /* 0x0000000011107210 */ /* 0x000fe20007f9e0ff */
[-C--:B------:R-:W-:Y:S01]  /*16de0*/  IMAD R19, R24, R39.reuse, RZ ;  /* 0x0000002718137224 */ /* 0x080fe200078e02ff */
[-C--:B------:R-:W-:Y:S01]  /*16df0*/  LEA.HI.X.SX32 R15, R15, R40.reuse, 0x1, P3 ;  /* 0x000000280f0f7211 */ /* 0x080fe200018f0eff */
[----:B------:R-:W-:Y:S01]  /*16e00*/  IMAD R21, R18, R39, RZ ;  /* 0x0000002712157224 */ /* 0x000fe200078e02ff */
[----:B0-----:R-:W-:Y:S01]  /*16e10*/  ISETP.LT.AND P3, PT, R24, UR4, !P0 ;  /* 0x0000000418007c0c */ /* 0x001fe2000c761270 */
[----:B------:R-:W0:Y:S01]  /*16e20*/  LDCU UR4, c[0x0][0x39c] ;  /* 0x00007380ff0477ac */ /* 0x000e220008000800 */
[----:B------:R-:W-:Y:S01]  /*16e30*/  LEA.HI.X.SX32 R17, R17, R40, 0x1, P4 ;  /* 0x0000002811117211 */ /* 0x000fe200020f0eff */
[----:B------:R-:W3:Y:S01]  /*16e40*/  LDL.LU R24, [R1+0x368] ;  /* 0x0003680001187983 */ /* 0x000ee20000300800 */
[----:B--2---:R-:W-:Y:S01]  /*16e50*/  ISETP.LT.AND P4, PT, R18, UR5, !P0 ;  /* 0x0000000512007c0c */ /* 0x004fe2000c781270 */
[----:B------:R-:W4:Y:S02]  /*16e60*/  LDCU UR5, c[0x0][0x39c] ;  /* 0x00007380ff0577ac */ /* 0x000f240008000800 */
[----:B------:R-:W2:Y:S01]  /*16e70*/  LDL.LU R18, [R1+0x364] ;  /* 0x0003640001127983 */ /* 0x000ea20000300800 */
[----:B------:R-:W-:Y:S01]  /*16e80*/  ISETP.LT.AND P1, PT, R36, UR7, !P0 ;  /* 0x0000000724007c0c */ /* 0x000fe2000c721270 */
[----:B------:R-:W0:Y:S02]  /*16e90*/  LDCU UR7, c[0x0][0x39c] ;  /* 0x00007380ff0777ac */ /* 0x000e240008000800 */
[----:B------:R5:W-:Y:S01]  /*16ea0*/  @P6 STG.E.U8 desc[UR26][R14.64], R27 ;  /* 0x0000001b0e006986 */ /* 0x000be2000c10111a */
[----:B-1----:R-:W-:-:S04]  /*16eb0*/  IADD3 R2, P6, PT, R19, R0, RZ ;  /* 0x0000000013027210 */ /* 0x002fc80007fde0ff */
[----:B------:R-:W-:Y:S02]  /*16ec0*/  LEA.HI.X.SX32 R3, R19, R40, 0x1, P6 ;  /* 0x0000002813037211 */ /* 0x000fe400030f0eff */
[----:B------:R-:W-:-:S04]  /*16ed0*/  IADD3 R12, P6, PT, R21, R0, RZ ;  /* 0x00000000150c7210 */ /* 0x000fc80007fde0ff */
[----:B------:R-:W-:Y:S02]  /*16ee0*/  LEA.HI.X.SX32 R13, R21, R40, 0x1, P6 ;  /* 0x00000028150d7211 */ /* 0x000fe400030f0eff */
[----:B-----5:R-:W-:Y:S01]  /*16ef0*/  PRMT R27, R28, 0x7770, RZ ;  /* 0x000077701c1b7816 */ /* 0x020fe200000000ff */
[----:B------:R1:W-:Y:S01]  /*16f00*/  @P1 STG.E.U8 desc[UR26][R16.64], R25 ;  /* 0x0000001910001986 */ /* 0x0003e2000c10111a */
[----:B------:R-:W-:Y:S01]  /*16f10*/  ISETP.LT.AND P1, PT, R20, UR6, !P0 ;  /* 0x0000000614007c0c */ /* 0x000fe2000c721270 */
[C---:B------:R-:W-:Y:S01]  /*16f20*/  IMAD R21, R39.reuse, 0x2, R21 ;  /* 0x0000000227157824 */ /* 0x040fe200078e0215 */
[----:B------:R-:W3:Y:S01]  /*16f30*/  LDCU UR6, c[0x0][0x39c] ;  /* 0x00007380ff0677ac */ /* 0x000ee20008000800 */
[----:B------:R5:W-:Y:S04]  /*16f40*/  @P3 STG.E.U8 desc[UR26][R2.64], R23 ;  /* 0x0000001702003986 */ /* 0x000be8000c10111a */
[----:B------:R-:W3:Y:S04]  /*16f50*/  LDL.LU R20, [R1+0x360] ;  /* 0x0003600001147983 */ /* 0x000ee80000300800 */
[----:B------:R-:W-:Y:S01]  /*16f60*/  @P4 STG.E.U8 desc[UR26][R12.64], R27 ;  /* 0x0000001b0c004986 */ /* 0x000fe2000c10111a */
[----:B----4-:R-:W-:Y:S01]  /*16f70*/  ISETP.LT.AND P4, PT, R22, UR5, !P0 ;  /* 0x0000000516007c0c */ /* 0x010fe2000c781270 */
[----:B-1----:R-:W-:-:S02]  /*16f80*/  IMAD R17, R39, 0x2, R21 ;  /* 0x0000000227117824 */ /* 0x002fc400078e0215 */
[----:B------:R-:W4:Y:S01]  /*16f90*/  LDL.LU R22, [R1+0x1f8] ;  /* 0x0001f80001167983 */ /* 0x000f220000300800 */
[----:B0-----:R-:W-:Y:S01]  /*16fa0*/  ISETP.LT.AND P3, PT, R26, UR4, !P0 ;  /* 0x000000041a007c0c */ /* 0x001fe2000c761270 */
[----:B------:R-:W2:Y:S01]  /*16fb0*/  LDCU UR4, c[0x0][0x39c] ;  /* 0x00007380ff0477ac */ /* 0x000ea20008000800 */
[C---:B------:R-:W-:Y:S02]  /*16fc0*/  IADD3 R14, P6, PT, R21.reuse, R0, RZ ;  /* 0x00000000150e7210 */ /* 0x040fe40007fde0ff */
[C---:B------:R-:W-:Y:S01]  /*16fd0*/  PRMT R25, R28.reuse, 0x7771, RZ ;  /* 0x000077711c197816 */ /* 0x040fe200000000ff */
[----:B------:R-:W3:Y:S01]  /*16fe0*/  LDCU UR5, c[0x0][0x39c] ;  /* 0x00007380ff0577ac */ /* 0x000ee20008000800 */
[----:B------:R-:W-:Y:S02]  /*16ff0*/  LEA.HI.X.SX32 R15, R21, R40, 0x1, P6 ;  /* 0x00000028150f7211 */ /* 0x000fe400030f0eff */
[C---:B-----5:R-:W-:Y:S02]  /*17000*/  IADD3 R2, P6, PT, R17.reuse, R0, RZ ;  /* 0x0000000011027210 */ /* 0x060fe40007fde0ff */
[----:B------:R-:W-:Y:S01]  /*17010*/  PRMT R23, R28, 0x7772, RZ ;  /* 0x000077721c177816 */ /* 0x000fe200000000ff */
[----:B------:R0:W-:Y:S01]  /*17020*/  @P2 STG.E.U8 desc[UR26][R14.64], R25 ;  /* 0x000000190e002986 */ /* 0x0001e2000c10111a */
[----:B------:R-:W-:Y:S01]  /*17030*/  LEA.HI.X.SX32 R3, R17, R40, 0x1, P6 ;  /* 0x0000002811037211 */ /* 0x000fe200030f0eff */
[----:B------:R-:W-:-:S04]  /*17040*/  IMAD R19, R39, 0x2, R17 ;  /* 0x0000000227137824 */ /* 0x000fc800078e0211 */
[----:B------:R1:W-:Y:S04]  /*17050*/  @P5 STG.E.U8 desc[UR26][R2.64], R23 ;  /* 0x0000001702005986 */ /* 0x0003e8000c10111a */
[----:B0-----:R-:W5:Y:S01]  /*17060*/  LDL.LU R14, [R1+0x358] ;  /* 0x00035800010e7983 */ /* 0x001f620000300800 */
[C---:B------:R-:W-:Y:S02]  /*17070*/  IADD3 R12, P6, PT, R19.reuse, R0, RZ ;  /* 0x00000000130c7210 */ /* 0x040fe40007fde0ff */
[----:B--2---:R-:W-:Y:S01]  /*17080*/  ISETP.LT.AND P5, PT, R18, UR4, !P0 ;  /* 0x0000000412007c0c */ /* 0x004fe2000c7a1270 */
[----:B------:R-:W4:Y:S01]  /*17090*/  LDCU UR4, c[0x0][0x39c] ;  /* 0x00007380ff0477ac */ /* 0x000f220008000800 */
[----:B------:R-:W2:Y:S01]  /*170a0*/  LDL.LU R18, [R1+0x240] ;  /* 0x0002400001127983 */ /* 0x000ea20000300800 */
[----:B------:R-:W-:Y:S01]  /*170b0*/  LEA.HI.X.SX32 R13, R19, R40, 0x1, P6 ;  /* 0x00000028130d7211 */ /* 0x000fe200030f0eff */
[----:B------:R-:W-:Y:S01]  /*170c0*/  IMAD R19, R39, 0x2, R19 ;  /* 0x0000000227137824 */ /* 0x000fe200078e0213 */
[----:B------:R-:W-:-:S03]  /*170d0*/  PRMT R21, R28, 0x7773, RZ ;  /* 0x000077731c157816 */ /* 0x000fc600000000ff */
[----:B------:R-:W-:Y:S01]  /*170e0*/  IMAD R15, R39, 0x2, R19 ;  /* 0x00000002270f7824 */ /* 0x000fe200078e0213 */
[C---:B------:R-:W-:Y:S01]  /*170f0*/  IADD3 R16, P6, PT, R19.reuse, R0, RZ ;  /* 0x0000000013107210 */ /* 0x040fe20007fde0ff */
[----:B------:R0:W-:Y:S03]  /*17100*/  @P1 STG.E.U8 desc[UR26][R12.64], R21 ;  /* 0x000000150c001986 */ /* 0x0001e6000c10111a */
[----:B------:R-:W-:Y:S02]  /*17110*/  LEA.HI.X.SX32 R17, R19, R40, 0x1, P6 ;  /* 0x0000002813117211 */ /* 0x000fe400030f0eff */
[----:B-1----:R-:W-:Y:S01]  /*17120*/  IADD3 R2, P6, PT, R15, R0, RZ ;  /* 0x000000000f027210 */ /* 0x002fe20007fde0ff */
[----:B------:R-:W-:-:S03]  /*17130*/  IMAD R19, R39, 0x2, R15 ;  /* 0x0000000227137824 */ /* 0x000fc600078e020f */
[----:B------:R-:W-:Y:S02]  /*17140*/  LEA.HI.X.SX32 R3, R15, R40, 0x1, P6 ;  /* 0x000000280f037211 */ /* 0x000fe400030f0eff */
[----:B---3--:R-:W-:Y:S01]  /*17150*/  ISETP.LT.AND P1, PT, R20, UR5, !P0 ;  /* 0x0000000514007c0c */ /* 0x008fe2000c721270 */
[----:B------:R-:W2:Y:S01]  /*17160*/  LDCU UR5, c[0x0][0x39c] ;  /* 0x00007380ff0577ac */ /* 0x000ea20008000800 */
[----:B------:R-:W3:Y:S04]  /*17170*/  LDL.LU R20, [R1+0x354] ;  /* 0x0003540001147983 */ /* 0x000ee80000300800 */
[----:B------:R-:W3:Y:S01]  /*17180*/  LDL.LU R26, [R1+0x350] ;  /* 0x00035000011a7983 */ /* 0x000ee20000300800 */
[C---:B----4-:R-:W-:Y:S01]  /*17190*/  ISETP.LT.AND P6, PT, R22.reuse, UR4, !P0 ;  /* 0x0000000416007c0c */ /* 0x050fe2000c7c1270 */
[----:B------:R-:W-:Y:S01]  /*171a0*/  IMAD R15, R22, R39, RZ ;  /* 0x00000027160f7224 */ /* 0x000fe200078e02ff */
[----:B------:R-:W-:Y:S01]  /*171b0*/  ISETP.LT.AND P2, PT, R24, UR6, !P0 ;  /* 0x0000000618007c0c */ /* 0x000fe2000c741270 */
[----:B------:R-:W4:Y:S01]  /*171c0*/  LDL.LU R22, [R1+0x34c] ;  /* 0x00034c0001167983 */ /* 0x000f220000300800 */
[----:B------:R-:W5:Y:S01]  /*171d0*/  LDCU UR6, c[0x0][0x39c] ;  /* 0x00007380ff0677ac */ /* 0x000f620008000800 */
[----:B------:R-:W-:-:S02]  /*171e0*/  PRMT R25, R29, 0x7770, RZ ;  /* 0x000077701d197816 */ /* 0x000fc400000000ff */
[----:B0-----:R-:W-:Y:S01]  /*171f0*/  PRMT R21, R29, 0x7771, RZ ;  /* 0x000077711d157816 */ /* 0x001fe200000000ff */
[----:B------:R-:W3:Y:S02]  /*17200*/  LDCU UR4, c[0x0][0x39c] ;  /* 0x00007380ff0477ac */ /* 0x000ee40008000800 */
[----:B------:R0:W-:Y:S01]  /*17210*/  @P3 STG.E.U8 desc[UR26][R16.64], R25 ;  /* 0x0000001910003986 */ /* 0x0001e2000c10111a */
[----:B------:R-:W-:-:S03]  /*17220*/  IADD3 R12, P3, PT, R19, R0, RZ ;  /* 0x00000000130c7210 */ /* 0x000fc60007f7e0ff */
[----:B------:R1:W-:Y:S01]  /*17230*/  @P4 STG.E.U8 desc[UR26][R2.64], R21 ;  /* 0x0000001502004986 */ /* 0x0003e2000c10111a */
[----:B------:R-:W-:Y:S01]  /*17240*/  LEA.HI.X.SX32 R13, R19, R40, 0x1, P3 ;  /* 0x00000028130d7211 */ /* 0x000fe200018f0eff */
[----:B------:R-:W-:Y:S01]  /*17250*/  IMAD R19, R39, 0x4, R19 ;  /* 0x0000000427137824 */ /* 0x000fe200078e0213 */
[----:B-----5:R-:W-:Y:S02]  /*17260*/  ISETP.LT.AND P4, PT, R14, UR6, !P0 ;  /* 0x000000060e007c0c */ /* 0x020fe4000c781270 */
[----:B------:R-:W-:Y:S01]  /*17270*/  PRMT R23, R29, 0x7772, RZ ;  /* 0x000077721d177816 */ /* 0x000fe200000000ff */
[----:B0-----:R-:W-:Y:S01]  /*17280*/  IMAD R17, R39, 0x2, R19 ;  /* 0x0000000227117824 */ /* 0x001fe200078e0213 */
[C---:B------:R-:W-:Y:S01]  /*17290*/  IADD3 R14, P3, PT, R15.reuse, R0, RZ ;  /* 0x000000000f0e7210 */ /* 0x040fe20007f7e0ff */
[----:B------:R-:W0:Y:S03]  /*172a0*/  LDCU UR6, c[0x0][0x39c] ;  /* 0x00007380ff0677ac */ /* 0x000e260008000800 */
[----:B------:R-:W-:-:S02]  /*172b0*/  LEA.HI.X.SX32 R15, R15, R40, 0x1, P3 ;  /* 0x000000280f0f7211 */ /* 0x000fc400018f0eff */
[----:B--2---:R-:W-:Y:S01]  /*172c0*/  ISETP.LT.AND P3, PT, R18, UR5, !P0 ;  /* 0x0000000512007c0c */ /* 0x004fe2000c761270 */
[----:B------:R-:W4:Y:S01]  /*172d0*/  LDCU UR5, c[0x0][0x39c] ;  /* 0x00007380ff0577ac */ /* 0x000f220008000800 */
[----:B------:R-:W2:Y:S01]  /*172e0*/  LDL.LU R18, [R1+0x348] ;  /* 0x0003480001127983 */ /* 0x000ea20000300800 */
[----:B------:R-:W-:-:S03]  /*172f0*/  PRMT R29, R29, 0x7773, RZ ;  /* 0x000077731d1d7816 */ /* 0x000fc600000000ff */
[----:B------:R5:W-:Y:S01]  /*17300*/  @P2 STG.E.U8 desc[UR26][R12.64], R23 ;  /* 0x000000170c002986 */ /* 0x000be2000c10111a */
[----:B-1----:R-:W-:-:S03]  /*17310*/  IADD3 R2, P2, PT, R19, R0, RZ ;  /* 0x0000000013027210 */ /* 0x002fc60007f5e0ff */
[----:B------:R1:W-:Y:S01]  /*17320*/  @P6 STG.E.U8 desc[UR26][R14.64], R29 ;  /* 0x0000001d0e006986 */ /* 0x0003e2000c10111a */
[----:B------:R-:W-:-:S03]  /*17330*/  LEA.HI.X.SX32 R3, R19, R40, 0x1, P2 ;  /* 0x0000002813037211 */ /* 0x000fc600010f0eff */
[----:B------:R-:W2:Y:S01]  /*17340*/  LDL.LU R24, [R1+0x3d0] ;  /* 0x0003d00001187983 */ /* 0x000ea20000300800 */
[C---:B------:R-:W-:Y:S02]  /*17350*/  PRMT R21, R30.reuse, 0x7770, RZ ;  /* 0x000077701e157816 */ /* 0x040fe400000000ff */
[C---:B-----5:R-:W-:Y:S02]  /*17360*/  IADD3 R12, P6, PT, R17.reuse, R0, RZ ;  /* 0x00000000110c7210 */ /* 0x060fe40007fde0ff */
[----:B------:R-:W-:Y:S02]  /*17370*/  PRMT R19, R30, 0x7771, RZ ;  /* 0x000077711e137816 */ /* 0x000fe400000000ff */
[----:B------:R-:W-:Y:S01]  /*17380*/  LEA.HI.X.SX32 R13, R17, R40, 0x1, P6 ;  /* 0x00000028110d7211 */ /* 0x000fe200030f0eff */
[----:B------:R5:W-:Y:S01]  /*17390*/  @P5 STG.E.U8 desc[UR26][R2.64], R21 ;  /* 0x0000001502005986 */ /* 0x000be2000c10111a */
[----:B---3--:R-:W-:Y:S01]  /*173a0*/  ISETP.LT.AND P2, PT, R20, UR4, !P0 ;  /* 0x0000000414007c0c */ /* 0x008fe2000c741270 */
[----:B------:R-:W-:Y:S01]  /*173b0*/  IMAD R17, R39, 0x2, R17 ;  /* 0x0000000227117824 */ /* 0x000fe200078e0211 */
[----:B------:R-:W-:Y:S01]  /*173c0*/  PRMT R23, R30, 0x7772, RZ ;  /* 0x000077721e177816 */ /* 0x000fe200000000ff */
[----:B------:R3:W-:Y:S01]  /*173d0*/  @P1 STG.E.U8 desc[UR26][R12.64], R19 ;  /* 0x000000130c001986 */ /* 0x0007e2000c10111a */
[----:B0-----:R-:W-:-:S03]  /*173e0*/  ISETP.LT.AND P6, PT, R26, UR6, !P0 ;  /* 0x000000061a007c0c */ /* 0x001fc6000c7c1270 */
[----:B------:R-:W2:Y:S01]  /*173f0*/  LDL.LU R20, [R1+0x1f0] ;  /* 0x0001f00001147983 */ /* 0x000ea20000300800 */
[----:B------:R-:W-:Y:S01]  /*17400*/  IADD3 R16, P5, PT, R17, R0, RZ ;  /* 0x0000000011107210 */ /* 0x000fe20007fbe0ff */
[----:B-1----:R-:W-:Y:S01]  /*17410*/  IMAD R15, R39, 0x2, R17 ;  /* 0x00000002270f7824 */ /* 0x002fe200078e0211 */
[----:B------:R-:W0:Y:S01]  /*17420*/  LDCU UR4, c[0x0][0x39c] ;  /* 0x00007380ff0477ac */ /* 0x000e220008000800 */
[----:B----4-:R-:W-:Y:S01]  /*17430*/  ISETP.LT.AND P1, PT, R22, UR5, !P0 ;  /* 0x0000000516007c0c */ /* 0x010fe2000c721270 */
[----:B------:R-:W1:Y:S01]  /*17440*/  LDCU UR5, c[0x0][0x39c] ;  /* 0x00007380ff0577ac */ /* 0x000e620008000800 */
[----:B------:R-:W4:Y:S01]  /*17450*/  LDL.LU R22, [R1+0x3b8] ;  /* 0x0003b80001167983 */ /* 0x000f220000300800 */
[----:B------:R-:W-:Y:S01]  /*17460*/  LEA.HI.X.SX32 R17, R17, R40, 0x1, P5 ;  /* 0x0000002811117211 */ /* 0x000fe200028f0eff */
[----:B-----5:R-:W-:Y:S01]  /*17470*/  IMAD R21, R39, 0x2, R15 ;  /* 0x0000000227157824 */ /* 0x020fe200078e020f */
[C---:B------:R-:W-:Y:S01]  /*17480*/  IADD3 R2, P5, PT, R15.reuse, R0, RZ ;  /* 0x000000000f027210 */ /* 0x040fe20007fbe0ff */
[----:B------:R-:W5:Y:S01]  /*17490*/  LDL.LU R28, [R1+0x23c] ;  /* 0x00023c00011c7983 */ /* 0x000f620000300800 */
[----:B------:R-:W4:Y:S02]  /*174a0*/  LDCU UR6, c[0x0][0x39c] ;  /* 0x00007380ff0677ac */ /* 0x000f240008000800 */
[----:B------:R-:W-:Y:S01]  /*174b0*/  LEA.HI.X.SX32 R3, R15, R40, 0x1, P5 ;  /* 0x000000280f037211 */ /* 0x000fe200028f0eff */
[----:B------:R0:W-:Y:S01]  /*174c0*/  @P4 STG.E.U8 desc[UR26][R16.64], R23 ;  /* 0x0000001710004986 */ /* 0x0001e2000c10111a */
[----:B------:R-:W-:-:S03]  /*174d0*/  PRMT R27, R30, 0x7773, RZ ;  /* 0x000077731e1b7816 */ /* 0x000fc600000000ff */
[----:B------:R-:W5:Y:S04]  /*174e0*/  LDL.LU R26, [R1+0x3cc] ;  /* 0x0003cc00011a7983 */ /* 0x000f680000300800 */
[----:B------:R0:W-:Y:S01]  /*174f0*/  @P3 STG.E.U8 desc[UR26][R2.64], R27 ;  /* 0x0000001b02003986 */ /* 0x0001e2000c10111a */
[----:B------:R-:W-:-:S03]  /*17500*/  PRMT R25, R31, 0x7770, RZ ;  /* 0x000077701f197816 */ /* 0x000fc600000000ff */
[----:B------:R-:W2:Y:S02]  /*17510*/  LDS.128 R12, [R38] ;  /* 0x00000000260c7984 */ /* 0x000ea40000000c00 */
[----:B--2---:R-:W-:Y:S01]  /*17520*/  ISETP.LT.AND P5, PT, R18, UR7, !P0 ;  /* 0x0000000712007c0c */ /* 0x004fe2000c7a1270 */
[----:B------:R-:W2:Y:S01]  /*17530*/  LDCU UR7, c[0x0][0x39c] ;  /* 0x00007380ff0777ac */ /* 0x000ea20008000800 */
[----:B------:R-:W-:-:S04]  /*17540*/  IADD3 R18, P4, PT, R21, R0, RZ ;  /* 0x0000000015127210 */ /* 0x000fc80007f9e0ff */
[----:B---3--:R-:W-:Y:S01]  /*17550*/  LEA.HI.X.SX32 R19, R21, R40, 0x1, P4 ;  /* 0x0000002815137211 */ /* 0x008fe200020f0eff */
[----:B------:R-:W-:-:S04]  /*17560*/  IMAD R21, R39, 0x2, R21 ;  /* 0x0000000227157824 */ /* 0x000fc800078e0215 */
[----:B0-----:R-:W-:Y:S01]  /*17570*/  IMAD R23, R39, 0x2, R21 ;  /* 0x0000000227177824 */ /* 0x001fe200078e0215 */
[----:B-1----:R-:W-:Y:S01]  /*17580*/  ISETP.LT.AND P4, PT, R24, UR5, !P0 ;  /* 0x0000000518007c0c */ /* 0x002fe2000c781270 */
[----:B------:R0:W-:Y:S01]  /*17590*/  @P2 STG.E.U8 desc[UR26][R18.64], R25 ;  /* 0x0000001912002986 */ /* 0x0001e2000c10111a */
[C---:B------:R-:W-:Y:S01]  /*175a0*/  IADD3 R16, P3, PT, R21.reuse, R0, RZ ;  /* 0x0000000015107210 */ /* 0x040fe20007f7e0ff */
[----:B------:R-:W5:Y:S02]  /*175b0*/  LDCU UR5, c[0x0][0x39c] ;  /* 0x00007380ff0577ac */ /* 0x000f640008000800 */
[----:B------:R-:W3:Y:S01]  /*175c0*/  LDL.LU R24, [R1+0x3c8] ;  /* 0x0003c80001187983 */ /* 0x000ee20000300800 */
[----:B------:R-:W-:Y:S02]  /*175d0*/  LEA.HI.X.SX32 R17, R21, R40, 0x1, P3 ;  /* 0x0000002815117211 */ /* 0x000fe400018f0eff */
[----:B------:R-:W-:-:S04]  /*175e0*/  IADD3 R2, P3, PT, R23, R0, RZ ;  /* 0x0000000017027210 */ /* 0x000fc80007f7e0ff */
[----:B------:R-:W-:Y:S02]  /*175f0*/  LEA.HI.X.SX32 R3, R23, R40, 0x1, P3 ;  /* 0x0000002817037211 */ /* 0x000fe400018f0eff */
[C---:B------:R-:W-:Y:S01]  /*17600*/  ISETP.LT.AND P2, PT, R20.reuse, UR4, !P0 ;  /* 0x0000000414007c0c */ /* 0x040fe2000c741270 */
[----:B------:R-:W-:Y:S01]  /*17610*/  IMAD R21, R20, R39, RZ ;  /* 0x0000002714157224 */ /* 0x000fe200078e02ff */
[----:B------:R-:W1:Y:S01]  /*17620*/  LDCU UR4, c[0x0][0x39c] ;  /* 0x00007380ff0477ac */ /* 0x000e620008000800 */
[----:B------:R-:W2:Y:S01]  /*17630*/  LDL.LU R20, [R1+0x3b4] ;  /* 0x0003b40001147983 */ /* 0x000ea20000300800 */
[----:B----4-:R-:W-:Y:S01]  /*17640*/  ISETP.LT.AND P3, PT, R22, UR6, !P0 ;  /* 0x0000000616007c0c */ /* 0x010fe2000c761270 */
[----:B------:R-:W3:Y:S02]  /*17650*/  LDCU UR6, c[0x0][0x39c] ;  /* 0x00007380ff0677ac */ /* 0x000ee40008000800 */
[----:B------:R-:W2:Y:S01]  /*17660*/  LDL.LU R22, [R1+0x3c4] ;  /* 0x0003c40001167983 */ /* 0x000ea20000300800 */
[----:B------:R-:W-:Y:S01]  /*17670*/  PRMT R27, R31, 0x7771, RZ ;  /* 0x000077711f1b7816 */ /* 0x000fe200000000ff */
[----:B------:R-:W-:-:S04]  /*17680*/  IMAD R23, R39, 0x4, R23 ;  /* 0x0000000427177824 */ /* 0x000fc800078e0217 */
[----:B------:R4:W-:Y:S01]  /*17690*/  @P6 STG.E.U8 desc[UR26][R16.64], R27 ;  /* 0x0000001b10006986 */ /* 0x0009e2000c10111a */
[----:B0-----:R-:W-:Y:S02]  /*176a0*/  IADD3 R18, P6, PT, R21, R0, RZ ;  /* 0x0000000015127210 */ /* 0x001fe40007fde0ff */
[C---:B------:R-:W-:Y:S02]  /*176b0*/  PRMT R25, R31.reuse, 0x7772, RZ ;  /* 0x000077721f197816 */ /* 0x040fe400000000ff */
[----:B------:R-:W-:Y:S02]  /*176c0*/  PRMT R31, R31, 0x7773, RZ ;  /* 0x000077731f1f7816 */ /* 0x000fe400000000ff */
[----:B------:R-:W-:Y:S01]  /*176d0*/  LEA.HI.X.SX32 R19, R21, R40, 0x1, P6 ;  /* 0x0000002815137211 */ /* 0x000fe200030f0eff */
[----:B------:R0:W-:Y:S01]  /*176e0*/  @P1 STG.E.U8 desc[UR26][R2.64], R25 ;  /* 0x0000001902001986 */ /* 0x0001e2000c10111a */
[----:B------:R-:W-:Y:S01]  /*176f0*/  IMAD R21, R39, 0x2, R23 ;  /* 0x0000000227157824 */ /* 0x000fe200078e0217 */
[----:B-----5:R-:W-:Y:S01]  /*17700*/  ISETP.LT.AND P1, PT, R28, UR5, !P0 ;  /* 0x000000051c007c0c */ /* 0x020fe2000c721270 */
[----:B------:R-:W5:Y:S01]  /*17710*/  LDCU UR5, c[0x0][0x39c] ;  /* 0x00007380ff0577ac */ /* 0x000f620008000800 */
[C---:B----4-:R-:W-:Y:S01]  /*17720*/  IADD3 R16, P6, PT, R23.reuse, R0, RZ ;  /* 0x0000000017107210 */ /* 0x050fe20007fde0ff */
[----:B------:R4:W-:Y:S01]  /*17730*/  @P2 STG.E.U8 desc[UR26][R18.64], R31 ;  /* 0x0000001f12002986 */ /* 0x0009e2000c10111a */
[----:B-1----:R-:W-:Y:S01]  /*17740*/  ISETP.LT.AND P2, PT, R26, UR4, !P0 ;  /* 0x000000041a007c0c */ /* 0x002fe2000c741270 */
[----:B------:R-:W1:Y:S02]  /*17750*/  LDCU UR4, c[0x0][0x39c] ;  /* 0x00007380ff0477ac */ /* 0x000e640008000800 */
[----:B------:R-:W5:Y:S01]  /*17760*/  LDL.LU R28, [R1+0x3c0] ;  /* 0x0003c000011c7983 */ /* 0x000f620000300800 */
[----:B------:R-:W-:Y:S01]  /*17770*/  LEA.HI.X.SX32 R17, R23, R40, 0x1, P6 ;  /* 0x0000002817117211 */ /* 0x000fe200030f0eff */
[----:B------:R-:W-:Y:S01]  /*17780*/  IMAD R23, R39, 0x2, R21 ;  /* 0x0000000227177824 */ /* 0x000fe200078e0215 */
[----:B------:R-:W-:Y:S01]  /*17790*/  PRMT R29, R12, 0x7770, RZ ;  /* 0x000077700c1d7816 */ /* 0x000fe200000000ff */
[----:B------:R-:W1:Y:S01]  /*177a0*/  LDL.LU R26, [R1+0x1ec] ;  /* 0x0001ec00011a7983 */ /* 0x000e620000300800 */
[----:B0-----:R-:W-:-:S03]  /*177b0*/  IADD3 R2, P6, PT, R21, R0, RZ ;  /* 0x0000000015027210 */ /* 0x001fc60007fde0ff */
[----:B------:R0:W-:Y:S01]  /*177c0*/  @P5 STG.E.U8 desc[UR26][R16.64], R29 ;  /* 0x0000001d10005986 */ /* 0x0001e2000c10111a */
[----:B------:R-:W-:Y:S02]  /*177d0*/  LEA.HI.X.SX32 R3, R21, R40, 0x1, P6 ;  /* 0x0000002815037211 */ /* 0x000fe400030f0eff */
[C---:B----4-:R-:W-:Y:S02]  /*177e0*/  IADD3 R18, P5, PT, R23.reuse, R0, RZ ;  /* 0x0000000017127210 */ /* 0x050fe40007fbe0ff */
[C---:B------:R-:W-:Y:S02]  /*177f0*/  PRMT R27, R12.reuse, 0x7771, RZ ;  /* 0x000077710c1b7816 */ /* 0x040fe400000000ff */
[----:B------:R-:W-:Y:S02]  /*17800*/  LEA.HI.X.SX32 R19, R23, R40, 0x1, P5 ;  /* 0x0000002817137211 */ /* 0x000fe400028f0eff */
[----:B------:R-:W-:Y:S02]  /*17810*/  PRMT R25, R12, 0x7772, RZ ;  /* 0x000077720c197816 */ /* 0x000fe400000000ff */
[----:B---3--:R-:W-:Y:S01]  /*17820*/  ISETP.LT.AND P6, PT, R24, UR6, !P0 ;  /* 0x0000000618007c0c */ /* 0x008fe2000c7c1270 */
[----:B------:R3:W-:Y:S01]  /*17830*/  @P4 STG.E.U8 desc[UR26][R2.64], R27 ;  /* 0x0000001b02004986 */ /* 0x0007e2000c10111a */
[C---:B------:R-:W-:Y:S01]  /*17840*/  IMAD R23, R39.reuse, 0x2, R23 ;  /* 0x0000000227177824 */ /* 0x040fe200078e0217 */
[----:B------:R-:W4:Y:S02]  /*17850*/  LDCU UR6, c[0x0][0x39c] ;  /* 0x00007380ff0677ac */ /* 0x000f240008000800 */
[----:B------:R-:W4:Y:S04]  /*17860*/  LDL.LU R24, [R1+0x3b0] ;  /* 0x0003b00001187983 */ /* 0x000f280000300800 */
[----:B------:R0:W-:Y:S01]  /*17870*/  @P3 STG.E.U8 desc[UR26][R18.64], R25 ;  /* 0x0000001912003986 */ /* 0x0001e2000c10111a */
[----:B--2---:R-:W-:Y:S01]  /*17880*/  ISETP.LT.AND P3, PT, R22, UR7, !P0 ;  /* 0x0000000716007c0c */ /* 0x004fe2000c761270 */
[----:B0-----:R-:W-:-:S02]  /*17890*/  IMAD R17, R39, 0x2, R23 ;  /* 0x0000000227117824 */ /* 0x001fc400078e0217 */
[----:B------:R-:W2:Y:S01]  /*178a0*/  LDL.LU R22, [R1+0x238] ;  /* 0x0002380001167983 */ /* 0x000ea20000300800 */
[----:B-----5:R-:W-:Y:S01]  /*178b0*/  ISETP.LT.AND P4, PT, R20, UR5, !P0 ;  /* 0x0000000514007c0c */ /* 0x020fe2000c781270 */
[----:B------:R-:W0:Y:S01]  /*178c0*/  LDCU UR5, c[0x0][0x39c] ;  /* 0x00007380ff0577ac */ /* 0x000e220008000800 */
[C---:B------:R-:W-:Y:S02]  /*178d0*/  IADD3 R20, P5, PT, R23.reuse, R0, RZ ;  /* 0x0000000017147210 */ /* 0x040fe40007fbe0ff */
[----:B------:R-:W-:Y:S01]  /*178e0*/  PRMT R29, R12, 0x7773, RZ ;  /* 0x000077730c1d7816 */ /* 0x000fe200000000ff */
[----:B------:R-:W5:Y:S01]  /*178f0*/  LDCU UR7, c[0x0][0x39c] ;  /* 0x00007380ff0777ac */ /* 0x000f620008000800 */
[----:B------:R-:W-:Y:S01]  /*17900*/  LEA.HI.X.SX32 R21, R23, R40, 0x1, P5 ;  /* 0x0000002817157211 */ /* 0x000fe200028f0eff */
[----:B------:R-:W5:Y:S01]  /*17910*/  LDL.LU R12, [R1+0x3bc] ;  /* 0x0003bc00010c7983 */ /* 0x000f620000300800 */
[----:B---3--:R-:W-:Y:S01]  /*17920*/  IADD3 R2, P5, PT, R17, R0, RZ ;  /* 0x0000000011027210 */ /* 0x008fe20007fbe0ff */
[----:B------:R-:W-:Y:S01]  /*17930*/  IMAD R23, R39, 0x2, R17 ;  /* 0x0000000227177824 */ /* 0x000fe200078e0211 */
[----:B------:R-:W-:-:S02]  /*17940*/  PRMT R27, R13, 0x7770, RZ ;  /* 0x000077700d1b7816 */ /* 0x000fc400000000ff */
[----:B------:R-:W-:Y:S02]  /*17950*/  LEA.HI.X.SX32 R3, R17, R40, 0x1, P5 ;  /* 0x0000002811037211 */ /* 0x000fe400028f0eff */
[----:B------:R-:W-:Y:S01]  /*17960*/  IADD3 R16, P5, PT, R23, R0, RZ ;  /* 0x0000000017107210 */ /* 0x000fe20007fbe0ff */
[----:B------:R3:W-:Y:S01]  /*17970*/  @P1 STG.E.U8 desc[UR26][R20.64], R29 ;  /* 0x0000001d14001986 */ /* 0x0007e2000c10111a */
[----:B------:R-:W-:Y:S02]  /*17980*/  IMAD R25, R39, 0x2, R23 ;  /* 0x0000000227197824 */ /* 0x000fe400078e0217 */
[----:B------:R-:W-:Y:S01]  /*17990*/  LEA.HI.X.SX32 R17, R23, R40, 0x1, P5 ;  /* 0x0000002817117211 */ /* 0x000fe200028f0eff */
[----:B------:R0:W-:Y:S01]  /*179a0*/  @P2 STG.E.U8 desc[UR26][R2.64], R27 ;  /* 0x0000001b02002986 */ /* 0x0001e2000c10111a */
[----:B----4-:R-:W-:Y:S01]  /*179b0*/  ISETP.LT.AND P1, PT, R28, UR6, !P0 ;  /* 0x000000061c007c0c */ /* 0x010fe2000c721270 */
[----:B------:R-:W2:Y:S02]  /*179c0*/  LDCU UR6, c[0x0][0x39c] ;  /* 0x00007380ff0677ac */ /* 0x000ea40008000800 */
[----:B------:R-:W4:Y:S01]  /*179d0*/  LDL.LU R28, [R1+0x3ac] ;  /* 0x0003ac00011c7983 */ /* 0x000f220000300800 */
[C---:B-1----:R-:W-:Y:S01]  /*179e0*/  ISETP.LT.AND P2, PT, R26.reuse, UR4, !P0 ;  /* 0x000000041a007c0c */ /* 0x042fe2000c741270 */
[----:B------:R-:W-:Y:S01]  /*179f0*/  IMAD R23, R26, R39, RZ ;  /* 0x000000271a177224 */ /* 0x000fe200078e02ff */
[----:B------:R-:W-:Y:S01]  /*17a00*/  IADD3 R18, P5, PT, R25, R0, RZ ;  /* 0x0000000019127210 */ /* 0x000fe20007fbe0ff */
[----:B------:R-:W4:Y:S01]  /*17a10*/  LDL.LU R26, [R1+0x3a8] ;  /* 0x0003a800011a7983 */ /* 0x000f220000300800 */
[----:B------:R-:W-:Y:S01]  /*17a20*/  PRMT R31, R13, 0x7771, RZ ;  /* 0x000077710d1f7816 */ /* 0x000fe200000000ff */
[----:B------:R-:W5:Y:S01]  /*17a30*/  LDCU UR4, c[0x0][0x39c] ;  /* 0x00007380ff0477ac */ /* 0x000f620008000800 */
[----:B------:R-:W-:-:S02]  /*17a40*/  LEA.HI.X.SX32 R19, R25, R40, 0x1, P5 ;  /* 0x0000002819137211 */ /* 0x000fc400028f0eff */
[----:B---3--:R-:W-:Y:S01]  /*17a50*/  PRMT R29, R13, 0x7772, RZ ;  /* 0x000077720d1d7816 */ /* 0x008fe200000000ff */
[----:B------:R-:W-:Y:S01]  /*17a60*/  @P6 STG.E.U8 desc[UR26][R16.64], R31 ;  /* 0x0000001f10006986 */ /* 0x000fe2000c10111a */
[----:B------:R-:W-:-:S03]  /*17a70*/  IADD3 R20, P6, PT, R23, R0, RZ ;  /* 0x0000000017147210 */ /* 0x000fc60007fde0ff */
[----:B------:R-:W-:Y:S01]  /*17a80*/  @P4 STG.E.U8 desc[UR26][R18.64], R29 ;  /* 0x0000001d12004986 */ /* 0x000fe2000c10111a */
[----:B0-----:R-:W-:Y:S02]  /*17a90*/  ISETP.LT.AND P5, PT, R24, UR5, !P0 ;  /* 0x0000000518007c0c */ /* 0x001fe4000c7a1270 */
[----:B------:R-:W-:Y:S01]  /*17aa0*/  PRMT R27, R13, 0x7773, RZ ;  /* 0x000077730d1b7816 */ /* 0x000fe200000000ff */
[----:B------:R-:W3:Y:S01]  /*17ab0*/  LDL.LU R24, [R1+0x3a4] ;  /* 0x0003a40001187983 */ /* 0x000ee20000300800 */
[----:B------:R-:W-:Y:S01]  /*17ac0*/  LEA.HI.X.SX32 R21, R23, R40, 0x1, P6 ;  /* 0x0000002817157211 */ /* 0x000fe200030f0eff */
[----:B------:R-:W-:Y:S01]  /*17ad0*/  IMAD R25, R39, 0x4, R25 ;  /* 0x0000000427197824 */ /* 0x000fe200078e0219 */
[----:B------:R-:W4:Y:S03]  /*17ae0*/  LDCU UR5, c[0x0][0x39c] ;  /* 0x00007380ff0577ac */ /* 0x000f260008000800 */
[----:B------:R0:W-:Y:S01]  /*17af0*/  @P2 STG.E.U8 desc[UR26][R20.64], R27 ;  /* 0x0000001b14002986 */ /* 0x0001e2000c10111a */
[----:B--2---:R-:W-:Y:S01]  /*17b00*/  ISETP.LT.AND P4, PT, R22, UR6, !P0 ;  /* 0x0000000616007c0c */ /* 0x004fe2000c781270 */
[----:B------:R-:W1:Y:S02]  /*17b10*/  LDCU UR6, c[0x0][0x39c] ;  /* 0x00007380ff0677ac */ /* 0x000e640008000800 */
[----:B------:R-:W2:Y:S04]  /*17b20*/  LDL.LU R22, [R1+0x3a0] ;  /* 0x0003a00001167983 */ /* 0x000ea80000300800 */
[----:B0-----:R-:W2:Y:S01]  /*17b30*/  LDL.LU R20, [R1+0x1e8] ;  /* 0x0001e80001147983 */ /* 0x001ea20000300800 */
[----:B------:R-:W-:-:S04]  /*17b40*/  IADD3 R2, P6, PT, R25, R0, RZ ;  /* 0x0000000019027210 */ /* 0x000fc80007fde0ff */
[----:B------:R-:W-:Y:S01]  /*17b50*/  LEA.HI.X.SX32 R3, R25, R40, 0x1, P6 ;  /* 0x0000002819037211 */ /* 0x000fe200030f0eff */
[----:B------:R-:W-:Y:S01]  /*17b60*/  IMAD R25, R39, 0x2, R25 ;  /* 0x0000000227197824 */ /* 0x000fe200078e0219 */
[----:B-----5:R-:W-:Y:S01]  /*17b70*/  ISETP.LT.AND P2, PT, R12, UR4, !P0 ;  /* 0x000000040c007c0c */ /* 0x020fe2000c741270 */
[----:B------:R-:W3:Y:S03]  /*17b80*/  LDCU UR4, c[0x0][0x39c] ;  /* 0x00007380ff0477ac */ /* 0x000ee60008000800 */
[----:B------:R-:W-:Y:S01]  /*17b90*/  IADD3 R12, P6, PT, R25, R0, RZ ;  /* 0x00000000190c7210 */ /* 0x000fe20007fde0ff */
[----:B------:R-:W-:Y:S01]  /*17ba0*/  IMAD R17, R39, 0x2, R25 ;  /* 0x0000000227117824 */ /* 0x000fe200078e0219 */
[----:B------:R-:W-:Y:S02]  /*17bb0*/  PRMT R23, R14, 0x7770, RZ ;  /* 0x000077700e177816 */ /* 0x000fe400000000ff */
[----:B------:R-:W-:-:S02]  /*17bc0*/  LEA.HI.X.SX32 R13, R25, R40, 0x1, P6 ;  /* 0x00000028190d7211 */ /* 0x000fc400030f0eff */
[----:B------:R-:W-:Y:S01]  /*17bd0*/  PRMT R25, R14, 0x7771, RZ ;  /* 0x000077710e197816 */ /* 0x000fe200000000ff */
[----:B------:R0:W-:Y:S01]  /*17be0*/  @P3 STG.E.U8 desc[UR26][R2.64], R23 ;  /* 0x0000001702003986 */ /* 0x0001e2000c10111a */
[----:B------:R-:W-:Y:S02]  /*17bf0*/  IADD3 R16, P6, PT, R17, R0, RZ ;  /* 0x0000000011107210 */ /* 0x000fe40007fde0ff */
[----:B----4-:R-:W-:Y:S01]  /*17c00*/  ISETP.LT.AND P3, PT, R28, UR5, !P0 ;  /* 0x000000051c007c0c */ /* 0x010fe2000c761270 */
[----:B------:R4:W-:Y:S01]  /*17c10*/  @P1 STG.E.U8 desc[UR26][R12.64], R25 ;  /* 0x000000190c001986 */ /* 0x0009e2000c10111a */
[----:B------:R-:W2:Y:S01]  /*17c20*/  LDCU UR5, c[0x0][0x39c] ;  /* 0x00007380ff0577ac */ /* 0x000ea20008000800 */
[----:B-1----:R-:W-:Y:S01]  /*17c30*/  ISETP.LT.AND P1, PT, R26, UR6, !P0 ;  /* 0x000000061a007c0c */ /* 0x002fe2000c721270 */
[----:B------:R-:W-:Y:S01]  /*17c40*/  IMAD R19, R39, 0x2, R17 ;  /* 0x0000000227137824 */ /* 0x000fe200078e0211 */
[----:B------:R-:W5:Y:S01]  /*17c50*/  LDL.LU R26, [R1+0x39c] ;  /* 0x00039c00011a7983 */ /* 0x000f620000300800 */
[----:B------:R-:W-:Y:S01]  /*17c60*/  LEA.HI.X.SX32 R17, R17, R40, 0x1, P6 ;  /* 0x0000002811117211 */ /* 0x000fe200030f0eff */
[----:B------:R-:W5:Y:S01]  /*17c70*/  LDCU UR6, c[0x0][0x39c] ;  /* 0x00007380ff0677ac */ /* 0x000f620008000800 */
[----:B0-----:R-:W-:-:S02]  /*17c80*/  PRMT R23, R14, 0x7772, RZ ;  /* 0x000077720e177816 */ /* 0x001fc400000000ff */
[----:B------:R-:W-:-:S03]  /*17c90*/  IADD3 R2, P6, PT, R19, R0, RZ ;  /* 0x0000000013027210 */ /* 0x000fc60007fde0ff */
[----:B------:R-:W-:Y:S01]  /*17ca0*/  @P5 STG.E.U8 desc[UR26][R16.64], R23 ;  /* 0x0000001710005986 */ /* 0x000fe2000c10111a */
[----:B------:R-:W-:Y:S01]  /*17cb0*/  LEA.HI.X.SX32 R3, R19, R40, 0x1, P6 ;  /* 0x0000002813037211 */ /* 0x000fe200030f0eff */
[----:B------:R-:W-:Y:S01]  /*17cc0*/  IMAD R19, R39, 0x2, R19 ;  /* 0x0000000227137824 */ /* 0x000fe200078e0213 */
[----:B------:R-:W-:Y:S02]  /*17cd0*/  PRMT R21, R14, 0x7773, RZ ;  /* 0x000077730e157816 */ /* 0x000fe400000000ff */
[----:B---3--:R-:W-:Y:S01]  /*17ce0*/  ISETP.LT.AND P5, PT, R24, UR4, !P0 ;  /* 0x0000000418007c0c */ /* 0x008fe2000c7a1270 */
[----:B------:R-:W0:Y:S01]  /*17cf0*/  LDCU UR4, c[0x0][0x39c] ;  /* 0x00007380ff0477ac */ /* 0x000e220008000800 */
[----:B------:R-:W3:Y:S01]  /*17d00*/  LDL.LU R24, [R1+0x234] ;  /* 0x0002340001187983 */ /* 0x000ee20000300800 */
[----:B------:R-:W-:-:S03]  /*17d10*/  IADD3 R18, P6, PT, R19, R0, RZ ;  /* 0x0000000013127210 */ /* 0x000fc60007fde0ff */
[----:B------:R1:W-:Y:S01]  /*17d20*/  @P4 STG.E.U8 desc[UR26][R2.64], R21 ;  /* 0x0000001502004986 */ /* 0x0003e2000c10111a */
[----:B----4-:R-:W-:Y:S01]  /*17d30*/  IMAD R13, R39, 0x2, R19 ;  /* 0x00000002270d7824 */ /* 0x010fe200078e0213 */
[----:B------:R-:W-:Y:S02]  /*17d40*/  LEA.HI.X.SX32 R19, R19, R40, 0x1, P6 ;  /* 0x0000002813137211 */ /* 0x000fe400030f0eff */
[----:B------:R-:W-:-:S05]  /*17d50*/  PRMT R27, R15, 0x7770, RZ ;  /* 0x000077700f1b7816 */ /* 0x000fca00000000ff */
[----:B------:R4:W-:Y:S01]  /*17d60*/  @P2 STG.E.U8 desc[UR26][R18.64], R27 ;  /* 0x0000001b12002986 */ /* 0x0009e2000c10111a */
[----:B--2---:R-:W-:Y:S01]  /*17d70*/  ISETP.LT.AND P4, PT, R22, UR5, !P0 ;  /* 0x0000000516007c0c */ /* 0x004fe2000c781270 */
[----:B------:R-:W3:Y:S02]  /*17d80*/  LDCU UR5, c[0x0][0x39c] ;  /* 0x00007380ff0577ac */ /* 0x000ee40008000800 */
[----:B------:R-:W2:Y:S04]  /*17d90*/  LDL.LU R22, [R1+0x398] ;  /* 0x0003980001167983 */ /* 0x000ea80000300800 */
[----:B------:R-:W2:Y:S01]  /*17da0*/  LDL.LU R14, [R1+0x394] ;  /* 0x00039400010e7983 */ /* 0x000ea20000300800 */
[C---:B0-----:R-:W-:Y:S01]  /*17db0*/  ISETP.LT.AND P2, PT, R20.reuse, UR4, !P0 ;  /* 0x0000000414007c0c */ /* 0x041fe2000c741270 */
[----:B-1----:R-:W-:Y:S01]  /*17dc0*/  IMAD R21, R20, R39, RZ ;  /* 0x0000002714157224 */ /* 0x002fe200078e02ff */
[----:B------:R-:W-:Y:S01]  /*17dd0*/  IADD3 R12, P6, PT, R13, R0, RZ ;  /* 0x000000000d0c7210 */ /* 0x000fe20007fde0ff */
[----:B------:R-:W2:Y:S01]  /*17de0*/  LDL.LU R20, [R1+0x390] ;  /* 0x0003900001147983 */ /* 0x000ea20000300800 */
[----:B------:R-:W-:Y:S01]  /*17df0*/  IMAD R17, R39, 0x2, R13 ;  /* 0x0000000227117824 */ /* 0x000fe200078e020d */
[----:B------:R-:W-:Y:S01]  /*17e00*/  PRMT R23, R15, 0x7771, RZ ;  /* 0x000077710f177816 */ /* 0x000fe200000000ff */
[----:B------:R-:W0:Y:S01]  /*17e10*/  LDCU UR4, c[0x0][0x39c] ;  /* 0x00007380ff0477ac */ /* 0x000e220008000800 */
[----:B----4-:R-:W4:Y:S01]  /*17e20*/  LDL.LU R18, [R1+0x38c] ;  /* 0x00038c0001127983 */ /* 0x010f220000300800 */
[----:B------:R-:W-:-:S02]  /*17e30*/  LEA.HI.X.SX32 R13, R13, R40, 0x1, P6 ;  /* 0x000000280d0d7211 */ /* 0x000fc400030f0eff */
[----:B------:R-:W-:-:S03]  /*17e40*/  IADD3 R2, P6, PT, R17, R0, RZ ;  /* 0x0000000011027210 */ /* 0x000fc60007fde0ff */
[----:B------:R1:W-:Y:S01]  /*17e50*/  @P3 STG.E.U8 desc[UR26][R12.64], R23 ;  /* 0x000000170c003986 */ /* 0x0003e2000c10111a */
[----:B------:R-:W-:Y:S02]  /*17e60*/  LEA.HI.X.SX32 R3, R17, R40, 0x1, P6 ;  /* 0x0000002811037211 */ /* 0x000fe400030f0eff */
[----:B------:R-:W-:Y:S01]  /*17e70*/  PRMT R25, R15, 0x7772, RZ ;  /* 0x000077720f197816 */ /* 0x000fe200000000ff */
[----:B------:R-:W-:Y:S01]  /*17e80*/  IMAD R19, R39, 0x4, R17 ;  /* 0x0000000427137824 */ /* 0x000fe200078e0211 */
[C---:B------:R-:W-:Y:S02]  /*17e90*/  IADD3 R16, P6, PT, R21.reuse, R0, RZ ;  /* 0x0000000015107210 */ /* 0x040fe40007fde0ff */
[----:B-----5:R-:W-:Y:S01]  /*17ea0*/  ISETP.LT.AND P3, PT, R26, UR6, !P0 ;  /* 0x000000061a007c0c */ /* 0x020fe2000c761270 */
[----:B------:R-:W2:Y:S01]  /*17eb0*/  LDCU UR6, c[0x0][0x39c] ;  /* 0x00007380ff0677ac */ /* 0x000ea20008000800 */
[----:B------:R5:W-:Y:S01]  /*17ec0*/  @P1 STG.E.U8 desc[UR26][R2.64], R25 ;  /* 0x0000001902001986 */ /* 0x000be2000c10111a */
[----:B------:R-:W-:-:S02]  /*17ed0*/  LEA.HI.X.SX32 R17, R21, R40, 0x1, P6 ;  /* 0x0000002815117211 */ /* 0x000fc400030f0eff */
[----:B-1----:R-:W-:Y:S01]  /*17ee0*/  PRMT R23, R15, 0x7773, RZ ;  /* 0x000077730f177816 */ /* 0x002fe200000000ff */
[----:B------:R-:W-:Y:S01]  /*17ef0*/  IMAD R15, R39, 0x2, R19 ;  /* 0x00000002270f7824 */ /* 0x000fe200078e0213 */
[----:B------:R-:W-:-:S03]  /*17f00*/  IADD3 R12, P6, PT, R19, R0, RZ ;  /* 0x00000000130c7210 */ /* 0x000fc60007fde0ff */
[----:B------:R1:W-:Y:S01]  /*17f10*/  @P2 STG.E.U8 desc[UR26][R16.64], R23 ;  /* 0x0000001710002986 */ /* 0x0003e2000c10111a */
[----:B------:R-:W-:Y:S02]  /*17f20*/  LEA.HI.X.SX32 R13, R19, R40, 0x1, P6 ;  /* 0x00000028130d7211 */ /* 0x000fe400030f0eff */
[C---:B-----5:R-:W-:Y:S02]  /*17f30*/  IADD3 R2, P6, PT, R15.reuse, R0, RZ ;  /* 0x000000000f027210 */ /* 0x060fe40007fde0ff */
[----:B---3--:R-:W-:Y:S01]  /*17f40*/  ISETP.LT.AND P1, PT, R24, UR5, !P0 ;  /* 0x0000000518007c0c */ /* 0x008fe2000c721270 */
[----:B------:R-:W3:Y:S01]  /*17f50*/  LDCU UR5, c[0x0][0x39c] ;  /* 0x00007380ff0577ac */ /* 0x000ee20008000800 */
[----:B-1----:R-:W5:Y:S01]  /*17f60*/  LDL.LU R16, [R1+0x388] ;  /* 0x0003880001107983 */ /* 0x002f620000300800 */
[----:B------:R-:W-:Y:S02]  /*17f70*/  LEA.HI.X.SX32 R3, R15, R40, 0x1, P6 ;  /* 0x000000280f037211 */ /* 0x000fe400030f0eff */
[C---:B------:R-:W-:Y:S01]  /*17f80*/  PRMT R19, R8.reuse, 0x7770, RZ ;  /* 0x0000777008137816 */ /* 0x040fe200000000ff */
[----:B------:R-:W5:Y:S01]  /*17f90*/  LDL.LU R26, [R1+0x1e4] ;  /* 0x0001e400011a7983 */ /* 0x000f620000300800 */
[----:B------:R-:W-:Y:S01]  /*17fa0*/  PRMT R21, R8, 0x7771, RZ ;  /* 0x0000777108157816 */ /* 0x000fe200000000ff */
[----:B------:R-:W-:-:S02]  /*17fb0*/  IMAD R15, R39, 0x2, R15 ;  /* 0x00000002270f7824 */ /* 0x000fc400078e020f */
[----:B------:R1:W-:Y:S04]  /*17fc0*/  @P5 STG.E.U8 desc[UR26][R12.64], R19 ;  /* 0x000000130c005986 */ /* 0x0003e8000c10111a */
[----:B------:R0:W-:Y:S01]  /*17fd0*/  @P4 STG.E.U8 desc[UR26][R2.64], R21 ;  /* 0x0000001502004986 */ /* 0x0001e2000c10111a */
[----:B------:R-:W-:Y:S01]  /*17fe0*/  IMAD R17, R39, 0x2, R15 ;  /* 0x0000000227117824 */ /* 0x000fe200078e020f */
[----:B------:R-:W-:Y:S02]  /*17ff0*/  PRMT R25, R8, 0x7772, RZ ;  /* 0x0000777208197816 */ /* 0x000fe400000000ff */
[----:B--2---:R-:W-:Y:S01]  /*18000*/  ISETP.LT.AND P6, PT, R14, UR6, !P0 ;  /* 0x000000060e007c0c */ /* 0x004fe2000c7c1270 */
[----:B------:R-:W4:Y:S01]  /*18010*/  LDCU UR6, c[0x0][0x39c] ;  /* 0x00007380ff0677ac */ /* 0x000f220008000800 */
[----:B------:R-:W-:-:S02]  /*18020*/  IADD3 R14, P5, PT, R15, R0, RZ ;  /* 0x000000000f0e7210 */ /* 0x000fc40007fbe0ff */
[----:B---3--:R-:W-:Y:S01]  /*18030*/  ISETP.LT.AND P4, PT, R20, UR5, !P0 ;  /* 0x0000000514007c0c */ /* 0x008fe2000c781270 */
[----:B-1----:R-:W-:Y:S01]  /*18040*/  IMAD R19, R39, 0x2, R17 ;  /* 0x0000000227137824 */ /* 0x002fe200078e0211 */
[----:B------:R-:W2:Y:S01]  /*18050*/  LDL.LU R20, [R1+0x384] ;  /* 0x0003840001147983 */ /* 0x000ea20000300800 */
[----:B------:R-:W-:Y:S01]  /*18060*/  LEA.HI.X.SX32 R15, R15, R40, 0x1, P5 ;  /* 0x000000280f0f7211 */ /* 0x000fe200028f0eff */
[----:B------:R-:W2:Y:S02]  /*18070*/  LDCU UR5, c[0x0][0x39c] ;  /* 0x00007380ff0577ac */ /* 0x000ea40008000800 */
[----:B------:R-:W3:Y:S04]  /*18080*/  LDL.LU R24, [R1+0x230] ;  /* 0x0002300001187983 */ /* 0x000ee80000300800 */
[----:B------:R1:W-:Y:S01]  /*18090*/  @P3 STG.E.U8 desc[UR26][R14.64], R25 ;  /* 0x000000190e003986 */ /* 0x0003e2000c10111a */
[----:B----4-:R-:W-:Y:S01]  /*180a0*/  ISETP.LT.AND P3, PT, R18, UR6, !P0 ;  /* 0x0000000612007c0c */ /* 0x010fe2000c761270 */
[----:B------:R-:W3:Y:S02]  /*180b0*/  LDCU UR6, c[0x0][0x39c] ;  /* 0x00007380ff0677ac */ /* 0x000ee40008000800 */
[----:B------:R-:W4:Y:S01]  /*180c0*/  LDL.LU R18, [R1+0x380] ;  /* 0x0003800001127983 */ /* 0x000f220000300800 */
[----:B0-----:R-:W-:-:S02]  /*180d0*/  ISETP.LT.AND P2, PT, R22, UR4, !P0 ;  /* 0x0000000416007c0c */ /* 0x001fc4000c741270 */
[C---:B------:R-:W-:Y:S01]  /*180e0*/  IADD3 R12, P5, PT, R17.reuse, R0, RZ ;  /* 0x00000000110c7210 */ /* 0x040fe20007fbe0ff */
[----:B------:R-:W0:Y:S01]  /*180f0*/  LDCU UR4, c[0x0][0x39c] ;  /* 0x00007380ff0477ac */ /* 0x000e220008000800 */
[----:B------:R-:W-:Y:S01]  /*18100*/  PRMT R23, R8, 0x7773, RZ ;  /* 0x0000777308177816 */ /* 0x000fe200000000ff */
[----:B------:R-:W3:Y:S01]  /*18110*/  LDL.LU R22, [R1+0x37c] ;  /* 0x00037c0001167983 */ /* 0x000ee20000300800 */
[----:B------:R-:W-:Y:S02]  /*18120*/  LEA.HI.X.SX32 R13, R17, R40, 0x1, P5 ;  /* 0x00000028110d7211 */ /* 0x000fe400028f0eff */
[----:B------:R-:W-:-:S04]  /*18130*/  IADD3 R2, P5, PT, R19, R0, RZ ;  /* 0x0000000013027210 */ /* 0x000fc80007fbe0ff */
[----:B------:R-:W-:Y:S01]  /*18140*/  LEA.HI.X.SX32 R3, R19, R40, 0x1, P5 ;  /* 0x0000002813037211 */ /* 0x000fe200028f0eff */
[----:B------:R-:W-:Y:S01]  /*18150*/  IMAD R19, R39, 0x2, R19 ;  /* 0x0000000227137824 */ /* 0x000fe200078e0213 */
[----:B------:R0:W-:Y:S01]  /*18160*/  @P1 STG.E.U8 desc[UR26][R12.64], R23 ;  /* 0x000000170c001986 */ /* 0x0001e2000c10111a */
[----:B------:R-:W-:Y:S02]  /*18170*/  PRMT R21, R9, 0x7770, RZ ;  /* 0x0000777009157816 */ /* 0x000fe400000000ff */
[----:B-1----:R-:W-:Y:S01]  /*18180*/  IMAD R15, R39, 0x2, R19 ;  /* 0x00000002270f7824 */ /* 0x002fe200078e0213 */
[----:B------:R-:W-:Y:S02]  /*18190*/  PRMT R25, R9, 0x7771, RZ ;  /* 0x0000777109197816 */ /* 0x000fe400000000ff */
[----:B------:R1:W-:Y:S01]  /*181a0*/  @P2 STG.E.U8 desc[UR26][R2.64], R21 ;  /* 0x0000001502002986 */ /* 0x0003e2000c10111a */
[----:B-----5:R-:W-:Y:S01]  /*181b0*/  ISETP.LT.AND P1, PT, R16, UR7, !P0 ;  /* 0x0000000710007c0c */ /* 0x020fe2000c721270 */
[----:B------:R-:W5:Y:S01]  /*181c0*/  LDCU UR7, c[0x0][0x39c] ;  /* 0x00007380ff0777ac */ /* 0x000f620008000800 */
[----:B------:R-:W-:-:S02]  /*181d0*/  IADD3 R16, P5, PT, R19, R0, RZ ;  /* 0x0000000013107210 */ /* 0x000fc40007fbe0ff */
[C---:B0-----:R-:W-:Y:S01]  /*181e0*/  ISETP.LT.AND P2, PT, R26.reuse, UR4, !P0 ;  /* 0x000000041a007c0c */ /* 0x041fe2000c741270 */
[----:B------:R-:W4:Y:S01]  /*181f0*/  LDCU UR4, c[0x0][0x39c] ;  /* 0x00007380ff0477ac */ /* 0x000f220008000800 */
[----:B------:R-:W-:Y:S01]  /*18200*/  LEA.HI.X.SX32 R17, R19, R40, 0x1, P5 ;  /* 0x0000002813117211 */ /* 0x000fe200028f0eff */
[----:B------:R-:W-:Y:S01]  /*18210*/  IMAD R19, R26, R39, RZ ;  /* 0x000000271a137224 */ /* 0x000fe200078e02ff */
[----:B------:R-:W-:-:S03]  /*18220*/  IADD3 R12, P5, PT, R15, R0, RZ ;  /* 0x000000000f0c7210 */ /* 0x000fc60007fbe0ff */
[----:B------:R-:W-:Y:S01]  /*18230*/  @P6 STG.E.U8 desc[UR26][R16.64], R25 ;  /* 0x0000001910006986 */ /* 0x000fe2000c10111a */
[----:B------:R-:W-:Y:S01]  /*18240*/  LEA.HI.X.SX32 R13, R15, R40, 0x1, P5 ;  /* 0x000000280f0d7211 */ /* 0x000fe200028f0eff */
[----:B------:R-:W-:Y:S01]  /*18250*/  IMAD R15, R39, 0x4, R15 ;  /* 0x00000004270f7824 */ /* 0x000fe200078e020f */
[----:B-1----:R-:W-:Y:S02]  /*18260*/  IADD3 R2, P6, PT, R19, R0, RZ ;  /* 0x0000000013027210 */ /* 0x002fe40007fde0ff */
[----:B------:R-:W-:Y:S02]  /*18270*/  PRMT R23, R9, 0x7772, RZ ;  /* 0x0000777209177816 */ /* 0x000fe400000000ff */
[----:B------:R-:W-:Y:S02]  /*18280*/  LEA.HI.X.SX32 R3, R19, R40, 0x1, P6 ;  /* 0x0000002813037211 */ /* 0x000fe400030f0eff */
[----:B------:R-:W-:Y:S02]  /*18290*/  IADD3 R8, P6, PT, R15, R0, RZ ;  /* 0x000000000f087210 */ /* 0x000fe40007fde0ff */
[----:B------:R-:W-:-:S02]  /*182a0*/  PRMT R21, R9, 0x7773, RZ ;  /* 0x0000777309157816 */ /* 0x000fc400000000ff */
[----:B------:R-:W-:Y:S01]  /*182b0*/  LEA.HI.X.SX32 R9, R15, R40, 0x1, P6 ;  /* 0x000000280f097211 */ /* 0x000fe200030f0eff */
[----:B------:R-:W-:Y:S01]  /*182c0*/  IMAD R15, R39, 0x2, R15 ;  /* 0x00000002270f7824 */ /* 0x000fe200078e020f */
[----:B------:R0:W-:Y:S04]  /*182d0*/  @P4 STG.E.U8 desc[UR26][R12.64], R23 ;  /* 0x000000170c004986 */ /* 0x0001e8000c10111a */
[----:B------:R-:W-:Y:S01]  /*182e0*/  @P2 STG.E.U8 desc[UR26][R2.64], R21 ;  /* 0x0000001502002986 */ /* 0x000fe2000c10111a */
[C---:B------:R-:W-:Y:S02]  /*182f0*/  PRMT R19, R10.reuse, 0x7770, RZ ;  /* 0x000077700a137816 */ /* 0x040fe400000000ff */
[----:B0-----:R-:W-:Y:S02]  /*18300*/  IADD3 R12, P6, PT, R15, R0, RZ ;  /* 0x000000000f0c7210 */ /* 0x001fe40007fde0ff */
[----:B------:R-:W-:-:S02]  /*18310*/  PRMT R23, R10, 0x7771, RZ ;  /* 0x000077710a177816 */ /* 0x000fc400000000ff */
[----:B------:R-:W-:Y:S01]  /*18320*/  LEA.HI.X.SX32 R13, R15, R40, 0x1, P6 ;  /* 0x000000280f0d7211 */ /* 0x000fe200030f0eff */
[----:B------:R-:W-:Y:S04]  /*18330*/  @P3 STG.E.U8 desc[UR26][R8.64], R19 ;  /* 0x0000001308003986 */ /* 0x000fe8000c10111a */
[----:B------:R0:W-:Y:S01]  /*18340*/  @P1 STG.E.U8 desc[UR26][R12.64], R23 ;  /* 0x000000170c001986 */ /* 0x0001e2000c10111a */
[----:B--2---:R-:W-:Y:S01]  /*18350*/  ISETP.LT.AND P5, PT, R20, UR5, !P0 ;  /* 0x0000000514007c0c */ /* 0x004fe2000c7a1270 */
[----:B------:R-:W1:Y:S02]  /*18360*/  LDCU UR5, c[0x0][0x39c] ;  /* 0x00007380ff0577ac */ /* 0x000e640008000800 */
[----:B------:R-:W2:Y:S04]  /*18370*/  LDL.LU R20, [R1+0x378] ;  /* 0x0003780001147983 */ /* 0x000ea80000300800 */
[----:B------:R-:W5:Y:S01]  /*18380*/  LDL.LU R14, [R1+0x344] ;  /* 0x00034400010e7983 */ /* 0x000f620000300800 */
[----:B----4-:R-:W-:Y:S01]  /*18390*/  ISETP.LT.AND P2, PT, R18, UR4, !P0 ;  /* 0x0000000412007c0c */ /* 0x010fe2000c741270 */
[----:B------:R-:W2:Y:S02]  /*183a0*/  LDCU UR4, c[0x0][0x39c] ;  /* 0x00007380ff0477ac */ /* 0x000ea40008000800 */
[----:B------:R-:W4:Y:S04]  /*183b0*/  LDL.LU R18, [R1+0x340] ;  /* 0x0003400001127983 */ /* 0x000f280000300800 */
[----:B------:R-:W4:Y:S04]  /*183c0*/  LDL.LU R16, [R1+0x1e0] ;  /* 0x0001e00001107983 */ /* 0x000f280000300800 */
[----:B0-----:R-:W4:Y:S01]  /*183d0*/  LDL.LU R12, [R1+0x33c] ;  /* 0x00033c00010c7983 */ /* 0x001f220000300800 */
[----:B---3--:R-:W-:Y:S01]  /*183e0*/  ISETP.LT.AND P4, PT, R24, UR6, !P0 ;  /* 0x0000000618007c0c */ /* 0x008fe2000c781270 */
[----:B------:R-:W5:Y:S01]  /*183f0*/  LDCU UR6, c[0x0][0x39c] ;  /* 0x00007380ff0677ac */ /* 0x000f620008000800 */
[C---:B------:R-:W-:Y:S01]  /*18400*/  IMAD R17, R39.reuse, 0x2, R15 ;  /* 0x0000000227117824 */ /* 0x040fe200078e020f */
[----:B-1----:R-:W-:Y:S01]  /*18410*/  ISETP.LT.AND P3, PT, R22, UR5, !P0 ;  /* 0x0000000516007c0c */ /* 0x002fe2000c761270 */
[----:B------:R-:W4:Y:S02]  /*18420*/  LDCU UR5, c[0x0][0x39c] ;  /* 0x00007380ff0577ac */ /* 0x000f240008000800 */
[----:B------:R-:W-:Y:S01]  /*18430*/  IMAD R15, R39, 0x2, R17 ;  /* 0x00000002270f7824 */ /* 0x000fe200078e0211 */
[----:B------:R-:W-:-:S02]  /*18440*/  IADD3 R2, P6, PT, R17, R0, RZ ;  /* 0x0000000011027210 */ /* 0x000fc40007fde0ff */
[----:B------:R-:W-:Y:S02]  /*18450*/  PRMT R21, R10, 0x7772, RZ ;  /* 0x000077720a157816 */ /* 0x000fe400000000ff */
[----:B------:R-:W-:Y:S02]  /*18460*/  LEA.HI.X.SX32 R3, R17, R40, 0x1, P6 ;  /* 0x0000002811037211 */ /* 0x000fe400030f0eff */
[----:B------:R-:W-:-:S03]  /*18470*/  IADD3 R8, P6, PT, R15, R0, RZ ;  /* 0x000000000f087210 */ /* 0x000fc60007fde0ff */
[----:B------:R0:W-:Y:S01]  /*18480*/  @P5 STG.E.U8 desc[UR26][R2.64], R21 ;  /* 0x0000001502005986 */ /* 0x0001e2000c10111a */
[----:B------:R-:W-:Y:S01]  /*18490*/  LEA.HI.X.SX32 R9, R15, R40, 0x1, P6 ;  /* 0x000000280f097211 */ /* 0x000fe200030f0eff */
[----:B------:R-:W-:Y:S01]  /*184a0*/  IMAD R15, R39, 0x2, R15 ;  /* 0x00000002270f7824 */ /* 0x000fe200078e020f */
[----:B------:R-:W-:-:S03]  /*184b0*/  PRMT R19, R10, 0x7773, RZ ;  /* 0x000077730a137816 */ /* 0x000fc600000000ff */
[----:B------:R-:W-:Y:S02]  /*184c0*/  IMAD R13, R39, 0x2, R15 ;  /* 0x00000002270d7824 */ /* 0x000fe400078e020f */
[----:B------:R1:W-:Y:S01]  /*184d0*/  @P4 STG.E.U8 desc[UR26][R8.64], R19 ;  /* 0x0000001308004986 */ /* 0x0003e2000c10111a */
[----:B------:R-:W-:Y:S01]  /*184e0*/  PRMT R23, R11, 0x7770, RZ ;  /* 0x000077700b177816 */ /* 0x000fe200000000ff */
[----:B------:R-:W-:Y:S01]  /*184f0*/  IMAD R17, R39, 0x2, R13 ;  /* 0x0000000227117824 */ /* 0x000fe200078e020d */
[C---:B0-----:R-:W-:Y:S02]  /*18500*/  PRMT R21, R11.reuse, 0x7771, RZ ;  /* 0x000077710b157816 */ /* 0x041fe400000000ff */
[----:B-1----:R-:W-:Y:S02]  /*18510*/  PRMT R19, R11, 0x7772, RZ ;  /* 0x000077720b137816 */ /* 0x002fe400000000ff */
[----:B--2---:R-:W-:Y:S01]  /*18520*/  ISETP.LT.AND P1, PT, R20, UR4, !P0 ;  /* 0x0000000414007c0c */ /* 0x004fe2000c721270 */
[----:B------:R-:W0:Y:S01]  /*18530*/  LDCU UR4, c[0x0][0x39c] ;  /* 0x00007380ff0477ac */ /* 0x000e220008000800 */
[----:B------:R-:W2:Y:S01]  /*18540*/  LDL.LU R20, [R1+0x22c] ;  /* 0x00022c0001147983 */ /* 0x000ea20000300800 */
[----:B-----5:R-:W-:Y:S01]  /*18550*/  ISETP.LT.AND P5, PT, R14, UR6, !P0 ;  /* 0x000000060e007c0c */ /* 0x020fe2000c7a1270 */
[----:B------:R-:W1:Y:S01]  /*18560*/  LDCU UR6, c[0x0][0x39c] ;  /* 0x00007380ff0677ac */ /* 0x000e620008000800 */
[----:B------:R-:W-:-:S04]  /*18570*/  IADD3 R14, P6, PT, R15, R0, RZ ;  /* 0x000000000f0e7210 */ /* 0x000fc80007fde0ff */
[----:B------:R-:W-:Y:S02]  /*18580*/  LEA.HI.X.SX32 R15, R15, R40, 0x1, P6 ;  /* 0x000000280f0f7211 */ /* 0x000fe400030f0eff */
[C---:B------:R-:W-:Y:S02]  /*18590*/  IADD3 R2, P6, PT, R13.reuse, R0, RZ ;  /* 0x000000000d027210 */ /* 0x040fe40007fde0ff */
[----:B----4-:R-:W-:Y:S01]  /*185a0*/  ISETP.LT.AND P4, PT, R18, UR5, !P0 ;  /* 0x0000000512007c0c */ /* 0x010fe2000c781270 */
[----:B------:R3:W-:Y:S01]  /*185b0*/  @P2 STG.E.U8 desc[UR26][R14.64], R23 ;  /* 0x000000170e002986 */ /* 0x0007e2000c10111a */
[----:B------:R-:W-:Y:S01]  /*185c0*/  LEA.HI.X.SX32 R3, R13, R40, 0x1, P6 ;  /* 0x000000280d037211 */ /* 0x000fe200030f0eff */
[----:B------:R-:W2:Y:S02]  /*185d0*/  LDCU UR5, c[0x0][0x39c] ;  /* 0x00007380ff0577ac */ /* 0x000ea40008000800 */
[----:B------:R-:W4:Y:S04]  /*185e0*/  LDL.LU R18, [R1+0x338] ;  /* 0x0003380001127983 */ /* 0x000f280000300800 */
[----:B------:R-:W5:Y:S01]  /*185f0*/  LDL.LU R10, [R1+0x334] ;  /* 0x00033400010a7983 */ /* 0x000f620000300800 */
[C---:B------:R-:W-:Y:S01]  /*18600*/  IADD3 R8, P6, PT, R17.reuse, R0, RZ ;  /* 0x0000000011087210 */ /* 0x040fe20007fde0ff */
[C---:B------:R-:W-:Y:S01]  /*18610*/  IMAD R13, R16.reuse, R39, RZ ;  /* 0x00000027100d7224 */ /* 0x040fe200078e02ff */
[----:B0-----:R-:W-:Y:S01]  /*18620*/  ISETP.LT.AND P2, PT, R16, UR4, !P0 ;  /* 0x0000000410007c0c */ /* 0x001fe2000c741270 */
[----:B------:R-:W-:Y:S01]  /*18630*/  @P3 STG.E.U8 desc[UR26][R2.64], R21 ;  /* 0x0000001502003986 */ /* 0x000fe2000c10111a */
[----:B------:R-:W-:Y:S01]  /*18640*/  LEA.HI.X.SX32 R9, R17, R40, 0x1, P6 ;  /* 0x0000002811097211 */ /* 0x000fe200030f0eff */
[----:B------:R-:W4:Y:S01]  /*18650*/  LDCU UR4, c[0x0][0x39c] ;  /* 0x00007380ff0477ac */ /* 0x000f220008000800 */
[----:B-1----:R-:W-:Y:S01]  /*18660*/  ISETP.LT.AND P3, PT, R12, UR6, !P0 ;  /* 0x000000060c007c0c */ /* 0x002fe2000c761270 */
[----:B------:R-:W4:Y:S01]  /*18670*/  LDL.LU R16, [R1+0x330] ;  /* 0x0003300001107983 */ /* 0x000f220000300800 */
[----:B------:R-:W-:-:S02]  /*18680*/  IADD3 R12, P6, PT, R13, R0, RZ ;  /* 0x000000000d0c7210 */ /* 0x000fc40007fde0ff */
[----:B---3--:R-:W-:Y:S01]  /*18690*/  PRMT R15, R11, 0x7773, RZ ;  /* 0x000077730b0f7816 */ /* 0x008fe200000000ff */
[----:B------:R-:W-:Y:S01]  /*186a0*/  @P1 STG.E.U8 desc[UR26][R8.64], R19 ;  /* 0x0000001308001986 */ /* 0x000fe2000c10111a */
[----:B------:R-:W-:Y:S01]  /*186b0*/  LEA.HI.X.SX32 R13, R13, R40, 0x1, P6 ;  /* 0x000000280d0d7211 */ /* 0x000fe200030f0eff */
[----:B------:R-:W-:Y:S01]  /*186c0*/  IMAD R17, R39, 0x4, R17 ;  /* 0x0000000427117824 */ /* 0x000fe200078e0211 */
[----:B------:R-:W5:Y:S01]  /*186d0*/  LDCU UR6, c[0x0][0x39c] ;  /* 0x00007380ff0677ac */ /* 0x000f620008000800 */
[----:B------:R-:W3:Y:S04]  /*186e0*/  LDL.LU R14, [R1+0x32c] ;  /* 0x00032c00010e7983 */ /* 0x000ee80000300800 */
[----:B------:R0:W-:Y:S04]  /*186f0*/  @P2 STG.E.U8 desc[UR26][R12.64], R15 ;  /* 0x0000000f0c002986 */ /* 0x0001e8000c10111a */
[----:B0-----:R-:W3:Y:S01]  /*18700*/  LDL.LU R12, [R1+0x328] ;  /* 0x00032800010c7983 */ /* 0x001ee20000300800 */
[----:B------:R-:W-:Y:S01]  /*18710*/  IADD3 R2, P6, PT, R17, R0, RZ ;  /* 0x0000000011027210 */ /* 0x000fe20007fde0ff */
[----:B------:R-:W-:-:S02]  /*18720*/  IMAD R11, R39, 0x2, R17 ;  /* 0x00000002270b7824 */ /* 0x000fc400078e0211 */
[----:B------:R-:W3:Y:S01]  /*18730*/  LDL.LU R22, [R1+0x1dc] ;  /* 0x0001dc0001167983 */ /* 0x000ee20000300800 */
[----:B------:R-:W-:Y:S02]  /*18740*/  LEA.HI.X.SX32 R3, R17, R40, 0x1, P6 ;  /* 0x0000002811037211 */ /* 0x000fe400030f0eff */
[C---:B------:R-:W-:Y:S02]  /*18750*/  IADD3 R8, P6, PT, R11.reuse, R0, RZ ;  /* 0x000000000b087210 */ /* 0x040fe40007fde0ff */
[C---:B------:R-:W-:Y:S02]  /*18760*/  PRMT R21, R4.reuse, 0x7770, RZ ;  /* 0x0000777004157816 */ /* 0x040fe400000000ff */
[----:B------:R-:W-:Y:S01]  /*18770*/  LEA.HI.X.SX32 R9, R11, R40, 0x1, P6 ;  /* 0x000000280b097211 */ /* 0x000fe200030f0eff */
[C---:B------:R-:W-:Y:S01]  /*18780*/  IMAD R11, R39.reuse, 0x2, R11 ;  /* 0x00000002270b7824 */ /* 0x040fe200078e020b */
[----:B------:R-:W-:Y:S01]  /*18790*/  PRMT R17, R4, 0x7771, RZ ;  /* 0x0000777104117816 */ /* 0x000fe200000000ff */
[----:B------:R0:W-:Y:S02]  /*187a0*/  @P5 STG.E.U8 desc[UR26][R2.64], R21 ;  /* 0x0000001502005986 */ /* 0x0001e4000c10111a */
[----:B------:R-:W-:-:S02]  /*187b0*/  IMAD R13, R39, 0x2, R11 ;  /* 0x00000002270d7824 */ /* 0x000fc400078e020b */
[----:B------:R1:W-:Y:S02]  /*187c0*/  @P4 STG.E.U8 desc[UR26][R8.64], R17 ;  /* 0x0000001108004986 */ /* 0x0003e4000c10111a */
[----:B------:R-:W-:Y:S01]  /*187d0*/  IMAD R15, R39, 0x2, R13 ;  /* 0x00000002270f7824 */ /* 0x000fe200078e020d */
[C---:B------:R-:W-:Y:S02]  /*187e0*/  PRMT R19, R4.reuse, 0x7773, RZ ;  /* 0x0000777304137816 */ /* 0x040fe400000000ff */
[----:B0-----:R-:W-:Y:S02]  /*187f0*/  PRMT R21, R4, 0x7772, RZ ;  /* 0x0000777204157816 */ /* 0x001fe400000000ff */
        /* <DEDUP_REMOVED lines=9> */
[----:B----4-:R-:W-:Y:S02]  /*18890*/  ISETP.LT.AND P2, PT, R18, UR4, !P0 ;  /* 0x0000000412007c0c */ /* 0x010fe4000c741270 */
[----:B0-----:R-:W-:Y:S01]  /*188a0*/  ISETP.LT.AND P5, PT, R16, UR5, !P0 ;  /* 0x0000000510007c0c */ /* 0x001fe2000c7a1270 */
[----:B------:R-:W4:Y:S01]  /*188b0*/  LDL.LU R18, [R1+0x228] ;  /* 0x0002280001127983 */ /* 0x000f220000300800 */
[----:B------:R-:W-:Y:S01]  /*188c0*/  LEA.HI.X.SX32 R3, R13, R40, 0x1, P4 ;  /* 0x000000280d037211 */ /* 0x000fe200020f0eff */
[----:B------:R-:W0:Y:S01]  /*188d0*/  LDCU UR4, c[0x0][0x39c] ;  /* 0x00007380ff0477ac */ /* 0x000e220008000800 */
[C---:B------:R-:W-:Y:S01]  /*188e0*/  IADD3 R8, P4, PT, R15.reuse, R0, RZ ;  /* 0x000000000f087210 */ /* 0x040fe20007f9e0ff */
[----:B------:R-:W5:Y:S01]  /*188f0*/  LDL.LU R16, [R1+0x324] ;  /* 0x0003240001107983 */ /* 0x000f620000300800 */
[----:B------:R-:W2:Y:S02]  /*18900*/  LDCU UR5, c[0x0][0x39c] ;  /* 0x00007380ff0577ac */ /* 0x000ea40008000800 */
[----:B------:R-:W-:Y:S01]  /*18910*/  LEA.HI.X.SX32 R9, R15, R40, 0x1, P4 ;  /* 0x000000280f097211 */ /* 0x000fe200020f0eff */
[----:B------:R-:W-:Y:S01]  /*18920*/  IMAD R15, R39, 0x2, R15 ;  /* 0x00000002270f7824 */ /* 0x000fe200078e020f */
[----:B------:R0:W-:Y:S04]  /*18930*/  @P3 STG.E.U8 desc[UR26][R10.64], R21 ;  /* 0x000000150a003986 */ /* 0x0001e8000c10111a */
[----:B------:R1:W-:Y:S01]  /*18940*/  @P1 STG.E.U8 desc[UR26][R2.64], R19 ;  /* 0x0000001302001986 */ /* 0x0003e2000c10111a */
[----:B---3--:R-:W-:-:S03]  /*18950*/  ISETP.LT.AND P1, PT, R12, UR7, !P0 ;  /* 0x000000070c007c0c */ /* 0x008fc6000c721270 */
[----:B------:R-:W-:Y:S01]  /*18960*/  @P2 STG.E.U8 desc[UR26][R8.64], R17 ;  /* 0x0000001108002986 */ /* 0x000fe2000c10111a */
[----:B------:R-:W-:Y:S01]  /*18970*/  IADD3 R12, P4, PT, R15, R0, RZ ;  /* 0x000000000f0c7210 */ /* 0x000fe20007f9e0ff */
[----:B0-----:R-:W-:Y:S01]  /*18980*/  IMAD R11, R39, 0x2, R15 ;  /* 0x00000002270b7824 */ /* 0x001fe200078e020f */
[----:B-1----:R-:W-:Y:S01]  /*18990*/  ISETP.LT.AND P3, PT, R14, UR6, !P0 ;  /* 0x000000060e007c0c */ /* 0x002fe2000c761270 */
[----:B------:R-:W4:Y:S01]  /*189a0*/  LDCU UR6, c[0x0][0x39c] ;  /* 0x00007380ff0677ac */ /* 0x000f220008000800 */
[----:B------:R-:W-:Y:S01]  /*189b0*/  LEA.HI.X.SX32 R13, R15, R40, 0x1, P4 ;  /* 0x000000280f0d7211 */ /* 0x000fe200020f0eff */
[----:B------:R-:W3:Y:S01]  /*189c0*/  LDL.LU R14, [R1+0x320] ;  /* 0x00032000010e7983 */ /* 0x000ee20000300800 */
[----:B------:R-:W-:Y:S01]  /*189d0*/  PRMT R19, R5, 0x7771, RZ ;  /* 0x0000777105137816 */ /* 0x000fe200000000ff */
[----:B------:R-:W0:Y:S04]  /*189e0*/  LDCU UR7, c[0x0][0x39c] ;  /* 0x00007380ff0777ac */ /* 0x000e280008000800 */
[----:B------:R1:W-:Y:S04]  /*189f0*/  @P6 STG.E.U8 desc[UR26][R12.64], R19 ;  /* 0x000000130c006986 */ /* 0x0003e8000c10111a */
[----:B-1----:R-:W3:Y:S01]  /*18a00*/  LDL.LU R12, [R1+0x28c] ;  /* 0x00028c00010c7983 */ /* 0x002ee20000300800 */
[C---:B------:R-:W-:Y:S01]  /*18a10*/  ISETP.LT.AND P2, PT, R22.reuse, UR4, !P0 ;  /* 0x0000000416007c0c */ /* 0x040fe2000c741270 */
[----:B------:R-:W5:Y:S01]  /*18a20*/  LDCU UR4, c[0x0][0x39c] ;  /* 0x00007380ff0477ac */ /* 0x000f620008000800 */
[----:B------:R-:W-:Y:S01]  /*18a30*/  IMAD R15, R22, R39, RZ ;  /* 0x00000027160f7224 */ /* 0x000fe200078e02ff */
[-C--:B------:R-:W-:Y:S01]  /*18a40*/  IADD3 R2, P4, PT, R11, R0.reuse, RZ ;  /* 0x000000000b027210 */ /* 0x080fe20007f9e0ff */
[----:B------:R-:W3:Y:S03]  /*18a50*/  LDL.LU R10, [R1+0x31c] ;  /* 0x00031c00010a7983 */ /* 0x000ee60000300800 */
[----:B------:R-:W-:-:S02]  /*18a60*/  IADD3 R8, P6, PT, R15, R0, RZ ;  /* 0x000000000f087210 */ /* 0x000fc40007fde0ff */
[-C--:B------:R-:W-:Y:S02]  /*18a70*/  LEA.HI.X.SX32 R3, R11, R40.reuse, 0x1, P4 ;  /* 0x000000280b037211 */ /* 0x080fe400020f0eff */
[----:B------:R-:W-:Y:S02]  /*18a80*/  PRMT R17, R5, 0x7772, RZ ;  /* 0x0000777205117816 */ /* 0x000fe400000000ff */
[----:B------:R-:W-:Y:S02]  /*18a90*/  LEA.HI.X.SX32 R9, R15, R40, 0x1, P6 ;  /* 0x000000280f097211 */ /* 0x000fe400030f0eff */
[----:B------:R-:W-:Y:S01]  /*18aa0*/  PRMT R15, R5, 0x7773, RZ ;  /* 0x00007773050f7816 */ /* 0x000fe200000000ff */
[----:B------:R-:W-:Y:S01]  /*18ab0*/  IMAD R11, R39, 0x4, R11 ;  /* 0x00000004270b7824 */ /* 0x000fe200078e020b */
[----:B------:R1:W-:Y:S04]  /*18ac0*/  @P5 STG.E.U8 desc[UR26][R2.64], R17 ;  /* 0x0000001102005986 */ /* 0x0003e8000c10111a */
[----:B------:R0:W-:Y:S01]  /*18ad0*/  @P2 STG.E.U8 desc[UR26][R8.64], R15 ;  /* 0x0000000f08002986 */ /* 0x0001e2000c10111a */
[----:B------:R-:W-:-:S04]  /*18ae0*/  IADD3 R4, P6, PT, R11, R0, RZ ;  /* 0x000000000b047210 */ /* 0x000fc80007fde0ff */
[----:B------:R-:W-:Y:S01]  /*18af0*/  LEA.HI.X.SX32 R5, R11, R40, 0x1, P6 ;  /* 0x000000280b057211 */ /* 0x000fe200030f0eff */
[----:B------:R-:W-:Y:S01]  /*18b00*/  IMAD R11, R39, 0x2, R11 ;  /* 0x00000002270b7824 */ /* 0x000fe200078e020b */
[----:B------:R-:W-:-:S04]  /*18b10*/  PRMT R19, R6, 0x7770, RZ ;  /* 0x0000777006137816 */ /* 0x000fc800000000ff */
[C---:B-1----:R-:W-:Y:S02]  /*18b20*/  IADD3 R2, P6, PT, R11.reuse, R0, RZ ;  /* 0x000000000b027210 */ /* 0x042fe40007fde0ff */
[----:B------:R-:W-:Y:S02]  /*18b30*/  PRMT R17, R6, 0x7771, RZ ;  /* 0x0000777106117816 */ /* 0x000fe400000000ff */
[----:B------:R-:W-:Y:S01]  /*18b40*/  LEA.HI.X.SX32 R3, R11, R40, 0x1, P6 ;  /* 0x000000280b037211 */ /* 0x000fe200030f0eff */
[----:B------:R1:W-:Y:S04]  /*18b50*/  @P3 STG.E.U8 desc[UR26][R4.64], R19 ;  /* 0x0000001304003986 */ /* 0x0003e8000c10111a */
[----:B------:R0:W-:Y:S01]  /*18b60*/  @P1 STG.E.U8 desc[UR26][R2.64], R17 ;  /* 0x0000001102001986 */ /* 0x0001e2000c10111a */
[----:B--2---:R-:W-:Y:S01]  /*18b70*/  ISETP.LT.AND P4, PT, R20, UR5, !P0 ;  /* 0x0000000514007c0c */ /* 0x004fe2000c781270 */
[----:B------:R-:W3:Y:S01]  /*18b80*/  LDCU UR5, c[0x0][0x39c] ;  /* 0x00007380ff0577ac */ /* 0x000ee20008000800 */
[----:B-----5:R-:W-:Y:S01]  /*18b90*/  ISETP.LT.AND P2, PT, R16, UR4, !P0 ;  /* 0x0000000410007c0c */ /* 0x020fe2000c741270 */
[----:B------:R-:W2:Y:S01]  /*18ba0*/  LDCU UR4, c[0x0][0x39c] ;  /* 0x00007380ff0477ac */ /* 0x000ea20008000800 */
[----:B------:R-:W5:Y:S01]  /*18bb0*/  LDL.LU R16, [R1+0x318] ;  /* 0x0003180001107983 */ /* 0x000f620000300800 */
[----:B----4-:R-:W-:Y:S01]  /*18bc0*/  ISETP.LT.AND P5, PT, R18, UR6, !P0 ;  /* 0x0000000612007c0c */ /* 0x010fe2000c7a1270 */
[----:B------:R-:W-:Y:S01]  /*18bd0*/  IMAD R13, R39, 0x2, R11 ;  /* 0x00000002270d7824 */ /* 0x000fe200078e020b */
[----:B------:R-:W4:Y:S01]  /*18be0*/  LDCU UR6, c[0x0][0x39c] ;  /* 0x00007380ff0677ac */ /* 0x000f220008000800 */
[----:B------:R-:W5:Y:S01]  /*18bf0*/  LDL.LU R18, [R1+0x1d8] ;  /* 0x0001d80001127983 */ /* 0x000f620000300800 */
[----:B---3--:R-:W-:-:S02]  /*18c00*/  ISETP.LT.AND P3, PT, R14, UR5, !P0 ;  /* 0x000000050e007c0c */ /* 0x008fc4000c761270 */
[----:B--2---:R-:W-:Y:S01]  /*18c10*/  ISETP.LT.AND P1, PT, R12, UR4, !P0 ;  /* 0x000000040c007c0c */ /* 0x004fe2000c721270 */
[----:B------:R-:W2:Y:S01]  /*18c20*/  LDL.LU R14, [R1+0x264] ;  /* 0x00026400010e7983 */ /* 0x000ea20000300800 */
[----:B0-----:R-:W-:Y:S01]  /*18c30*/  IADD3 R8, P6, PT, R13, R0, RZ ;  /* 0x000000000d087210 */ /* 0x001fe20007fde0ff */
[----:B------:R-:W-:Y:S01]  /*18c40*/  IMAD R11, R39, 0x2, R13 ;  /* 0x00000002270b7824 */ /* 0x000fe200078e020d */
[----:B------:R-:W5:Y:S01]  /*18c50*/  LDCU UR5, c[0x0][0x39c] ;  /* 0x00007380ff0577ac */ /* 0x000f620008000800 */
[----:B------:R-:W3:Y:S01]  /*18c60*/  LDL.LU R12, [R1+0x21c] ;  /* 0x00021c00010c7983 */ /* 0x000ee20000300800 */
[----:B------:R-:W-:Y:S02]  /*18c70*/  LEA.HI.X.SX32 R9, R13, R40, 0x1, P6 ;  /* 0x000000280d097211 */ /* 0x000fe400030f0eff */
[----:B-1----:R-:W-:Y:S01]  /*18c80*/  IADD3 R4, P6, PT, R11, R0, RZ ;  /* 0x000000000b047210 */ /* 0x002fe20007fde0ff */
[----:B------:R-:W0:Y:S01]  /*18c90*/  LDCU UR4, c[0x0][0x39c] ;  /* 0x00007380ff0477ac */ /* 0x000e220008000800 */
[----:B------:R-:W-:-:S02]  /*18ca0*/  PRMT R15, R6, 0x7772, RZ ;  /* 0x00007772060f7816 */ /* 0x000fc400000000ff */
[----:B------:R-:W-:Y:S01]  /*18cb0*/  LEA.HI.X.SX32 R5, R11, R40, 0x1, P6 ;  /* 0x000000280b057211 */ /* 0x000fe200030f0eff */
[C---:B------:R-:W-:Y:S02]  /*18cc0*/  IMAD R11, R39.reuse, 0x2, R11 ;  /* 0x00000002270b7824 */ /* 0x040fe400078e020b */
[----:B------:R1:W-:Y:S01]  /*18cd0*/  @P4 STG.E.U8 desc[UR26][R8.64], R15 ;  /* 0x0000000f08004986 */ /* 0x0003e2000c10111a */
[----:B----4-:R-:W-:Y:S02]  /*18ce0*/  ISETP.LT.AND P4, PT, R10, UR6, !P0 ;  /* 0x000000060a007c0c */ /* 0x010fe4000c781270 */
[----:B------:R-:W-:Y:S01]  /*18cf0*/  PRMT R13, R6, 0x7773, RZ ;  /* 0x00007773060d7816 */ /* 0x000fe200000000ff */
[----:B------:R-:W-:Y:S01]  /*18d00*/  IMAD R3, R39, 0x2, R11 ;  /* 0x0000000227037824 */ /* 0x000fe200078e020b */
[----:B------:R-:W-:Y:S01]  /*18d10*/  IADD3 R10, P6, PT, R11, R0, RZ ;  /* 0x000000000b0a7210 */ /* 0x000fe20007fde0ff */
[----:B------:R-:W2:Y:S01]  /*18d20*/  LDCU UR6, c[0x0][0x39c] ;  /* 0x00007380ff0677ac */ /* 0x000ea20008000800 */
[----:B------:R-:W-:-:S02]  /*18d30*/  PRMT R19, R7, 0x7770, RZ ;  /* 0x0000777007137816 */ /* 0x000fc400000000ff */
[----:B------:R-:W-:Y:S01]  /*18d40*/  LEA.HI.X.SX32 R11, R11, R40, 0x1, P6 ;  /* 0x000000280b0b7211 */ /* 0x000fe200030f0eff */
[----:B------:R4:W-:Y:S04]  /*18d50*/  @P5 STG.E.U8 desc[UR26][R4.64], R13 ;  /* 0x0000000d04005986 */ /* 0x0009e8000c10111a */
[----:B------:R0:W-:Y:S01]  /*18d60*/  @P2 STG.E.U8 desc[UR26][R10.64], R19 ;  /* 0x000000130a002986 */ /* 0x0001e2000c10111a */
[----:B-1----:R-:W-:Y:S01]  /*18d70*/  IMAD R9, R39, 0x2, R3 ;  /* 0x0000000227097824 */ /* 0x002fe200078e0203 */
[----:B------:R-:W-:Y:S02]  /*18d80*/  IADD3 R2, P6, PT, R3, R0, RZ ;  /* 0x0000000003027210 */ /* 0x000fe40007fde0ff */
[----:B------:R-:W-:Y:S02]  /*18d90*/  PRMT R17, R7, 0x7771, RZ ;  /* 0x0000777107117816 */ /* 0x000fe400000000ff */
[----:B------:R-:W-:-:S02]  /*18da0*/  LEA.HI.X.SX32 R3, R3, R40, 0x1, P6 ;  /* 0x0000002803037211 */ /* 0x000fc400030f0eff */
[----:B----4-:R-:W-:-:S04]  /*18db0*/  IADD3 R4, P2, PT, R9, R0, RZ ;  /* 0x0000000009047210 */ /* 0x010fc80007f5e0ff */
[----:B------:R-:W-:Y:S01]  /*18dc0*/  LEA.HI.X.SX32 R5, R9, R40, 0x1, P2 ;  /* 0x0000002809057211 */ /* 0x000fe200010f0eff */
[----:B------:R1:W-:Y:S01]  /*18dd0*/  @P3 STG.E.U8 desc[UR26][R2.64], R17 ;  /* 0x0000001102003986 */ /* 0x0003e2000c10111a */
[----:B0-----:R-:W-:Y:S01]  /*18de0*/  IMAD R11, R39, 0x4, R9 ;  /* 0x00000004270b7824 */ /* 0x001fe200078e0209 */
[----:B-----5:R-:W-:Y:S01]  /*18df0*/  ISETP.LT.AND P5, PT, R16, UR5, !P0 ;  /* 0x0000000510007c0c */ /* 0x020fe2000c7a1270 */
[----:B------:R-:W3:Y:S01]  /*18e00*/  LDCU UR5, c[0x0][0x39c] ;  /* 0x00007380ff0577ac */ /* 0x000ee20008000800 */
[----:B------:R-:W4:Y:S04]  /*18e10*/  LDL.LU R16, [R1+0x314] ;  /* 0x0003140001107983 */ /* 0x000f280000300800 */
[----:B------:R-:W5:Y:S04]  /*18e20*/  LDL.LU R6, [R1+0x310] ;  /* 0x0003100001067983 */ /* 0x000f680000300800 */
[----:B------:R-:W4:Y:S01]  /*18e30*/  LDL.LU R10, [R1+0x260] ;  /* 0x00026000010a7983 */ /* 0x000f220000300800 */
[----:B------:R-:W-:-:S05]  /*18e40*/  IMAD R13, R18, R39, RZ ;  /* 0x00000027120d7224 */ /* 0x000fca00078e02ff */
[----:B------:R-:W-:-:S04]  /*18e50*/  IADD3 R8, P2, PT, R13, R0, RZ ;  /* 0x000000000d087210 */ /* 0x000fc80007f5e0ff */
[----:B------:R-:W-:Y:S02]  /*18e60*/  LEA.HI.X.SX32 R9, R13, R40, 0x1, P2 ;  /* 0x000000280d097211 */ /* 0x000fe400010f0eff */
[----:B--2---:R-:W-:Y:S01]  /*18e70*/  ISETP.LT.AND P3, PT, R14, UR6, !P0 ;  /* 0x000000060e007c0c */ /* 0x004fe2000c761270 */
[----:B------:R-:W5:Y:S01]  /*18e80*/  LDCU UR6, c[0x0][0x39c] ;  /* 0x00007380ff0677ac */ /* 0x000f620008000800 */
[----:B------:R-:W2:Y:S01]  /*18e90*/  LDL.LU R14, [R1+0x30c] ;  /* 0x00030c00010e7983 */ /* 0x000ea20000300800 */
[----:B---3--:R-:W-:Y:S01]  /*18ea0*/  ISETP.LT.AND P2, PT, R12, UR5, !P0 ;  /* 0x000000050c007c0c */ /* 0x008fe2000c741270 */
[----:B------:R-:W4:Y:S02]  /*18eb0*/  LDCU UR5, c[0x0][0x39c] ;  /* 0x00007380ff0577ac */ /* 0x000f240008000800 */
[----:B------:R-:W3:Y:S01]  /*18ec0*/  LDL.LU R12, [R1+0x308] ;  /* 0x00030800010c7983 */ /* 0x000ee20000300800 */
[----:B------:R-:W-:Y:S02]  /*18ed0*/  ISETP.LT.AND P6, PT, R18, UR4, !P0 ;  /* 0x0000000412007c0c */ /* 0x000fe4000c7c1270 */
[C---:B------:R-:W-:Y:S01]  /*18ee0*/  PRMT R15, R7.reuse, 0x7772, RZ ;  /* 0x00007772070f7816 */ /* 0x040fe200000000ff */
[----:B------:R-:W3:Y:S01]  /*18ef0*/  LDL.LU R18, [R1+0x1d4] ;  /* 0x0001d40001127983 */ /* 0x000ee20000300800 */
[----:B------:R-:W-:Y:S01]  /*18f00*/  PRMT R13, R7, 0x7773, RZ ;  /* 0x00007773070d7816 */ /* 0x000fe200000000ff */
[----:B------:R-:W-:Y:S01]  /*18f10*/  IMAD R7, R39, 0x2, R11 ;  /* 0x0000000227077824 */ /* 0x000fe200078e020b */
[----:B-1----:R-:W-:Y:S01]  /*18f20*/  PRMT R17, R32, 0x7771, RZ ;  /* 0x0000777120117816 */ /* 0x002fe200000000ff */
[----:B------:R0:W-:Y:S01]  /*18f30*/  @P1 STG.E.U8 desc[UR26][R4.64], R15 ;  /* 0x0000000f04001986 */ /* 0x0001e2000c10111a */
[C---:B------:R-:W-:Y:S01]  /*18f40*/  IADD3 R2, P1, PT, R11.reuse, R0, RZ ;  /* 0x000000000b027210 */ /* 0x040fe20007f3e0ff */
[----:B------:R-:W1:Y:S04]  /*18f50*/  LDCU UR4, c[0x0][0x39c] ;  /* 0x00007380ff0477ac */ /* 0x000e680008000800 */
[----:B------:R1:W-:Y:S01]  /*18f60*/  @P6 STG.E.U8 desc[UR26][R8.64], R13 ;  /* 0x0000000d08006986 */ /* 0x0003e2000c10111a */
[----:B------:R-:W-:-:S02]  /*18f70*/  LEA.HI.X.SX32 R3, R11, R40, 0x1, P1 ;  /* 0x000000280b037211 */ /* 0x000fc400008f0eff */
[----:B------:R-:W-:Y:S02]  /*18f80*/  PRMT R11, R32, 0x7770, RZ ;  /* 0x00007770200b7816 */ /* 0x000fe400000000ff */
[----:B0-----:R-:W-:-:S04]  /*18f90*/  IADD3 R4, P6, PT, R7, R0, RZ ;  /* 0x0000000007047210 */ /* 0x001fc80007fde0ff */
[----:B------:R-:W-:Y:S01]  /*18fa0*/  LEA.HI.X.SX32 R5, R7, R40, 0x1, P6 ;  /* 0x0000002807057211 */ /* 0x000fe200030f0eff */
[----:B------:R0:W-:Y:S01]  /*18fb0*/  @P4 STG.E.U8 desc[UR26][R2.64], R11 ;  /* 0x0000000b02004986 */ /* 0x0001e2000c10111a */
[----:B------:R-:W-:-:S03]  /*18fc0*/  IMAD R7, R39, 0x2, R7 ;  /* 0x0000000227077824 */ /* 0x000fc600078e0207 */
[----:B------:R0:W-:Y:S01]  /*18fd0*/  @P5 STG.E.U8 desc[UR26][R4.64], R17 ;  /* 0x0000001104005986 */ /* 0x0001e2000c10111a */
[----:B-1----:R-:W-:Y:S01]  /*18fe0*/  IMAD R9, R39, 0x2, R7 ;  /* 0x0000000227097824 */ /* 0x002fe200078e0207 */
[C---:B------:R-:W-:Y:S02]  /*18ff0*/  PRMT R15, R32.reuse, 0x7772, RZ ;  /* 0x00007772200f7816 */ /* 0x040fe400000000ff */
[----:B------:R-:W-:Y:S02]  /*19000*/  PRMT R13, R32, 0x7773, RZ ;  /* 0x00007773200d7816 */ /* 0x000fe400000000ff */
[----:B-----5:R-:W-:Y:S01]  /*19010*/  ISETP.LT.AND P4, PT, R6, UR6, !P0 ;  /* 0x0000000606007c0c */ /* 0x020fe2000c781270 */
[----:B------:R-:W3:Y:S01]  /*19020*/  LDCU UR6, c[0x0][0x39c] ;  /* 0x00007380ff0677ac */ /* 0x000ee20008000800 */
[----:B----4-:R-:W-:Y:S02]  /*19030*/  ISETP.LT.AND P5, PT, R10, UR5, !P0 ;  /* 0x000000050a007c0c */ /* 0x010fe4000c7a1270 */
[----:B------:R-:W-:Y:S01]  /*19040*/  ISETP.LT.AND P1, PT, R16, UR4, !P0 ;  /* 0x0000000410007c0c */ /* 0x000fe2000c721270 */
[----:B------:R-:W4:Y:S01]  /*19050*/  LDL.LU R10, [R1+0x25c] ;  /* 0x00025c00010a7983 */ /* 0x000f220000300800 */
[----:B------:R-:W-:Y:S01]  /*19060*/  IADD3 R6, P6, PT, R7, R0, RZ ;  /* 0x0000000007067210 */ /* 0x000fe20007fde0ff */
[----:B0-----:R-:W-:Y:S01]  /*19070*/  IMAD R11, R39, 0x2, R9 ;  /* 0x00000002270b7824 */ /* 0x001fe200078e0209 */
[----:B------:R-:W4:Y:S01]  /*19080*/  LDCU UR5, c[0x0][0x39c] ;  /* 0x00007380ff0577ac */ /* 0x000f220008000800 */
[----:B------:R-:W5:Y:S01]  /*19090*/  LDL.LU R16, [R1+0x210] ;  /* 0x0002100001107983 */ /* 0x000f620000300800 */
[----:B------:R-:W-:-:S02]  /*190a0*/  LEA.HI.X.SX32 R7, R7, R40, 0x1, P6 ;  /* 0x0000002807077211 */ /* 0x000fc400030f0eff */
[C---:B------:R-:W-:Y:S01]  /*190b0*/  IADD3 R2, P6, PT, R9.reuse, R0, RZ ;  /* 0x0000000009027210 */ /* 0x040fe20007fde0ff */
[----:B------:R-:W0:Y:S03]  /*190c0*/  LDCU UR4, c[0x0][0x39c] ;  /* 0x00007380ff0477ac */ /* 0x000e260008000800 */
[----:B------:R-:W-:Y:S01]  /*190d0*/  LEA.HI.X.SX32 R3, R9, R40, 0x1, P6 ;  /* 0x0000002809037211 */ /* 0x000fe200030f0eff */
[----:B------:R1:W-:Y:S04]  /*190e0*/  @P3 STG.E.U8 desc[UR26][R6.64], R15 ;  /* 0x0000000f06003986 */ /* 0x0003e8000c10111a */
[----:B------:R0:W-:Y:S01]  /*190f0*/  @P2 STG.E.U8 desc[UR26][R2.64], R13 ;  /* 0x0000000d02002986 */ /* 0x0001e2000c10111a */
[----:B--2---:R-:W-:Y:S01]  /*19100*/  ISETP.LT.AND P3, PT, R14, UR7, !P0 ;  /* 0x000000070e007c0c */ /* 0x004fe2000c761270 */
[----:B------:R-:W2:Y:S02]  /*19110*/  LDCU UR7, c[0x0][0x39c] ;  /* 0x00007380ff0777ac */ /* 0x000ea40008000800 */
[----:B------:R-:W2:Y:S01]  /*19120*/  LDL.LU R14, [R1+0x304] ;  /* 0x00030400010e7983 */ /* 0x000ea20000300800 */
[----:B---3--:R-:W-:Y:S01]  /*19130*/  ISETP.LT.AND P2, PT, R12, UR6, !P0 ;  /* 0x000000060c007c0c */ /* 0x008fe2000c741270 */
[----:B------:R-:W5:Y:S02]  /*19140*/  LDCU UR6, c[0x0][0x39c] ;  /* 0x00007380ff0677ac */ /* 0x000f640008000800 */
[----:B------:R-:W3:Y:S04]  /*19150*/  LDL.LU R8, [R1+0x300] ;  /* 0x0003000001087983 */ /* 0x000ee80000300800 */
[----:B------:R-:W2:Y:S01]  /*19160*/  LDL.LU R12, [R1+0x258] ;  /* 0x00025800010c7983 */ /* 0x000ea20000300800 */
[----:B------:R-:W-:-:S04]  /*19170*/  IADD3 R4, P6, PT, R11, R0, RZ ;  /* 0x000000000b047210 */ /* 0x000fc80007fde0ff */
[----:B------:R-:W-:Y:S01]  /*19180*/  LEA.HI.X.SX32 R5, R11, R40, 0x1, P6 ;  /* 0x000000280b057211 */ /* 0x000fe200030f0eff */
[----:B------:R-:W-:-:S04]  /*19190*/  IMAD R11, R39, 0x2, R11 ;  /* 0x00000002270b7824 */ /* 0x000fc800078e020b */
[----:B------:R-:W-:Y:S01]  /*191a0*/  IMAD R9, R39, 0x2, R11 ;  /* 0x0000000227097824 */ /* 0x000fe200078e020b */
[----:B-1----:R-:W-:Y:S02]  /*191b0*/  IADD3 R6, P6, PT, R11, R0, RZ ;  /* 0x000000000b067210 */ /* 0x002fe40007fde0ff */
[----:B------:R-:W-:Y:S02]  /*191c0*/  PRMT R17, R33, 0x7770, RZ ;  /* 0x0000777021117816 */ /* 0x000fe400000000ff */
[----:B------:R-:W-:Y:S01]  /*191d0*/  LEA.HI.X.SX32 R7, R11, R40, 0x1, P6 ;  /* 0x000000280b077211 */ /* 0x000fe200030f0eff */
[----:B------:R-:W-:Y:S01]  /*191e0*/  IMAD R11, R18, R39, RZ ;  /* 0x00000027120b7224 */ /* 0x000fe200078e02ff */
[----:B0-----:R-:W-:Y:S02]  /*191f0*/  IADD3 R2, P6, PT, R9, R0, RZ ;  /* 0x0000000009027210 */ /* 0x001fe40007fde0ff */
[C---:B------:R-:W-:Y:S01]  /*19200*/  PRMT R15, R33.reuse, 0x7771, RZ ;  /* 0x00007771210f7816 */ /* 0x040fe200000000ff */
[----:B------:R0:W-:Y:S01]  /*19210*/  @P1 STG.E.U8 desc[UR26][R4.64], R17 ;  /* 0x0000001104001986 */ /* 0x0001e2000c10111a */
[----:B------:R-:W-:-:S02]  /*19220*/  PRMT R13, R33, 0x7772, RZ ;  /* 0x00007772210d7816 */ /* 0x000fc400000000ff */
[----:B------:R-:W-:Y:S01]  /*19230*/  LEA.HI.X.SX32 R3, R9, R40, 0x1, P6 ;  /* 0x0000002809037211 */ /* 0x000fe200030f0eff */
[----:B------:R1:W-:Y:S01]  /*19240*/  @P4 STG.E.U8 desc[UR26][R6.64], R15 ;  /* 0x0000000f06004986 */ /* 0x0003e2000c10111a */
[----:B------:R-:W-:Y:S01]  /*19250*/  IMAD R9, R39, 0x4, R9 ;  /* 0x0000000427097824 */ /* 0x000fe200078e0209 */
[----:B------:R-:W-:Y:S01]  /*19260*/  ISETP.LT.AND P1, PT, R18, UR4, !P0 ;  /* 0x0000000412007c0c */ /* 0x000fe2000c721270 */
[----:B------:R-:W3:Y:S01]  /*19270*/  LDCU UR4, c[0x0][0x39c] ;  /* 0x00007380ff0477ac */ /* 0x000ee20008000800 */
[----:B------:R1:W-:Y:S01]  /*19280*/  @P5 STG.E.U8 desc[UR26][R2.64], R13 ;  /* 0x0000000d02005986 */ /* 0x0003e2000c10111a */
[----:B0-----:R-:W-:-:S04]  /*19290*/  IADD3 R4, P6, PT, R11, R0, RZ ;  /* 0x000000000b047210 */ /* 0x001fc80007fde0ff */
[----:B------:R-:W-:Y:S01]  /*192a0*/  LEA.HI.X.SX32 R5, R11, R40, 0x1, P6 ;  /* 0x000000280b057211 */ /* 0x000fe200030f0eff */
[----:B------:R-:W-:Y:S01]  /*192b0*/  IMAD R11, R39, 0x2, R9 ;  /* 0x00000002270b7824 */ /* 0x000fe200078e0209 */
[----:B-1----:R-:W-:-:S04]  /*192c0*/  IADD3 R6, P5, PT, R9, R0, RZ ;  /* 0x0000000009067210 */ /* 0x002fc80007fbe0ff */
[----:B------:R-:W-:Y:S02]  /*192d0*/  LEA.HI.X.SX32 R7, R9, R40, 0x1, P5 ;  /* 0x0000002809077211 */ /* 0x000fe400028f0eff */
[----:B------:R-:W-:Y:S02]  /*192e0*/  IADD3 R2, P5, PT, R11, R0, RZ ;  /* 0x000000000b027210 */ /* 0x000fe40007fbe0ff */
[----:B------:R-:W-:Y:S02]  /*192f0*/  PRMT R33, R33, 0x7773, RZ ;  /* 0x0000777321217816 */ /* 0x000fe400000000ff */
[C---:B------:R-:W-:Y:S02]  /*19300*/  PRMT R19, R34.reuse, 0x7770, RZ ;  /* 0x0000777022137816 */ /* 0x040fe400000000ff */
[----:B------:R-:W-:Y:S02]  /*19310*/  PRMT R15, R34, 0x7771, RZ ;  /* 0x00007771220f7816 */ /* 0x000fe400000000ff */
[----:B------:R-:W-:Y:S01]  /*19320*/  LEA.HI.X.SX32 R3, R11, R40, 0x1, P5 ;  /* 0x000000280b037211 */ /* 0x000fe200028f0eff */
[----:B------:R-:W-:Y:S04]  /*19330*/  @P1 STG.E.U8 desc[UR26][R4.64], R33 ;  /* 0x0000002104001986 */ /* 0x000fe8000c10111a */
[----:B------:R-:W-:Y:S04]  /*19340*/  @P3 STG.E.U8 desc[UR26][R6.64], R19 ;  /* 0x0000001306003986 */ /* 0x000fe8000c10111a */
[----:B------:R0:W-:Y:S01]  /*19350*/  @P2 STG.E.U8 desc[UR26][R2.64], R15 ;  /* 0x0000000f02002986 */ /* 0x0001e2000c10111a */
[----:B----4-:R-:W-:Y:S01]  /*19360*/  ISETP.LT.AND P4, PT, R10, UR5, !P0 ;  /* 0x000000050a007c0c */ /* 0x010fe2000c781270 */
[----:B------:R-:W2:Y:S02]  /*19370*/  LDCU UR5, c[0x0][0x39c] ;  /* 0x00007380ff0577ac */ /* 0x000ea40008000800 */
[----:B------:R-:W4:Y:S01]  /*19380*/  LDL.LU R10, [R1+0x2fc] ;  /* 0x0002fc00010a7983 */ /* 0x000f220000300800 */
[----:B-----5:R-:W-:Y:S01]  /*19390*/  ISETP.LT.AND P6, PT, R16, UR6, !P0 ;  /* 0x0000000610007c0c */ /* 0x020fe2000c7c1270 */
[----:B------:R-:W4:Y:S02]  /*193a0*/  LDCU UR6, c[0x0][0x39c] ;  /* 0x00007380ff0677ac */ /* 0x000f240008000800 */
[----:B------:R-:W5:Y:S04]  /*193b0*/  LDL.LU R16, [R1+0x2f8] ;  /* 0x0002f80001107983 */ /* 0x000f680000300800 */
[----:B------:R-:W5:Y:S01]  /*193c0*/  LDL.LU R20, [R1+0x1d0] ;  /* 0x0001d00001147983 */ /* 0x000f620000300800 */
[----:B------:R-:W-:Y:S01]  /*193d0*/  IMAD R13, R39, 0x2, R11 ;  /* 0x00000002270d7824 */ /* 0x000fe200078e020b */
[----:B------:R-:W-:-:S02]  /*193e0*/  PRMT R17, R34, 0x7772, RZ ;  /* 0x0000777222117816 */ /* 0x000fc400000000ff */
[----:B------:R-:W-:Y:S01]  /*193f0*/  PRMT R21, R35, 0x7770, RZ ;  /* 0x0000777023157816 */ /* 0x000fe200000000ff */
[----:B------:R-:W1:Y:S01]  /*19400*/  LDS.128 R4, [R38+0x800] ;  /* 0x0008000026047984 */ /* 0x000e620000000c00 */
[----:B--2---:R-:W-:Y:S01]  /*19410*/  ISETP.LT.AND P2, PT, R12, UR5, !P0 ;  /* 0x000000050c007c0c */ /* 0x004fe2000c741270 */
[----:B------:R-:W5:Y:S02]  /*19420*/  LDCU UR5, c[0x0][0x39c] ;  /* 0x00007380ff0577ac */ /* 0x000f640008000800 */
[----:B------:R-:W2:Y:S01]  /*19430*/  LDL.LU R12, [R1+0x254] ;  /* 0x00025400010c7983 */ /* 0x000ea20000300800 */
[----:B---3--:R-:W-:Y:S02]  /*19440*/  ISETP.LT.AND P3, PT, R8, UR4, !P0 ;  /* 0x0000000408007c0c */ /* 0x008fe4000c761270 */
[----:B------:R-:W-:Y:S01]  /*19450*/  IADD3 R8, P5, PT, R13, R0, RZ ;  /* 0x000000000d087210 */ /* 0x000fe20007fbe0ff */
[----:B------:R-:W3:Y:S01]  /*19460*/  LDCU UR4, c[0x0][0x39c] ;  /* 0x00007380ff0477ac */ /* 0x000ee20008000800 */
[----:B------:R-:W-:-:S02]  /*19470*/  ISETP.LT.AND P1, PT, R14, UR7, !P0 ;  /* 0x000000070e007c0c */ /* 0x000fc4000c721270 */
[----:B------:R-:W-:Y:S01]  /*19480*/  LEA.HI.X.SX32 R9, R13, R40, 0x1, P5 ;  /* 0x000000280d097211 */ /* 0x000fe200028f0eff */
[C---:B------:R-:W-:Y:S01]  /*19490*/  IMAD R13, R39.reuse, 0x2, R13 ;  /* 0x00000002270d7824 */ /* 0x040fe200078e020d */
[----:B------:R-:W3:Y:S01]  /*194a0*/  LDL.LU R14, [R1+0x200] ;  /* 0x00020000010e7983 */ /* 0x000ee20000300800 */
[----:B0-----:R-:W-:Y:S01]  /*194b0*/  PRMT R15, R34, 0x7773, RZ ;  /* 0x00007773220f7816 */ /* 0x001fe200000000ff */
[----:B------:R-:W0:Y:S01]  /*194c0*/  LDCU UR7, c[0x0][0x39c] ;  /* 0x00007380ff0777ac */ /* 0x000e220008000800 */
[----:B------:R-:W-:Y:S01]  /*194d0*/  IMAD R3, R39, 0x2, R13 ;  /* 0x0000000227037824 */ /* 0x000fe200078e020d */
[----:B------:R-:W-:Y:S04]  /*194e0*/  @P4 STG.E.U8 desc[UR26][R8.64], R17 ;  /* 0x0000001108004986 */ /* 0x000fe8000c10111a */
[----:B------:R-:W0:Y:S01]  /*194f0*/  LDL.LU R18, [R1+0x2f4] ;  /* 0x0002f40001127983 */ /* 0x000e220000300800 */
[----:B----4-:R-:W-:Y:S01]  /*19500*/  ISETP.LT.AND P5, PT, R10, UR6, !P0 ;  /* 0x000000060a007c0c */ /* 0x010fe2000c7a1270 */
[----:B------:R-:W2:Y:S01]  /*19510*/  LDCU UR6, c[0x0][0x39c] ;  /* 0x00007380ff0677ac */ /* 0x000ea20008000800 */
[----:B------:R-:W-:-:S04]  /*19520*/  IADD3 R10, P4, PT, R13, R0, RZ ;  /* 0x000000000d0a7210 */ /* 0x000fc80007f9e0ff */
[----:B------:R-:W-:Y:S02]  /*19530*/  LEA.HI.X.SX32 R11, R13, R40, 0x1, P4 ;  /* 0x000000280d0b7211 */ /* 0x000fe400020f0eff */
[----:B------:R-:W-:Y:S01]  /*19540*/  IADD3 R2, P4, PT, R3, R0, RZ ;  /* 0x0000000003027210 */ /* 0x000fe20007f9e0ff */
[----:B------:R-:W-:-:S03]  /*19550*/  IMAD R13, R39, 0x2, R3 ;  /* 0x00000002270d7824 */ /* 0x000fc600078e0203 */
[----:B------:R-:W-:Y:S01]  /*19560*/  LEA.HI.X.SX32 R3, R3, R40, 0x1, P4 ;  /* 0x0000002803037211 */ /* 0x000fe200020f0eff */
[----:B------:R4:W-:Y:S01]  /*19570*/  @P6 STG.E.U8 desc[UR26][R10.64], R15 ;  /* 0x0000000f0a006986 */ /* 0x0009e2000c10111a */
[----:B-----5:R-:W-:Y:S01]  /*19580*/  ISETP.LT.AND P4, PT, R16, UR5, !P0 ;  /* 0x0000000510007c0c */ /* 0x020fe2000c781270 */
[----:B------:R-:W3:Y:S02]  /*19590*/  LDCU UR5, c[0x0][0x39c] ;  /* 0x00007380ff0577ac */ /* 0x000ee40008000800 */
[----:B------:R5:W-:Y:S04]  /*195a0*/  @P1 STG.E.U8 desc[UR26][R2.64], R21 ;  /* 0x0000001502001986 */ /* 0x000be8000c10111a */
[----:B------:R-:W3:Y:S01]  /*195b0*/  LDL.LU R16, [R1+0x2f0] ;  /* 0x0002f00001107983 */ /* 0x000ee20000300800 */
[----:B--2---:R-:W-:Y:S01]  /*195c0*/  ISETP.LT.AND P1, PT, R12, UR6, !P0 ;  /* 0x000000060c007c0c */ /* 0x004fe2000c721270 */
[----:B----4-:R-:W-:-:S02]  /*195d0*/  IMAD R15, R20, R39, RZ ;  /* 0x00000027140f7224 */ /* 0x010fc400078e02ff */
[----:B------:R-:W2:Y:S01]  /*195e0*/  LDL.LU R12, [R1+0x250] ;  /* 0x00025000010c7983 */ /* 0x000ea20000300800 */
[C---:B------:R-:W-:Y:S01]  /*195f0*/  IADD3 R8, P6, PT, R13.reuse, R0, RZ ;  /* 0x000000000d087210 */ /* 0x040fe20007fde0ff */
[----:B------:R-:W4:Y:S03]  /*19600*/  LDCU UR6, c[0x0][0x39c] ;  /* 0x00007380ff0677ac */ /* 0x000f260008000800 */
[----:B------:R-:W-:Y:S01]  /*19610*/  LEA.HI.X.SX32 R9, R13, R40, 0x1, P6 ;  /* 0x000000280d097211 */ /* 0x000fe200030f0eff */
[----:B------:R-:W-:Y:S01]  /*19620*/  IMAD R13, R39, 0x2, R13 ;  /* 0x00000002270d7824 */ /* 0x000fe200078e020d */
[----:B------:R-:W-:-:S04]  /*19630*/  PRMT R19, R35, 0x7771, RZ ;  /* 0x0000777123137816 */ /* 0x000fc800000000ff */
[----:B------:R-:W-:Y:S02]  /*19640*/  IADD3 R10, P6, PT, R13, R0, RZ ;  /* 0x000000000d0a7210 */ /* 0x000fe40007fde0ff */
[----:B------:R-:W-:Y:S02]  /*19650*/  PRMT R17, R35, 0x7772, RZ ;  /* 0x0000777223117816 */ /* 0x000fe400000000ff */
[----:B------:R-:W-:Y:S01]  /*19660*/  LEA.HI.X.SX32 R11, R13, R40, 0x1, P6 ;  /* 0x000000280d0b7211 */ /* 0x000fe200030f0eff */
[----:B------:R-:W-:Y:S01]  /*19670*/  IMAD R13, R39, 0x4, R13 ;  /* 0x00000004270d7824 */ /* 0x000fe200078e020d */
[C---:B-----5:R-:W-:Y:S01]  /*19680*/  IADD3 R2, P6, PT, R15.reuse, R0, RZ ;  /* 0x000000000f027210 */ /* 0x060fe20007fde0ff */
[----:B------:R5:W-:Y:S03]  /*19690*/  @P3 STG.E.U8 desc[UR26][R8.64], R19 ;  /* 0x0000001308003986 */ /* 0x000be6000c10111a */
[----:B------:R-:W-:Y:S01]  /*196a0*/  LEA.HI.X.SX32 R3, R15, R40, 0x1, P6 ;  /* 0x000000280f037211 */ /* 0x000fe200030f0eff */
[----:B------:R0:W-:Y:S01]  /*196b0*/  @P2 STG.E.U8 desc[UR26][R10.64], R17 ;  /* 0x000000110a002986 */ /* 0x0001e2000c10111a */
[----:B---3--:R-:W-:Y:S01]  /*196c0*/  ISETP.LT.AND P2, PT, R14, UR5, !P0 ;  /* 0x000000050e007c0c */ /* 0x008fe2000c741270 */
[----:B------:R-:W2:Y:S01]  /*196d0*/  LDCU UR5, c[0x0][0x39c] ;  /* 0x00007380ff0577ac */ /* 0x000ea20008000800 */
[----:B------:R-:W-:-:S02]  /*196e0*/  ISETP.LT.AND P3, PT, R20, UR4, !P0 ;  /* 0x0000000414007c0c */ /* 0x000fc4000c761270 */
[----:B------:R-:W4:Y:S01]  /*196f0*/  LDL.LU R20, [R1+0x2ec] ;  /* 0x0002ec0001147983 */ /* 0x000f220000300800 */
[----:B------:R-:W3:Y:S01]  /*19700*/  LDCU UR4, c[0x0][0x39c] ;  /* 0x00007380ff0477ac */ /* 0x000ee20008000800 */
[C---:B-----5:R-:W-:Y:S02]  /*19710*/  IADD3 R8, P6, PT, R13.reuse, R0, RZ ;  /* 0x000000000d087210 */ /* 0x060fe40007fde0ff */
[----:B------:R-:W5:Y:S02]  /*19720*/  LDL.LU R14, [R1+0x2e8] ;  /* 0x0002e800010e7983 */ /* 0x000f640000300800 */
[----:B------:R-:W-:Y:S01]  /*19730*/  LEA.HI.X.SX32 R9, R13, R40, 0x1, P6 ;  /* 0x000000280d097211 */ /* 0x000fe200030f0eff */
[----:B------:R-:W-:Y:S01]  /*19740*/  IMAD R13, R39, 0x2, R13 ;  /* 0x00000002270d7824 */ /* 0x000fe200078e020d */
[----:B------:R-:W-:-:S04]  /*19750*/  PRMT R35, R35, 0x7773, RZ ;  /* 0x0000777323237816 */ /* 0x000fc800000000ff */
[C---:B0-----:R-:W-:Y:S02]  /*19760*/  IADD3 R10, P6, PT, R13.reuse, R0, RZ ;  /* 0x000000000d0a7210 */ /* 0x041fe40007fde0ff */
[C---:B-1----:R-:W-:Y:S02]  /*19770*/  PRMT R19, R4.reuse, 0x7770, RZ ;  /* 0x0000777004137816 */ /* 0x042fe400000000ff */
[----:B------:R-:W-:Y:S02]  /*19780*/  LEA.HI.X.SX32 R11, R13, R40, 0x1, P6 ;  /* 0x000000280d0b7211 */ /* 0x000fe400030f0eff */
[----:B------:R-:W-:Y:S01]  /*19790*/  PRMT R21, R4, 0x7771, RZ ;  /* 0x0000777104157816 */ /* 0x000fe200000000ff */
[----:B------:R0:W-:Y:S01]  /*197a0*/  @P3 STG.E.U8 desc[UR26][R2.64], R35 ;  /* 0x0000002302003986 */ /* 0x0001e2000c10111a */
[----:B------:R-:W-:Y:S01]  /*197b0*/  ISETP.LT.AND P3, PT, R18, UR7, !P0 ;  /* 0x0000000712007c0c */ /* 0x000fe2000c761270 */
[C---:B------:R-:W-:Y:S01]  /*197c0*/  IMAD R15, R39.reuse, 0x2, R13 ;  /* 0x00000002270f7824 */ /* 0x040fe200078e020d */
[----:B------:R-:W5:Y:S01]  /*197d0*/  LDCU UR7, c[0x0][0x39c] ;  /* 0x00007380ff0777ac */ /* 0x000f620008000800 */
[----:B------:R1:W-:Y:S04]  /*197e0*/  @P5 STG.E.U8 desc[UR26][R8.64], R19 ;  /* 0x0000001308005986 */ /* 0x0003e8000c10111a */
[----:B------:R0:W-:Y:S04]  /*197f0*/  @P4 STG.E.U8 desc[UR26][R10.64], R21 ;  /* 0x000000150a004986 */ /* 0x0001e8000c10111a */
[----:B------:R-:W5:Y:S01]  /*19800*/  LDL.LU R18, [R1+0x1cc] ;  /* 0x0001cc0001127983 */ /* 0x000f620000300800 */
[----:B---3--:R-:W-:Y:S01]  /*19810*/  ISETP.LT.AND P5, PT, R16, UR4, !P0 ;  /* 0x0000000410007c0c */ /* 0x008fe2000c7a1270 */
[----:B------:R-:W-:Y:S01]  /*19820*/  IMAD R13, R39, 0x2, R15 ;  /* 0x00000002270d7824 */ /* 0x000fe200078e020f */
[C---:B0-----:R-:W-:Y:S01]  /*19830*/  IADD3 R2, P6, PT, R15.reuse, R0, RZ ;  /* 0x000000000f027210 */ /* 0x041fe20007fde0ff */
[----:B------:R-:W0:Y:S01]  /*19840*/  LDCU UR4, c[0x0][0x39c] ;  /* 0x00007380ff0477ac */ /* 0x000e220008000800 */
[----:B--2---:R-:W-:Y:S01]  /*19850*/  ISETP.LT.AND P4, PT, R12, UR5, !P0 ;  /* 0x000000050c007c0c */ /* 0x004fe2000c781270 */
[----:B------:R-:W2:Y:S01]  /*19860*/  LDCU UR5, c[0x0][0x39c] ;  /* 0x00007380ff0577ac */ /* 0x000ea20008000800 */
[----:B------:R-:W2:Y:S04]  /*19870*/  LDL.LU R12, [R1+0x24c] ;  /* 0x00024c00010c7983 */ /* 0x000ea80000300800 */
[----:B------:R-:W3:Y:S01]  /*19880*/  LDL.LU R16, [R1+0x1f4] ;  /* 0x0001f40001107983 */ /* 0x000ee20000300800 */
[----:B------:R-:W-:-:S02]  /*19890*/  LEA.HI.X.SX32 R3, R15, R40, 0x1, P6 ;  /* 0x000000280f037211 */ /* 0x000fc400030f0eff */
[C---:B-1----:R-:W-:Y:S02]  /*198a0*/  IADD3 R8, P6, PT, R13.reuse, R0, RZ ;  /* 0x000000000d087210 */ /* 0x042fe40007fde0ff */
[----:B------:R-:W-:Y:S02]  /*198b0*/  PRMT R19, R4, 0x7772, RZ ;  /* 0x0000777204137816 */ /* 0x000fe400000000ff */
[----:B------:R-:W-:Y:S01]  /*198c0*/  LEA.HI.X.SX32 R9, R13, R40, 0x1, P6 ;  /* 0x000000280d097211 */ /* 0x000fe200030f0eff */
[C---:B------:R-:W-:Y:S02]  /*198d0*/  IMAD R13, R39.reuse, 0x2, R13 ;  /* 0x00000002270d7824 */ /* 0x040fe400078e020d */
[----:B------:R1:W-:Y:S02]  /*198e0*/  @P1 STG.E.U8 desc[UR26][R2.64], R19 ;  /* 0x0000001302001986 */ /* 0x0003e4000c10111a */
[----:B------:R-:W-:Y:S01]  /*198f0*/  IMAD R15, R39, 0x2, R13 ;  /* 0x00000002270f7824 */ /* 0x000fe200078e020d */
[----:B------:R-:W-:-:S02]  /*19900*/  IADD3 R10, P6, PT, R13, R0, RZ ;  /* 0x000000000d0a7210 */ /* 0x000fc40007fde0ff */
[----:B------:R-:W-:Y:S02]  /*19910*/  PRMT R17, R4, 0x7773, RZ ;  /* 0x0000777304117816 */ /* 0x000fe400000000ff */
[----:B------:R-:W-:Y:S02]  /*19920*/  LEA.HI.X.SX32 R11, R13, R40, 0x1, P6 ;  /* 0x000000280d0b7211 */ /* 0x000fe400030f0eff */
[----:B----4-:R-:W-:Y:S01]  /*19930*/  ISETP.LT.AND P1, PT, R20, UR6, !P0 ;  /* 0x0000000614007c0c */ /* 0x010fe2000c721270 */
[----:B------:R-:W3:Y:S01]  /*19940*/  LDCU UR6, c[0x0][0x39c] ;  /* 0x00007380ff0677ac */ /* 0x000ee20008000800 */
[----:B------:R-:W-:Y:S01]  /*19950*/  IMAD R13, R39, 0x2, R15 ;  /* 0x00000002270d7824 */ /* 0x000fe200078e020f */
[C---:B-1----:R-:W-:Y:S01]  /*19960*/  IADD3 R2, P6, PT, R15.reuse, R0, RZ ;  /* 0x000000000f027210 */ /* 0x042fe20007fde0ff */
[----:B------:R1:W-:Y:S01]  /*19970*/  @P2 STG.E.U8 desc[UR26][R8.64], R17 ;  /* 0x0000001108002986 */ /* 0x0003e2000c10111a */
[----:B-----5:R-:W-:Y:S01]  /*19980*/  ISETP.LT.AND P2, PT, R14, UR7, !P0 ;  /* 0x000000070e007c0c */ /* 0x020fe2000c741270 */
[----:B------:R-:W4:Y:S01]  /*19990*/  LDCU UR7, c[0x0][0x39c] ;  /* 0x00007380ff0777ac */ /* 0x000f220008000800 */
[----:B------:R-:W-:Y:S01]  /*199a0*/  LEA.HI.X.SX32 R3, R15, R40, 0x1, P6 ;  /* 0x000000280f037211 */ /* 0x000fe200030f0eff */
[----:B------:R-:W5:Y:S01]  /*199b0*/  LDL.LU R14, [R1+0x268] ;  /* 0x00026800010e7983 */ /* 0x000f620000300800 */
[----:B------:R-:W-:-:S02]  /*199c0*/  PRMT R21, R5, 0x7770, RZ ;  /* 0x0000777005157816 */ /* 0x000fc400000000ff */
[----:B------:R-:W-:Y:S01]  /*199d0*/  PRMT R19, R5, 0x7771, RZ ;  /* 0x0000777105137816 */ /* 0x000fe200000000ff */
[----:B------:R-:W4:Y:S01]  /*199e0*/  LDL.LU R20, [R1+0x2e4] ;  /* 0x0002e40001147983 */ /* 0x000f220000300800 */
[----:B-1----:R-:W-:Y:S02]  /*199f0*/  IADD3 R8, P6, PT, R13, R0, RZ ;  /* 0x000000000d087210 */ /* 0x002fe40007fde0ff */
[----:B------:R-:W-:Y:S02]  /*19a00*/  PRMT R17, R5, 0x7772, RZ ;  /* 0x0000777205117816 */ /* 0x000fe400000000ff */
[----:B------:R-:W-:Y:S01]  /*19a10*/  LEA.HI.X.SX32 R9, R13, R40, 0x1, P6 ;  /* 0x000000280d097211 */ /* 0x000fe200030f0eff */
[----:B------:R1:W-:Y:S04]  /*19a20*/  @P3 STG.E.U8 desc[UR26][R10.64], R21 ;  /* 0x000000150a003986 */ /* 0x0003e8000c10111a */
[----:B------:R2:W-:Y:S04]  /*19a30*/  @P5 STG.E.U8 desc[UR26][R2.64], R19 ;  /* 0x0000001302005986 */ /* 0x0005e8000c10111a */
[----:B------:R2:W-:Y:S01]  /*19a40*/  @P4 STG.E.U8 desc[UR26][R8.64], R17 ;  /* 0x0000001108004986 */ /* 0x0005e2000c10111a */
[C---:B0-----:R-:W-:Y:S01]  /*19a50*/  ISETP.LT.AND P3, PT, R18.reuse, UR4, !P0 ;  /* 0x0000000412007c0c */ /* 0x041fe2000c761270 */
[----:B------:R-:W-:Y:S01]  /*19a60*/  IMAD R15, R18, R39, RZ ;  /* 0x00000027120f7224 */ /* 0x000fe200078e02ff */
[----:B-1----:R-:W-:Y:S01]  /*19a70*/  PRMT R21, R5, 0x7773, RZ ;  /* 0x0000777305157816 */ /* 0x002fe200000000ff */
[----:B------:R-:W4:Y:S01]  /*19a80*/  LDL.LU R18, [R1+0x2e0] ;  /* 0x0002e00001127983 */ /* 0x000f220000300800 */
[----:B------:R-:W-:Y:S01]  /*19a90*/  IMAD R11, R39, 0x4, R13 ;  /* 0x00000004270b7824 */ /* 0x000fe200078e020d */
[----:B------:R-:W0:Y:S01]  /*19aa0*/  LDCU UR4, c[0x0][0x39c] ;  /* 0x00007380ff0477ac */ /* 0x000e220008000800 */
[----:B---3--:R-:W-:-:S02]  /*19ab0*/  ISETP.LT.AND P4, PT, R16, UR6, !P0 ;  /* 0x0000000610007c0c */ /* 0x008fc4000c781270 */
[----:B--2---:R-:W-:Y:S01]  /*19ac0*/  ISETP.LT.AND P5, PT, R12, UR5, !P0 ;  /* 0x000000050c007c0c */ /* 0x004fe2000c7a1270 */
[----:B------:R-:W2:Y:S01]  /*19ad0*/  LDL.LU R16, [R1+0x248] ;  /* 0x0002480001107983 */ /* 0x000ea20000300800 */
[----:B------:R-:W-:Y:S01]  /*19ae0*/  IADD3 R12, P6, PT, R15, R0, RZ ;  /* 0x000000000f0c7210 */ /* 0x000fe20007fde0ff */
[----:B------:R-:W-:Y:S01]  /*19af0*/  IMAD R3, R39, 0x2, R11 ;  /* 0x0000000227037824 */ /* 0x000fe200078e020b */
[----:B------:R-:W1:Y:S02]  /*19b00*/  LDCU UR5, c[0x0][0x39c] ;  /* 0x00007380ff0577ac */ /* 0x000e640008000800 */
[----:B------:R-:W-:Y:S01]  /*19b10*/  LEA.HI.X.SX32 R13, R15, R40, 0x1, P6 ;  /* 0x000000280f0d7211 */ /* 0x000fe200030f0eff */
[----:B------:R-:W-:Y:S01]  /*19b20*/  IMAD R9, R39, 0x2, R3 ;  /* 0x0000000227097824 */ /* 0x000fe200078e0203 */
[C---:B------:R-:W-:Y:S01]  /*19b30*/  IADD3 R4, P6, PT, R11.reuse, R0, RZ ;  /* 0x000000000b047210 */ /* 0x040fe20007fde0ff */
[----:B------:R-:W2:Y:S03]  /*19b40*/  LDCU UR6, c[0x0][0x39c] ;  /* 0x00007380ff0677ac */ /* 0x000ea60008000800 */
[----:B------:R-:W-:Y:S01]  /*19b50*/  LEA.HI.X.SX32 R5, R11, R40, 0x1, P6 ;  /* 0x000000280b057211 */ /* 0x000fe200030f0eff */
[----:B------:R-:W-:Y:S01]  /*19b60*/  IMAD R11, R39, 0x2, R9 ;  /* 0x00000002270b7824 */ /* 0x000fe200078e0209 */
[----:B------:R3:W-:Y:S01]  /*19b70*/  @P3 STG.E.U8 desc[UR26][R12.64], R21 ;  /* 0x000000150c003986 */ /* 0x0007e2000c10111a */
[----:B------:R-:W-:-:S02]  /*19b80*/  PRMT R15, R6, 0x7770, RZ ;  /* 0x00007770060f7816 */ /* 0x000fc400000000ff */
[C---:B------:R-:W-:Y:S02]  /*19b90*/  IADD3 R2, P3, PT, R3.reuse, R0, RZ ;  /* 0x0000000003027210 */ /* 0x040fe40007f7e0ff */
[----:B------:R-:W-:Y:S01]  /*19ba0*/  PRMT R19, R6, 0x7771, RZ ;  /* 0x0000777106137816 */ /* 0x000fe200000000ff */
[----:B------:R0:W-:Y:S01]  /*19bb0*/  @P1 STG.E.U8 desc[UR26][R4.64], R15 ;  /* 0x0000000f04001986 */ /* 0x0001e2000c10111a */
[----:B------:R-:W-:Y:S02]  /*19bc0*/  LEA.HI.X.SX32 R3, R3, R40, 0x1, P3 ;  /* 0x0000002803037211 */ /* 0x000fe400018f0eff */
[----:B------:R-:W-:Y:S01]  /*19bd0*/  IADD3 R8, P3, PT, R9, R0, RZ ;  /* 0x0000000009087210 */ /* 0x000fe20007f7e0ff */
[----:B---3--:R-:W-:Y:S02]  /*19be0*/  IMAD R13, R39, 0x2, R11 ;  /* 0x00000002270d7824 */ /* 0x008fe400078e020b */
[----:B-----5:R-:W-:Y:S01]  /*19bf0*/  IMAD R17, R14, R39, RZ ;  /* 0x000000270e117224 */ /* 0x020fe200078e02ff */
[----:B------:R-:W-:-:S02]  /*19c00*/  LEA.HI.X.SX32 R9, R9, R40, 0x1, P3 ;  /* 0x0000002809097211 */ /* 0x000fc400018f0eff */
[-C--:B0-----:R-:W-:Y:S01]  /*19c10*/  IADD3 R4, P6, PT, R11, R0.reuse, RZ ;  /* 0x000000000b047210 */ /* 0x081fe20007fde0ff */
[----:B------:R-:W-:Y:S01]  /*19c20*/  IMAD R15, R39, 0x2, R13 ;  /* 0x00000002270f7824 */ /* 0x000fe200078e020d */
[----:B------:R-:W-:Y:S01]  /*19c30*/  IADD3 R10, P3, PT, R13, R0, RZ ;  /* 0x000000000d0a7210 */ /* 0x000fe20007f7e0ff */
[----:B------:R0:W-:Y:S01]  /*19c40*/  @P2 STG.E.U8 desc[UR26][R2.64], R19 ;  /* 0x0000001302002986 */ /* 0x0001e2000c10111a */
[----:B------:R-:W-:Y:S02]  /*19c50*/  LEA.HI.X.SX32 R5, R11, R40, 0x1, P6 ;  /* 0x000000280b057211 */ /* 0x000fe400030f0eff */
[----:B----4-:R-:W-:Y:S02]  /*19c60*/  ISETP.LT.AND P1, PT, R14, UR7, !P0 ;  /* 0x000000070e007c0c */ /* 0x010fe4000c721270 */
[-C--:B------:R-:W-:Y:S02]  /*19c70*/  IADD3 R12, P6, PT, R15, R0.reuse, RZ ;  /* 0x000000000f0c7210 */ /* 0x080fe40007fde0ff */
[----:B------:R-:W-:Y:S01]  /*19c80*/  IADD3 R14, P2, PT, R17, R0, RZ ;  /* 0x00000000110e7210 */ /* 0x000fe20007f5e0ff */
[----:B------:R-:W-:Y:S01]  /*19c90*/  IMAD R39, R39, 0x2, R15 ;  /* 0x0000000227277824 */ /* 0x000fe200078e020f */
[----:B------:R-:W-:-:S02]  /*19ca0*/  LEA.HI.X.SX32 R11, R13, R40, 0x1, P3 ;  /* 0x000000280d0b7211 */ /* 0x000fc400018f0eff */
[-C--:B------:R-:W-:Y:S02]  /*19cb0*/  LEA.HI.X.SX32 R13, R15, R40.reuse, 0x1, P6 ;  /* 0x000000280f0d7211 */ /* 0x080fe400030f0eff */
[----:B------:R-:W-:Y:S02]  /*19cc0*/  ISETP.LT.AND P3, PT, R20, UR4, !P0 ;  /* 0x0000000414007c0c */ /* 0x000fe4000c761270 */
[----:B------:R-:W-:Y:S02]  /*19cd0*/  LEA.HI.X.SX32 R15, R17, R40, 0x1, P2 ;  /* 0x00000028110f7211 */ /* 0x000fe400010f0eff */
[----:B-1----:R-:W-:Y:S02]  /*19ce0*/  ISETP.LT.AND P2, PT, R18, UR5, !P0 ;  /* 0x0000000512007c0c */ /* 0x002fe4000c741270 */
[----:B0-----:R-:W-:Y:S02]  /*19cf0*/  IADD3 R2, P6, PT, R39, R0, RZ ;  /* 0x0000000027027210 */ /* 0x001fe40007fde0ff */
[----:B------:R-:W-:-:S02]  /*19d00*/  PRMT R25, R6, 0x7772, RZ ;  /* 0x0000777206197816 */ /* 0x000fc400000000ff */
[----:B------:R-:W-:Y:S02]  /*19d10*/  PRMT R23, R6, 0x7773, RZ ;  /* 0x0000777306177816 */ /* 0x000fe400000000ff */
[C---:B------:R-:W-:Y:S02]  /*19d20*/  PRMT R17, R7.reuse, 0x7773, RZ ;  /* 0x0000777307117816 */ /* 0x040fe400000000ff */
[C---:B------:R-:W-:Y:S02]  /*19d30*/  PRMT R19, R7.reuse, 0x7772, RZ ;  /* 0x0000777207137816 */ /* 0x040fe400000000ff */
[C---:B------:R-:W-:Y:S02]  /*19d40*/  PRMT R21, R7.reuse, 0x7771, RZ ;  /* 0x0000777107157816 */ /* 0x040fe400000000ff */
[----:B------:R-:W-:Y:S01]  /*19d50*/  PRMT R7, R7, 0x7770, RZ ;  /* 0x0000777007077816 */ /* 0x000fe200000000ff */
[----:B------:R0:W-:Y:S01]  /*19d60*/  @P5 STG.E.U8 desc[UR26][R8.64], R25 ;  /* 0x0000001908005986 */ /* 0x0001e2000c10111a */
[----:B------:R-:W-:-:S03]  /*19d70*/  LEA.HI.X.SX32 R3, R39, R40, 0x1, P6 ;  /* 0x0000002827037211 */ /* 0x000fc600030f0eff */
[----:B------:R0:W-:Y:S04]  /*19d80*/  @P4 STG.E.U8 desc[UR26][R4.64], R23 ;  /* 0x0000001704004986 */ /* 0x0001e8000c10111a */
[----:B------:R0:W-:Y:S04]  /*19d90*/  @P3 STG.E.U8 desc[UR26][R10.64], R7 ;  /* 0x000000070a003986 */ /* 0x0001e8000c10111a */
[----:B------:R0:W-:Y:S01]  /*19da0*/  @P2 STG.E.U8 desc[UR26][R12.64], R21 ;  /* 0x000000150c002986 */ /* 0x0001e2000c10111a */
[----:B--2---:R-:W-:-:S13]  /*19db0*/  ISETP.LT.AND P0, PT, R16, UR6, !P0 ;  /* 0x0000000610007c0c */ /* 0x004fda000c701270 */
[----:B------:R0:W-:Y:S04]  /*19dc0*/  @P0 STG.E.U8 desc[UR26][R2.64], R19 ;  /* 0x0000001302000986 */ /* 0x0001e8000c10111a */
[----:B------:R0:W-:Y:S01]  /*19dd0*/  @P1 STG.E.U8 desc[UR26][R14.64], R17 ;  /* 0x000000110e001986 */ /* 0x0001e2000c10111a */
[----:B------:R-:W-:Y:S06]  /*19de0*/  BAR.SYNC.DEFER_BLOCKING 0x0 ;  /* 0x0000000000007b1d */ /* 0x000fec0000010000 */
[----:B------:R-:W-:Y:S05]  /*19df0*/  BRA.U UP0, `(.L_x_13) ;  /* 0x0000000100a07547 */ /* 0x000fea000b800000 */
[----:B------:R-:W1:Y:S01]  /*19e00*/  S2UR UR5, SR_CgaCtaId ;  /* 0x00000000000579c3 */ /* 0x000e620000008800 */
[----:B------:R-:W-:Y:S01]  /*19e10*/  NOP ;  /* 0x0000000000007918 */ /* 0x000fe20000000000 */
[----:B------:R-:W-:Y:S01]  /*19e20*/  UMOV UR4, 0x50 ;  /* 0x0000005000047882 */ /* 0x000fe20000000000 */
[----:B------:R-:W-:Y:S02]  /*19e30*/  IMAD.U32 R0, RZ, RZ, UR12 ;  /* 0x0000000cff007e24 */ /* 0x000fe4000f8e00ff */
[----:B0-----:R-:W-:Y:S02]  /*19e40*/  IMAD.MOV.U32 R3, RZ, RZ, 0xff ;  /* 0x000000ffff037424 */ /* 0x001fe400078e00ff */
[----:B------:R-:W-:Y:S01]  /*19e50*/  IMAD.MOV.U32 R7, RZ, RZ, 0x1 ;  /* 0x00000001ff077424 */ /* 0x000fe200078e00ff */
[----:B------:R-:W-:-:S04]  /*19e60*/  LOP3.LUT R0, R0, 0xffff, RZ, 0xc0, !PT ;  /* 0x0000ffff00007812 */ /* 0x000fc800078ec0ff */
[----:B------:R-:W-:-:S05]  /*19e70*/  SHF.R.U32.HI R0, RZ, 0x5, R0 ;  /* 0x00000005ff007819 */ /* 0x000fca0000011600 */
[----:B------:R-:W-:Y:S01]  /*19e80*/  VIADD R2, R0, 0x10 ;  /* 0x0000001000027836 */ /* 0x000fe20000000000 */
[----:B------:R-:W-:Y:S01]  /*19e90*/  SHF.L.U32 R0, R3, R0, RZ ;  /* 0x0000000003007219 */ /* 0x000fe200000006ff */
[----:B-1----:R-:W-:-:S03]  /*19ea0*/  ULEA UR6, UR5, UR4, 0x18 ;  /* 0x0000000405067291 */ /* 0x002fc6000f8ec0ff */
[----:B------:R-:W-:-:S04]  /*19eb0*/  SHF.L.U32 R3, R7, R2, RZ ;  /* 0x0000000207037219 */ /* 0x000fc800000006ff */
[----:B------:R-:W-:Y:S02]  /*19ec0*/  LOP3.LUT R0, R3, R0, RZ, 0xfc, !PT ;  /* 0x0000000003007212 */ /* 0x000fe400078efcff */
[----:B------:R-:W0:Y:S02]  /*19ed0*/  LDS R5, [UR6] ;  /* 0x00000006ff057984 */ /* 0x000e240008000800 */
[C---:B------:R-:W-:Y:S02]  /*19ee0*/  LOP3.LUT R2, R0.reuse, 0xffff, RZ, 0xc0, !PT ;  /* 0x0000ffff00027812 */ /* 0x040fe400078ec0ff */
[----:B0-----:R-:W-:-:S04]  /*19ef0*/  LOP3.LUT R3, R0, 0xffff, R5, 0x80, !PT ;  /* 0x0000ffff00037812 */ /* 0x001fc800078e8005 */
[----:B------:R-:W-:-:S13]  /*19f00*/  ISETP.NE.AND P0, PT, R3, R2, PT ;  /* 0x000000020300720c */ /* 0x000fda0003f05270 */
[----:B------:R-:W-:Y:S05]  /*19f10*/  @P0 BRA `(.L_x_14) ;  /* 0x0000000000500947 */ /* 0x000fea0003800000 */
[----:B------:R-:W-:Y:S02]  /*19f20*/  SHF.R.U32.HI R5, RZ, 0x10, R5 ;  /* 0x00000010ff057819 */ /* 0x000fe40000011605 */
[----:B------:R-:W-:-:S04]  /*19f30*/  SHF.R.U32.HI R2, RZ, 0x10, R0 ;  /* 0x00000010ff027819 */ /* 0x000fc80000011600 */
[----:B------:R-:W-:-:S04]  /*19f40*/  LOP3.LUT R5, R5, R2, RZ, 0xc0, !PT ;  /* 0x0000000205057212 */ /* 0x000fc800078ec0ff */
[----:B------:R-:W-:-:S13]  /*19f50*/  ISETP.NE.AND P0, PT, R5, R2, PT ;  /* 0x000000020500720c */ /* 0x000fda0003f05270 */
[----:B------:R-:W-:Y:S05]  /*19f60*/  @P0 BRA `(.L_x_15) ;  /* 0x0000000000300947 */ /* 0x000fea0003800000 */
[----:B------:R-:W-:Y:S01]  /*19f70*/  R2UR UR4, R0 ;  /* 0x00000000000472ca */ /* 0x000fe200000e0000 */
[----:B------:R-:W-:Y:S01]  /*19f80*/  VOTEU.ANY UR5, UPT, PT ;  /* 0x0000000000057886 */ /* 0x000fe200038e0100 */
[----:B------:R-:W0:Y:S01]  /*19f90*/  S2R R0, SR_LANEID ;  /* 0x0000000000007919 */ /* 0x000e220000000000 */
[----:B------:R-:W-:-:S10]  /*19fa0*/  UFLO.U32 UR5, UR5 ;  /* 0x00000005000572bd */ /* 0x000fd400080e0000 */
[----:B------:R-:W-:-:S06]  /*19fb0*/  ULOP3.LUT UR4, URZ, UR4, URZ, 0x33, !UPT ;  /* 0x00000004ff047292 */ /* 0x000fcc000f8e33ff */
[----:B------:R-:W-:-:S04]  /*19fc0*/  IMAD.U32 R2, RZ, RZ, UR4 ;  /* 0x00000004ff027e24 */ /* 0x000fc8000f8e00ff */
[----:B------:R-:W1:Y:S02]  /*19fd0*/  REDUX UR7, R2 ;  /* 0x00000000020773c4 */ /* 0x000e640000000000 */
[----:B------:R2:W-:Y:S01]  /*19fe0*/  UTCATOMSWS.AND URZ, UR4 ;  /* 0x0000000400ff79e3 */ /* 0x0005e20008000000 */
[----:B0-----:R-:W-:Y:S01]  /*19ff0*/  ISETP.EQ.U32.AND P0, PT, R0, UR5, PT ;  /* 0x0000000500007c0c */ /* 0x001fe2000bf02070 */
[----:B-1----:R-:W-:-:S12]  /*1a000*/  IMAD.U32 R0, RZ, RZ, UR7 ;  /* 0x00000007ff007e24 */ /* 0x002fd8000f8e00ff */
[----:B------:R2:W-:Y:S01]  /*1a010*/  @P0 ATOMS.AND RZ, [UR6], R0 ;  /* 0x00000000ffff098c */ /* 0x0005e2000a800006 */
[----:B------:R-:W-:Y:S05]  /*1a020*/  BRA `(.L_x_13) ;  /* 0x0000000000147947 */ /* 0x000fea0003800000 */
.L_x_15:
[----:B------:R-:W-:-:S07]  /*1a030*/  MOV R2, 0x1a050 ;  /* 0x0001a05000027802 */ /* 0x000fce0000000f00 */
[----:B------:R-:W-:Y:S05]  /*1a040*/  CALL.REL.NOINC `($__internal_0_$__cuda_sm10x_tcgen05_guardrail_trap_col_being_dealloced_not_returned_by_alloc) ;  /* 0x00000000002c7944 */ /* 0x000fea0003c00000 */
[----:B------:R-:W-:Y:S05]  /*1a050*/  BRA `(.L_x_13) ;  /* 0x0000000000087947 */ /* 0x000fea0003800000 */
.L_x_14:
[----:B------:R-:W-:-:S07]  /*1a060*/  MOV R2, 0x1a080 ;  /* 0x0001a08000027802 */ /* 0x000fce0000000f00 */
[----:B------:R-:W-:Y:S05]  /*1a070*/  CALL.REL.NOINC `($__internal_2_$__cuda_sm10x_tcgen05_guardrail_trap_unallocated_columns_being_dealloced) ;  /* 0x0000000000387944 */ /* 0x000fea0003c00000 */
.L_x_13:
[----:B------:R-:W-:Y:S01]  /*1a080*/  NOP ;  /* 0x0000000000007918 */ /* 0x000fe20000000000 */
[----:B--2---:R-:W-:Y:S05]  /*1a090*/  EXIT ;  /* 0x000000000000794d */ /* 0x004fea0003800000 */
.L_x_8:
[----:B------:R-:W0:Y:S02]  /*1a0a0*/  SYNCS.PHASECHK.TRANS64.TRYWAIT P1, [UR15], R126 ;  /* 0x0000007eff0075a7 */ /* 0x000e24000802110f */
[----:B0-----:R-:W-:Y:S05]  /*1a0b0*/  @!P1 BRA `(.L_x_8) ;  /* 0xfffffffc00f89947 */ /* 0x001fea000383ffff */
[----:B------:R-:W-:Y:S05]  /*1a0c0*/  BRA `(.L_x_16) ;  /* 0xffffff6000547947 */ /* 0x000fea000383ffff */
.L_x_12:
[----:B------:R-:W0:Y:S02]  /*1a0d0*/  SYNCS.PHASECHK.TRANS64.TRYWAIT P0, [UR15], R3 ;  /* 0x00000003ff0075a7 */ /* 0x000e24000800110f */
[----:B0-----:R-:W-:Y:S05]  /*1a0e0*/  @!P0 BRA `(.L_x_12) ;  /* 0xfffffffc00f88947 */ /* 0x001fea000383ffff */
[----:B------:R-:W-:Y:S05]  /*1a0f0*/  BRA `(.L_x_11) ;  /* 0xffffffa400607947 */ /* 0x000fea000383ffff */
        .weak           $__internal_0_$__cuda_sm10x_tcgen05_guardrail_trap_col_being_dealloced_not_returned_by_alloc
        .type           $__internal_0_$__cuda_sm10x_tcgen05_guardrail_trap_col_being_dealloced_not_returned_by_alloc,@function
        .size           $__internal_0_$__cuda_sm10x_tcgen05_guardrail_trap_col_being_dealloced_not_returned_by_alloc,($__internal_1_$__cuda_sm10x_tcgen05_guardrail_trap_phase_invalid_during_alloc - $__internal_0_$__cuda_sm10x_tcgen05_guardrail_trap_col_being_dealloced_not_returned_by_alloc)
$__internal_0_$__cuda_sm10x_tcgen05_guardrail_trap_col_being_dealloced_not_returned_by_alloc:
[----:B------:R-:W-:Y:S05]  /*1a100*/  BPT.TRAP 0x1 ;  /* 0x000000040000795c */ /* 0x000fea0000300000 */
[----:B------:R-:W-:-:S04]  /*1a110*/  IMAD.MOV.U32 R3, RZ, RZ, 0x0 ;  /* 0x00000000ff037424 */ /* 0x000fc800078e00ff */
[----:B------:R-:W-:Y:S05]  /*1a120*/  RET.REL.NODEC R2 `(matmul_kernel) ;  /* 0xfffffe5c02b47950 */ /* 0x000fea0003c3ffff */
        .weak           $__internal_1_$__cuda_sm10x_tcgen05_guardrail_trap_phase_invalid_during_alloc
        .type           $__internal_1_$__cuda_sm10x_tcgen05_guardrail_trap_phase_invalid_during_alloc,@function
        .size           $__internal_1_$__cuda_sm10x_tcgen05_guardrail_trap_phase_invalid_during_alloc,($__internal_2_$__cuda_sm10x_tcgen05_guardrail_trap_unallocated_columns_being_dealloced - $__internal_1_$__cuda_sm10x_tcgen05_guardrail_trap_phase_invalid_during_alloc)
$__internal_1_$__cuda_sm10x_tcgen05_guardrail_trap_phase_invalid_during_alloc:
[----:B------:R-:W-:Y:S05]  /*1a130*/  BPT.TRAP 0x1 ;  /* 0x000000040000795c */ /* 0x000fea0000300000 */
[----:B------:R-:W-:-:S04]  /*1a140*/  IMAD.MOV.U32 R3, RZ, RZ, 0x0 ;  /* 0x00000000ff037424 */ /* 0x000fc800078e00ff */
[----:B------:R-:W-:Y:S05]  /*1a150*/  RET.REL.NODEC R2 `(matmul_kernel) ;  /* 0xfffffe5c02a87950 */ /* 0x000fea0003c3ffff */
        .weak           $__internal_2_$__cuda_sm10x_tcgen05_guardrail_trap_unallocated_columns_being_dealloced
        .type           $__internal_2_$__cuda_sm10x_tcgen05_guardrail_trap_unallocated_columns_being_dealloced,@function
        .size           $__internal_2_$__cuda_sm10x_tcgen05_guardrail_trap_unallocated_columns_being_dealloced,(.L_x_20 - $__internal_2_$__cuda_sm10x_tcgen05_guardrail_trap_unallocated_columns_being_dealloced)
$__internal_2_$__cuda_sm10x_tcgen05_guardrail_trap_unallocated_columns_being_dealloced:
[----:B------:R-:W-:Y:S05]  /*1a160*/  BPT.TRAP 0x1 ;  /* 0x000000040000795c */ /* 0x000fea0000300000 */
[----:B------:R-:W-:-:S04]  /*1a170*/  IMAD.MOV.U32 R3, RZ, RZ, 0x0 ;  /* 0x00000000ff037424 */ /* 0x000fc800078e00ff */
[----:B------:R-:W-:Y:S05]  /*1a180*/  RET.REL.NODEC R2 `(matmul_kernel) ;  /* 0xfffffe5c029c7950 */ /* 0x000fea0003c3ffff */
.L_x_17:
[----:B------:R-:W-:-:S00]  /*1a190*/  BRA `(.L_x_17) ;  /* 0xfffffffc00fc7947 */ /* 0x000fc0000383ffff */
[----:B------:R-:W-:-:S00]  /*1a1a0*/  NOP ;  /* 0x0000000000007918 */ /* 0x000fc00000000000 */
        /* <DEDUP_REMOVED lines=13> */
.L_x_20:


//--------------------- .nv.shared.matmul_kernel  --------------------------
	.section	.nv.shared.matmul_kernel,"aw",@nobits
	.sectionflags	@""
	.align	16
	.zero		1024


//--------------------- .nv.shared.reserved.0     --------------------------
	.section	.nv.shared.reserved.0,"aw",@nobits
	.align	8
	.weak		__nv_reservedSMEM_offset_0_alias
	.size		__nv_reservedSMEM_offset_0_alias, 0, 64
	.other		__nv_reservedSMEM_offset_0_alias,@"STO_CUDA_RESERVED_SHARED STV_DEFAULT"
__nv_reservedSMEM_offset_0_alias:
	.zero		0
.nv.shared.reserved.0:
	.zero		64
	.weak		__nv_reservedSMEM_allocation_phase
	.type		__nv_reservedSMEM_allocation_phase,@object
	.size		__nv_reservedSMEM_allocation_phase,(.L_0 - __nv_reservedSMEM_allocation_phase)
__nv_reservedSMEM_allocation_phase:
	.zero		1
.L_0:
	.zero		7
	.weak		__nv_reservedSMEM_devtool_atexit_pc
	.type		__nv_reservedSMEM_devtool_atexit_pc,@object
	.size		__nv_reservedSMEM_devtool_atexit_pc,(__nv_reservedSMEM_allocation_mask - __nv_reservedSMEM_devtool_atexit_pc)
__nv_reservedSMEM_devtool_atexit_pc:
	.zero		8
	.weak		__nv_reservedSMEM_allocation_mask
	.type		__nv_reservedSMEM_allocation_mask,@object
	.size		__nv_reservedSMEM_allocation_mask,(.L_2 - __nv_reservedSMEM_allocation_mask)
__nv_reservedSMEM_allocation_mask:
	.zero		4
.L_2:


//--------------------- .nv.constant0.matmul_kernel --------------------------
	.section	.nv.constant0.matmul_kernel,"a",@progbits
	.sectionflags	@""
	.align	4
.nv.constant0.matmul_kernel:
	.zero		976


//--------------------- SYMBOLS --------------------------

	.type		.nv.reservedSmem.offset0,@object
	.size		.nv.reservedSmem.offset0,0x4
	.type		.nv.reservedSmem.cap,@object
	.size		.nv.reservedSmem.cap,0x4
